	.target	sm_80

	.elftype	@"ET_EXEC"


//--------------------- .note.nv.tkinfo           --------------------------
	.section	.note.nv.tkinfo,"",@"SHT_NOTE"
	.sectionflags	@"SHF_NOTE_NV_TKINFO"
	.tkinfo
        /*0018*/ 	.word	0x00000002
        /*0030*/ 	.string	""
        /*0030*/ 	.string	"ptxas"
        /*0030*/ 	.string	"Cuda compilation tools, release 13.0, V13.0.88"
        /*0030*/ 	.string	"Build cuda_13.0.r13.0/compiler.36424714_0"
        /*0030*/ 	.string	"-v  -suppress-debug-info  -lineinfo  -arch sm_80 "



//--------------------- .note.nv.cuinfo           --------------------------
	.section	.note.nv.cuinfo,"",@"SHT_NOTE"
	.sectionflags	@"SHF_NOTE_NV_CUINFO"
        /*0018*/ 	.short	0x0002
        /*001a*/ 	.short	0x0050
        /*001c*/ 	.short	0x0082
	.zero		2


//--------------------- .nv.info                  --------------------------
	.section	.nv.info,"",@"SHT_CUDA_INFO"
	.align	4


	//----- nvinfo : EIATTR_REGCOUNT
	.align		4
        /*0000*/ 	.byte	0x04, 0x2f
        /*0002*/ 	.short	(.L_2 - .L_1)
	.align		4
.L_1:
        /*0004*/ 	.word	index@(attn_fwd)
        /*0008*/ 	.word	0x000000ff


	//----- nvinfo : EIATTR_FRAME_SIZE
	.align		4
.L_2:
        /*000c*/ 	.byte	0x04, 0x11
        /*000e*/ 	.short	(.L_4 - .L_3)
	.align		4
.L_3:
        /*0010*/ 	.word	index@(attn_fwd)
        /*0014*/ 	.word	0x000008f0


	//----- nvinfo : EIATTR_MIN_STACK_SIZE
	.align		4
.L_4:
        /*0018*/ 	.byte	0x04, 0x12
        /*001a*/ 	.short	(.L_6 - .L_5)
	.align		4
.L_5:
        /*001c*/ 	.word	index@(attn_fwd)
        /*0020*/ 	.word	0x000008f0
.L_6:


//--------------------- .nv.info.attn_fwd         --------------------------
	.section	.nv.info.attn_fwd,"",@"SHT_CUDA_INFO"
	.sectionflags	@""
	.align	4


	//----- nvinfo : EIATTR_CUDA_API_VERSION
	.align		4
        /*0000*/ 	.byte	0x04, 0x37
        /*0002*/ 	.short	(.L_8 - .L_7)
.L_7:
        /*0004*/ 	.word	0x00000082


	//----- nvinfo : EIATTR_SW2861232_WAR
	.align		4
.L_8:
        /*0008*/ 	.byte	0x01, 0x35
	.zero		2


	//----- nvinfo : EIATTR_PARAM_CBANK
	.align		4
        /*000c*/ 	.byte	0x04, 0x0a
        /*000e*/ 	.short	(.L_10 - .L_9)
	.align		4
.L_9:
        /*0010*/ 	.word	index@(.nv.constant0.attn_fwd)
        /*0014*/ 	.short	0x0160
        /*0016*/ 	.short	0x0088


	//----- nvinfo : EIATTR_CBANK_PARAM_SIZE
	.align		4
.L_10:
        /*0018*/ 	.byte	0x03, 0x19
        /*001a*/ 	.short	0x0088


	//----- nvinfo : EIATTR_KPARAM_INFO
	.align		4
        /*001c*/ 	.byte	0x04, 0x17
        /*001e*/ 	.short	(.L_12 - .L_11)
.L_11:
        /*0020*/ 	.word	0x00000000
        /*0024*/ 	.short	0x0019
        /*0026*/ 	.short	0x0080
        /*0028*/ 	.byte	0x00, 0xf4, 0x21, 0x00


	//----- nvinfo : EIATTR_KPARAM_INFO
	.align		4
.L_12:
        /*002c*/ 	.byte	0x04, 0x17
        /*002e*/ 	.short	(.L_14 - .L_13)
.L_13:
        /*0030*/ 	.word	0x00000000
        /*0034*/ 	.short	0x0018
        /*0036*/ 	.short	0x0078
        /*0038*/ 	.byte	0x00, 0xf4, 0x21, 0x00


	//----- nvinfo : EIATTR_KPARAM_INFO
	.align		4
.L_14:
        /*003c*/ 	.byte	0x04, 0x17
        /*003e*/ 	.short	(.L_16 - .L_15)
.L_15:
        /*0040*/ 	.word	0x00000000
        /*0044*/ 	.short	0x0017
        /*0046*/ 	.short	0x0070
        /*0048*/ 	.byte	0x00, 0xf0, 0x11, 0x00


	//----- nvinfo : EIATTR_KPARAM_INFO
	.align		4
.L_16:
        /*004c*/ 	.byte	0x04, 0x17
        /*004e*/ 	.short	(.L_18 - .L_17)
.L_17:
        /*0050*/ 	.word	0x00000000
        /*0054*/ 	.short	0x0016
        /*0056*/ 	.short	0x006c
        /*0058*/ 	.byte	0x00, 0xf0, 0x11, 0x00


	//----- nvinfo : EIATTR_KPARAM_INFO
	.align		4
.L_18:
        /*005c*/ 	.byte	0x04, 0x17
        /*005e*/ 	.short	(.L_20 - .L_19)
.L_19:
        /*0060*/ 	.word	0x00000000
        /*0064*/ 	.short	0x0015
        /*0066*/ 	.short	0x0068
        /*0068*/ 	.byte	0x00, 0xf0, 0x11, 0x00


	//----- nvinfo : EIATTR_KPARAM_INFO
	.align		4
.L_20:
        /*006c*/ 	.byte	0x04, 0x17
        /*006e*/ 	.short	(.L_22 - .L_21)
.L_21:
        /*0070*/ 	.word	0x00000000
        /*0074*/ 	.short	0x0014
        /*0076*/ 	.short	0x0064
        /*0078*/ 	.byte	0x00, 0xf0, 0x11, 0x00


	//----- nvinfo : EIATTR_KPARAM_INFO
	.align		4
.L_22:
        /*007c*/ 	.byte	0x04, 0x17
        /*007e*/ 	.short	(.L_24 - .L_23)
.L_23:
        /*0080*/ 	.word	0x00000000
        /*0084*/ 	.short	0x0013
        /*0086*/ 	.short	0x0060
        /*0088*/ 	.byte	0x00, 0xf0, 0x11, 0x00


	//----- nvinfo : EIATTR_KPARAM_INFO
	.align		4
.L_24:
        /*008c*/ 	.byte	0x04, 0x17
        /*008e*/ 	.short	(.L_26 - .L_25)
.L_25:
        /*0090*/ 	.word	0x00000000
        /*0094*/ 	.short	0x0012
        /*0096*/ 	.short	0x005c
        /*0098*/ 	.byte	0x00, 0xf0, 0x11, 0x00


	//----- nvinfo : EIATTR_KPARAM_INFO
	.align		4
.L_26:
        /*009c*/ 	.byte	0x04, 0x17
        /*009e*/ 	.short	(.L_28 - .L_27)
.L_27:
        /*00a0*/ 	.word	0x00000000
        /*00a4*/ 	.short	0x0011
        /*00a6*/ 	.short	0x0058
        /*00a8*/ 	.byte	0x00, 0xf0, 0x11, 0x00


	//----- nvinfo : EIATTR_KPARAM_INFO
	.align		4
.L_28:
        /*00ac*/ 	.byte	0x04, 0x17
        /*00ae*/ 	.short	(.L_30 - .L_29)
.L_29:
        /*00b0*/ 	.word	0x00000000
        /*00b4*/ 	.short	0x0010
        /*00b6*/ 	.short	0x0054
        /*00b8*/ 	.byte	0x00, 0xf0, 0x11, 0x00


	//----- nvinfo : EIATTR_KPARAM_INFO
	.align		4
.L_30:
        /*00bc*/ 	.byte	0x04, 0x17
        /*00be*/ 	.short	(.L_32 - .L_31)
.L_31:
        /*00c0*/ 	.word	0x00000000
        /*00c4*/ 	.short	0x000f
        /*00c6*/ 	.short	0x0050
        /*00c8*/ 	.byte	0x00, 0xf0, 0x11, 0x00


	//----- nvinfo : EIATTR_KPARAM_INFO
	.align		4
.L_32:
        /*00cc*/ 	.byte	0x04, 0x17
        /*00ce*/ 	.short	(.L_34 - .L_33)
.L_33:
        /*00d0*/ 	.word	0x00000000
        /*00d4*/ 	.short	0x000e
        /*00d6*/ 	.short	0x004c
        /*00d8*/ 	.byte	0x00, 0xf0, 0x11, 0x00


	//----- nvinfo : EIATTR_KPARAM_INFO
	.align		4
.L_34:
        /*00dc*/ 	.byte	0x04, 0x17
        /*00de*/ 	.short	(.L_36 - .L_35)
.L_35:
        /*00e0*/ 	.word	0x00000000
        /*00e4*/ 	.short	0x000d
        /*00e6*/ 	.short	0x0048
        /*00e8*/ 	.byte	0x00, 0xf0, 0x11, 0x00


	//----- nvinfo : EIATTR_KPARAM_INFO
	.align		4
.L_36:
        /*00ec*/ 	.byte	0x04, 0x17
        /*00ee*/ 	.short	(.L_38 - .L_37)
.L_37:
        /*00f0*/ 	.word	0x00000000
        /*00f4*/ 	.short	0x000c
        /*00f6*/ 	.short	0x0044
        /*00f8*/ 	.byte	0x00, 0xf0, 0x11, 0x00


	//----- nvinfo : EIATTR_KPARAM_INFO
	.align		4
.L_38:
        /*00fc*/ 	.byte	0x04, 0x17
        /*00fe*/ 	.short	(.L_40 - .L_39)
.L_39:
        /*0100*/ 	.word	0x00000000
        /*0104*/ 	.short	0x000b
        /*0106*/ 	.short	0x0040
        /*0108*/ 	.byte	0x00, 0xf0, 0x11, 0x00


	//----- nvinfo : EIATTR_KPARAM_INFO
	.align		4
.L_40:
        /*010c*/ 	.byte	0x04, 0x17
        /*010e*/ 	.short	(.L_42 - .L_41)
.L_41:
        /*0110*/ 	.word	0x00000000
        /*0114*/ 	.short	0x000a
        /*0116*/ 	.short	0x003c
        /*0118*/ 	.byte	0x00, 0xf0, 0x11, 0x00


	//----- nvinfo : EIATTR_KPARAM_INFO
	.align		4
.L_42:
        /*011c*/ 	.byte	0x04, 0x17
        /*011e*/ 	.short	(.L_44 - .L_43)
.L_43:
        /*0120*/ 	.word	0x00000000
        /*0124*/ 	.short	0x0009
        /*0126*/ 	.short	0x0038
        /*0128*/ 	.byte	0x00, 0xf0, 0x11, 0x00


	//----- nvinfo : EIATTR_KPARAM_INFO
	.align		4
.L_44:
        /*012c*/ 	.byte	0x04, 0x17
        /*012e*/ 	.short	(.L_46 - .L_45)
.L_45:
        /*0130*/ 	.word	0x00000000
        /*0134*/ 	.short	0x0008
        /*0136*/ 	.short	0x0034
        /*0138*/ 	.byte	0x00, 0xf0, 0x11, 0x00


	//----- nvinfo : EIATTR_KPARAM_INFO
	.align		4
.L_46:
        /*013c*/ 	.byte	0x04, 0x17
        /*013e*/ 	.short	(.L_48 - .L_47)
.L_47:
        /*0140*/ 	.word	0x00000000
        /*0144*/ 	.short	0x0007
        /*0146*/ 	.short	0x0030
        /*0148*/ 	.byte	0x00, 0xf0, 0x11, 0x00


	//----- nvinfo : EIATTR_KPARAM_INFO
	.align		4
.L_48:
        /*014c*/ 	.byte	0x04, 0x17
        /*014e*/ 	.short	(.L_50 - .L_49)
.L_49:
        /*0150*/ 	.word	0x00000000
        /*0154*/ 	.short	0x0006
        /*0156*/ 	.short	0x002c
        /*0158*/ 	.byte	0x00, 0xf0, 0x11, 0x00


	//----- nvinfo : EIATTR_KPARAM_INFO
	.align		4
.L_50:
        /*015c*/ 	.byte	0x04, 0x17
        /*015e*/ 	.short	(.L_52 - .L_51)
.L_51:
        /*0160*/ 	.word	0x00000000
        /*0164*/ 	.short	0x0005
        /*0166*/ 	.short	0x0028
        /*0168*/ 	.byte	0x00, 0xf0, 0x11, 0x00


	//----- nvinfo : EIATTR_KPARAM_INFO
	.align		4
.L_52:
        /*016c*/ 	.byte	0x04, 0x17
        /*016e*/ 	.short	(.L_54 - .L_53)
.L_53:
        /*0170*/ 	.word	0x00000000
        /*0174*/ 	.short	0x0004
        /*0176*/ 	.short	0x0020
        /*0178*/ 	.byte	0x00, 0xf4, 0x21, 0x00


	//----- nvinfo : EIATTR_KPARAM_INFO
	.align		4
.L_54:
        /*017c*/ 	.byte	0x04, 0x17
        /*017e*/ 	.short	(.L_56 - .L_55)
.L_55:
        /*0180*/ 	.word	0x00000000
        /*0184*/ 	.short	0x0003
        /*0186*/ 	.short	0x0018
        /*0188*/ 	.byte	0x00, 0xf4, 0x21, 0x00


	//----- nvinfo : EIATTR_KPARAM_INFO
	.align		4
.L_56:
        /*018c*/ 	.byte	0x04, 0x17
        /*018e*/ 	.short	(.L_58 - .L_57)
.L_57:
        /*0190*/ 	.word	0x00000000
        /*0194*/ 	.short	0x0002
        /*0196*/ 	.short	0x0010
        /*0198*/ 	.byte	0x00, 0xf4, 0x21, 0x00


	//----- nvinfo : EIATTR_KPARAM_INFO
	.align		4
.L_58:
        /*019c*/ 	.byte	0x04, 0x17
        /*019e*/ 	.short	(.L_60 - .L_59)
.L_59:
        /*01a0*/ 	.word	0x00000000
        /*01a4*/ 	.short	0x0001
        /*01a6*/ 	.short	0x0008
        /*01a8*/ 	.byte	0x00, 0xf4, 0x21, 0x00


	//----- nvinfo : EIATTR_KPARAM_INFO
	.align		4
.L_60:
        /*01ac*/ 	.byte	0x04, 0x17
        /*01ae*/ 	.short	(.L_62 - .L_61)
.L_61:
        /*01b0*/ 	.word	0x00000000
        /*01b4*/ 	.short	0x0000
        /*01b6*/ 	.short	0x0000
        /*01b8*/ 	.byte	0x00, 0xf4, 0x21, 0x00


	//----- nvinfo : EIATTR_MAXREG_COUNT
	.align		4
.L_62:
        /*01bc*/ 	.byte	0x03, 0x1b
        /*01be*/ 	.short	0x00ff


	//----- nvinfo : EIATTR_NUM_BARRIERS
	.align		4
        /*01c0*/ 	.byte	0x02, 0x4c
        /*01c2*/ 	.byte	0x01
	.zero		1


	//----- nvinfo : EIATTR_ANNOTATIONS
	.align		4
        /*01c4*/ 	.byte	0x04, 0x55
        /*01c6*/ 	.short	(.L_64 - .L_63)


	//   ....[0]....
.L_63:
        /*01c8*/ 	.word	0x00000001
        /*01cc*/ 	.byte	0x10, 0x22, 0x00, 0x00, 0x01, 0x00, 0x00, 0x00, 0x30, 0x22, 0x00, 0x00, 0x01, 0x00, 0x00, 0x00
        /* <DEDUP_REMOVED lines=311> */
        /*154c*/ 	.byte	0x90, 0xd4, 0x00, 0x00


	//----- nvinfo : EIATTR_MERCURY_ISA_VERSION
	.align		4
.L_64:
        /*1550*/ 	.byte	0x03, 0x5f
        /*1552*/ 	.short	0x0000


	//----- nvinfo : EIATTR_COOP_GROUP_MASK_REGIDS
	.align		4
        /*1554*/ 	.byte	0x04, 0x29
        /*1556*/ 	.short	(.L_66 - .L_65)


	//   ....[0]....
.L_65:
        /*1558*/ 	.word	0xffffffff


	//   ....[1]....
        /*155c*/ 	.word	0xffffffff


	//   ....[2]....
        /*1560*/ 	.word	0xffffffff


	//   ....[3]....
        /*1564*/ 	.word	0xffffffff


	//   ....[4]....
        /*1568*/ 	.word	0xffffffff


	//   ....[5]....
        /*156c*/ 	.word	0xffffffff


	//   ....[6]....
        /*1570*/ 	.word	0xffffffff


	//   ....[7]....
        /*1574*/ 	.word	0xffffffff


	//   ....[8]....
        /*1578*/ 	.word	0xffffffff


	//   ....[9]....
        /*157c*/ 	.word	0xffffffff


	//   ....[10]....
        /*1580*/ 	.word	0xffffffff


	//   ....[11]....
        /*1584*/ 	.word	0xffffffff


	//   ....[12]....
        /*1588*/ 	.word	0xffffffff


	//   ....[13]....
        /*158c*/ 	.word	0xffffffff


	//   ....[14]....
        /*1590*/ 	.word	0xffffffff


	//   ....[15]....
        /*1594*/ 	.word	0xffffffff


	//   ....[16]....
        /*1598*/ 	.word	0xffffffff


	//   ....[17]....
        /*159c*/ 	.word	0xffffffff


	//   ....[18]....
        /*15a0*/ 	.word	0xffffffff


	//   ....[19]....
        /*15a4*/ 	.word	0xffffffff


	//----- nvinfo : EIATTR_COOP_GROUP_INSTR_OFFSETS
	.align		4
.L_66:
        /*15a8*/ 	.byte	0x04, 0x28
        /*15aa*/ 	.short	(.L_68 - .L_67)


	//   ....[0]....
.L_67:
        /*15ac*/ 	.word	0x000098f0


	//   ....[1]....
        /*15b0*/ 	.word	0x00009990


	//   ....[2]....
        /*15b4*/ 	.word	0x000099a0


	//   ....[3]....
        /*15b8*/ 	.word	0x000099b0


	//   ....[4]....
        /*15bc*/ 	.word	0x000099d0


	//   ....[5]....
        /*15c0*/ 	.word	0x00009a10


	//   ....[6]....
        /*15c4*/ 	.word	0x00009a20


	//   ....[7]....
        /*15c8*/ 	.word	0x00009a30


	//   ....[8]....
        /*15cc*/ 	.word	0x00009b20


	//   ....[9]....
        /*15d0*/ 	.word	0x00009b40


	//   ....[10]....
        /*15d4*/ 	.word	0x00009cb0


	//   ....[11]....
        /*15d8*/ 	.word	0x00009cd0


	//   ....[12]....
        /*15dc*/ 	.word	0x00009d00


	//   ....[13]....
        /*15e0*/ 	.word	0x00009d10


	//   ....[14]....
        /*15e4*/ 	.word	0x00009e70


	//   ....[15]....
        /*15e8*/ 	.word	0x00009e90


	//   ....[16]....
        /*15ec*/ 	.word	0x00009eb0


	//   ....[17]....
        /*15f0*/ 	.word	0x00009ed0


	//   ....[18]....
        /*15f4*/ 	.word	0x00009f50


	//   ....[19]....
        /*15f8*/ 	.word	0x00009f70


	//----- nvinfo : EIATTR_EXIT_INSTR_OFFSETS
	.align		4
.L_68:
        /*15fc*/ 	.byte	0x04, 0x1c
        /*15fe*/ 	.short	(.L_70 - .L_69)


	//   ....[0]....
.L_69:
        /*1600*/ 	.word	0x00012000


	//   ....[1]....
        /*1604*/ 	.word	0x000120a0


	//----- nvinfo : EIATTR_REQNTID
	.align		4
.L_70:
        /*1608*/ 	.byte	0x04, 0x10
        /*160a*/ 	.short	(.L_72 - .L_71)
.L_71:
        /*160c*/ 	.word	0x00000080
        /*1610*/ 	.word	0x00000001
        /*1614*/ 	.word	0x00000001
.L_72:


//--------------------- .nv.callgraph             --------------------------
	.section	.nv.callgraph,"",@"SHT_CUDA_CALLGRAPH"
	.align	4
	.sectionentsize	8
	.align		4
        /*0000*/ 	.word	0x00000000
	.align		4
        /*0004*/ 	.word	0xffffffff
	.align		4
        /*0008*/ 	.word	0x00000000
	.align		4
        /*000c*/ 	.word	0xfffffffe
	.align		4
        /*0010*/ 	.word	0x00000000
	.align		4
        /*0014*/ 	.word	0xfffffffd
	.align		4
        /*0018*/ 	.word	0x00000000
	.align		4
        /*001c*/ 	.word	0xfffffffc


//--------------------- .nv.rel.action            --------------------------
	.section	.nv.rel.action,"",@"SHT_CUDA_RELOCINFO"
	.align	8
	.sectionentsize	8
        /*0000*/ 	.byte	0x73, 0x00, 0x00, 0x00, 0x00, 0x00, 0x00, 0x00, 0x00, 0x00, 0x00, 0x11, 0x25, 0x00, 0x05, 0x36


//--------------------- .nv.constant4             --------------------------
	.section	.nv.constant4,"a",@progbits
	.align	8
	.align		8
.nv.constant4:
        /*0000*/ 	.dword	_$_str


//--------------------- .nv.constant0.attn_fwd    --------------------------
	.section	.nv.constant0.attn_fwd,"a",@progbits
	.sectionflags	@""
	.align	4
.nv.constant0.attn_fwd:
	.zero		488


//--------------------- .text.attn_fwd            --------------------------
	.section	.text.attn_fwd,"ax",@progbits
	.sectioninfo	@"SHI_REGISTERS=255"
	.align	128
        .global         attn_fwd
        .type           attn_fwd,@function
        .size           attn_fwd,(.L_x_3 - attn_fwd)
        .other          attn_fwd,@"STO_CUDA_ENTRY STV_DEFAULT"
attn_fwd:
.text.attn_fwd:
[----:B------:R-:W-:Y:S02]  /*0000*/  MOV R1, c[0x0][0x28] ;  /* 0x00000a0000017a02 */ /* 0x000fe40000000f00 */
[----:B------:R-:W0:Y:S01]  /*0010*/  S2R R204, SR_TID.X ;  /* 0x0000000000cc7919 */ /* 0x000e220000002100 */
[----:B------:R-:W-:Y:S01]  /*0020*/  MOV R6, c[0x0][0x198] ;  /* 0x0000660000067a02 */ /* 0x000fe20000000f00 */
[----:B------:R-:W-:Y:S01]  /*0030*/  ULDC.64 UR4, c[0x0][0x118] ;  /* 0x0000460000047ab9 */ /* 0x000fe20000000a00 */
[----:B------:R-:W-:Y:S01]  /*0040*/  IADD3 R1, R1, -0x8f0, RZ ;  /* 0xfffff71001017810 */ /* 0x000fe20007ffe0ff */
[----:B------:R-:W1:Y:S04]  /*0050*/  S2R R3, SR_CTAID.X ;  /* 0x0000000000037919 */ /* 0x000e680000002500 */
[----:B------:R-:W2:Y:S01]  /*0060*/  S2R R200, SR_CTAID.Y ;  /* 0x0000000000c87919 */ /* 0x000ea20000002600 */
[----:B0-----:R-:W-:Y:S02]  /*0070*/  LOP3.LUT R2, R204, 0x1f, RZ, 0xc0, !PT ;  /* 0x0000001fcc027812 */ /* 0x001fe400078ec0ff */
[----:B------:R-:W-:-:S03]  /*0080*/  SHF.R.U32.HI R0, RZ, 0x5, R204 ;  /* 0x00000005ff007819 */ /* 0x000fc600000116cc */
[----:B-1----:R-:W-:Y:S01]  /*0090*/  IMAD R4, R3, 0x20, R2 ;  /* 0x0000002003047824 */ /* 0x002fe200078e0202 */
[----:B------:R-:W-:Y:S01]  /*00a0*/  SGXT.U32 R202, R0, 0x2 ;  /* 0x0000000200ca781a */ /* 0x000fe20000000000 */
[----:B--2---:R-:W-:Y:S02]  /*00b0*/  IMAD R0, R200, c[0x0][0x190], RZ ;  /* 0x00006400c8007a24 */ /* 0x004fe400078e02ff */
[----:B------:R-:W-:Y:S02]  /*00c0*/  IMAD R3, R4, c[0x0][0x194], RZ ;  /* 0x0000650004037a24 */ /* 0x000fe400078e02ff */
[----:B------:R-:W-:Y:S02]  /*00d0*/  IMAD.SHL.U32 R4, R0, 0x2, RZ ;  /* 0x0000000200047824 */ /* 0x000fe400078e00ff */
[----:B------:R-:W-:Y:S01]  /*00e0*/  IMAD R7, R202, c[0x0][0x198], RZ ;  /* 0x00006600ca077a24 */ /* 0x000fe200078e02ff */
[----:B------:R-:W-:Y:S01]  /*00f0*/  SHF.L.U32 R5, R3, 0x1, RZ ;  /* 0x0000000103057819 */ /* 0x000fe200000006ff */
[----:B------:R-:W-:-:S03]  /*0100*/  IMAD.HI R0, R0, 0x2, RZ ;  /* 0x0000000200007827 */ /* 0x000fc600078e02ff */
[----:B------:R-:W-:Y:S01]  /*0110*/  IADD3 R4, P0, P1, R5, c[0x0][0x160], R4 ;  /* 0x0000580005047a10 */ /* 0x000fe2000791e004 */
[----:B------:R-:W-:-:S04]  /*0120*/  IMAD.HI R3, R3, 0x2, RZ ;  /* 0x0000000203037827 */ /* 0x000fc800078e02ff */
[C---:B------:R-:W-:Y:S01]  /*0130*/  IMAD R13, R6.reuse, 0x4, R7 ;  /* 0x00000004060d7824 */ /* 0x040fe200078e0207 */
[----:B------:R-:W-:Y:S02]  /*0140*/  IADD3.X R0, R3, c[0x0][0x164], R0, P0, P1 ;  /* 0x0000590003007a10 */ /* 0x000fe400007e2400 */
[C---:B------:R-:W-:Y:S02]  /*0150*/  LEA R8, P0, R7.reuse, R4, 0x1 ;  /* 0x0000000407087211 */ /* 0x040fe400078008ff */
[C---:B------:R-:W-:Y:S02]  /*0160*/  LEA R5, R6.reuse, R13, 0x2 ;  /* 0x0000000d06057211 */ /* 0x040fe400078e10ff */
[----:B------:R-:W-:Y:S02]  /*0170*/  LEA.HI.X.SX32 R9, R7, R0, 0x1, P0 ;  /* 0x0000000007097211 */ /* 0x000fe400000f0eff */
[-C--:B------:R-:W-:Y:S01]  /*0180*/  LEA R12, P0, R13, R4.reuse, 0x1 ;  /* 0x000000040d0c7211 */ /* 0x080fe200078008ff */
[C---:B------:R-:W-:Y:S01]  /*0190*/  IMAD R7, R6.reuse, 0x4, R5 ;  /* 0x0000000406077824 */ /* 0x040fe200078e0205 */
[----:B------:R-:W-:Y:S01]  /*01a0*/  LEA R10, P1, R5, R4, 0x1 ;  /* 0x00000004050a7211 */ /* 0x000fe200078208ff */
[----:B------:R0:W2:Y:S03]  /*01b0*/  LDG.E.U16 R3, [R8.64] ;  /* 0x0000000408037981 */ /* 0x0000a6000c1e1500 */
[----:B------:R-:W-:-:S02]  /*01c0*/  LEA R17, R6, R7, 0x2 ;  /* 0x0000000706117211 */ /* 0x000fc400078e10ff */
[-C--:B------:R-:W-:Y:S02]  /*01d0*/  LEA.HI.X.SX32 R13, R13, R0.reuse, 0x1, P0 ;  /* 0x000000000d0d7211 */ /* 0x080fe400000f0eff */
[----:B------:R-:W-:Y:S01]  /*01e0*/  LEA.HI.X.SX32 R11, R5, R0, 0x1, P1 ;  /* 0x00000000050b7211 */ /* 0x000fe200008f0eff */
[C---:B------:R-:W-:Y:S01]  /*01f0*/  IMAD R19, R6.reuse, 0x4, R17 ;  /* 0x0000000406137824 */ /* 0x040fe200078e0211 */
[-C--:B------:R-:W-:Y:S02]  /*0200*/  LEA R14, P0, R7, R4.reuse, 0x1 ;  /* 0x00000004070e7211 */ /* 0x080fe400078008ff */
[----:B------:R-:W-:Y:S01]  /*0210*/  LEA R16, P1, R17, R4, 0x1 ;  /* 0x0000000411107211 */ /* 0x000fe200078208ff */
[----:B------:R1:W3:Y:S01]  /*0220*/  LDG.E.U16 R5, [R10.64] ;  /* 0x000000040a057981 */ /* 0x0002e2000c1e1500 */
[----:B------:R-:W-:-:S05]  /*0230*/  LEA R21, R6, R19, 0x2 ;  /* 0x0000001306157211 */ /* 0x000fca00078e10ff */
[----:B------:R-:W-:-:S05]  /*0240*/  IMAD R23, R6, 0x4, R21 ;  /* 0x0000000406177824 */ /* 0x000fca00078e0215 */
[----:B------:R-:W-:-:S05]  /*0250*/  LEA R25, R6, R23, 0x2 ;  /* 0x0000001706197211 */ /* 0x000fca00078e10ff */
[----:B------:R-:W-:-:S05]  /*0260*/  IMAD R27, R6, 0x4, R25 ;  /* 0x00000004061b7824 */ /* 0x000fca00078e0219 */
[----:B------:R-:W-:-:S05]  /*0270*/  LEA R29, R6, R27, 0x2 ;  /* 0x0000001b061d7211 */ /* 0x000fca00078e10ff */
[----:B------:R-:W-:Y:S01]  /*0280*/  IMAD R31, R6, 0x4, R29 ;  /* 0x00000004061f7824 */ /* 0x000fe200078e021d */
[----:B------:R-:W-:-:S04]  /*0290*/  LEA.HI.X.SX32 R15, R7, R0, 0x1, P0 ;  /* 0x00000000070f7211 */ /* 0x000fc800000f0eff */
[----:B------:R-:W-:Y:S01]  /*02a0*/  LEA R33, R6, R31, 0x2 ;  /* 0x0000001f06217211 */ /* 0x000fe200078e10ff */
[----:B0-----:R0:W4:Y:S01]  /*02b0*/  LDG.E.U16 R9, [R14.64] ;  /* 0x000000040e097981 */ /* 0x001122000c1e1500 */
[----:B------:R-:W-:-:S03]  /*02c0*/  LEA R18, P0, R19, R4, 0x1 ;  /* 0x0000000413127211 */ /* 0x000fc600078008ff */
[C---:B------:R-:W-:Y:S01]  /*02d0*/  IMAD R35, R6.reuse, 0x4, R33 ;  /* 0x0000000406237824 */ /* 0x040fe200078e0221 */
[----:B------:R-:W-:Y:S01]  /*02e0*/  LEA.HI.X.SX32 R19, R19, R0, 0x1, P0 ;  /* 0x0000000013137211 */ /* 0x000fe200000f0eff */
[----:B------:R5:W2:Y:S01]  /*02f0*/  LDG.E.U16 R7, [R12.64] ;  /* 0x000000040c077981 */ /* 0x000aa2000c1e1500 */
[C---:B------:R-:W-:Y:S02]  /*0300*/  LEA R20, P0, R21.reuse, R4, 0x1 ;  /* 0x0000000415147211 */ /* 0x040fe400078008ff */
[C---:B------:R-:W-:Y:S02]  /*0310*/  LEA R37, R6.reuse, R35, 0x2 ;  /* 0x0000002306257211 */ /* 0x040fe400078e10ff */
[----:B------:R-:W-:Y:S02]  /*0320*/  LEA.HI.X.SX32 R21, R21, R0, 0x1, P0 ;  /* 0x0000000015157211 */ /* 0x000fe400000f0eff */
[----:B------:R-:W-:Y:S01]  /*0330*/  LEA R22, P0, R23, R4, 0x1 ;  /* 0x0000000417167211 */ /* 0x000fe200078008ff */
[----:B------:R-:W-:Y:S01]  /*0340*/  IMAD R39, R6, 0x4, R37 ;  /* 0x0000000406277824 */ /* 0x000fe200078e0225 */
[-C--:B------:R-:W-:Y:S01]  /*0350*/  LEA.HI.X.SX32 R17, R17, R0.reuse, 0x1, P1 ;  /* 0x0000000011117211 */ /* 0x080fe200008f0eff */
[----:B0-----:R0:W2:Y:S01]  /*0360*/  LDG.E.U16 R15, [R20.64] ;  /* 0x00000004140f7981 */ /* 0x0010a2000c1e1500 */
[----:B------:R-:W-:-:S02]  /*0370*/  LEA.HI.X.SX32 R23, R23, R0, 0x1, P0 ;  /* 0x0000000017177211 */ /* 0x000fc400000f0eff */
[C---:B------:R-:W-:Y:S01]  /*0380*/  LEA R26, P0, R27.reuse, R4, 0x1 ;  /* 0x000000041b1a7211 */ /* 0x040fe200078008ff */
[----:B-1----:R1:W2:Y:S01]  /*0390*/  LDG.E.U16 R11, [R16.64] ;  /* 0x00000004100b7981 */ /* 0x0022a2000c1e1500 */
[C---:B------:R-:W-:Y:S02]  /*03a0*/  LEA R41, R6.reuse, R39, 0x2 ;  /* 0x0000002706297211 */ /* 0x040fe400078e10ff */
[----:B------:R-:W-:Y:S01]  /*03b0*/  LEA.HI.X.SX32 R27, R27, R0, 0x1, P0 ;  /* 0x000000001b1b7211 */ /* 0x000fe200000f0eff */
[----:B-----5:R5:W2:Y:S01]  /*03c0*/  LDG.E.U16 R13, [R18.64] ;  /* 0x00000004120d7981 */ /* 0x020aa2000c1e1500 */
[-C--:B------:R-:W-:Y:S01]  /*03d0*/  LEA R28, P0, R29, R4.reuse, 0x1 ;  /* 0x000000041d1c7211 */ /* 0x080fe200078008ff */
[----:B------:R-:W-:Y:S01]  /*03e0*/  IMAD R43, R6, 0x4, R41 ;  /* 0x00000004062b7824 */ /* 0x000fe200078e0229 */
[----:B------:R-:W-:Y:S01]  /*03f0*/  LEA R24, P1, R25, R4, 0x1 ;  /* 0x0000000419187211 */ /* 0x000fe200078208ff */
[----:B0-----:R0:W2:Y:S01]  /*0400*/  LDG.E.U16 R21, [R26.64] ;  /* 0x000000041a157981 */ /* 0x0010a2000c1e1500 */
[----:B------:R-:W-:-:S02]  /*0410*/  LEA.HI.X.SX32 R29, R29, R0, 0x1, P0 ;  /* 0x000000001d1d7211 */ /* 0x000fc400000f0eff */
[C---:B------:R-:W-:Y:S01]  /*0420*/  LEA R30, P0, R31.reuse, R4, 0x1 ;  /* 0x000000041f1e7211 */ /* 0x040fe200078008ff */
[----:B-1----:R1:W2:Y:S01]  /*0430*/  LDG.E.U16 R17, [R22.64] ;  /* 0x0000000416117981 */ /* 0x0022a2000c1e1500 */
[C---:B------:R-:W-:Y:S02]  /*0440*/  LEA R45, R6.reuse, R43, 0x2 ;  /* 0x0000002b062d7211 */ /* 0x040fe400078e10ff */
[----:B------:R-:W-:Y:S02]  /*0450*/  LEA.HI.X.SX32 R31, R31, R0, 0x1, P0 ;  /* 0x000000001f1f7211 */ /* 0x000fe400000f0eff */
[----:B------:R-:W-:Y:S01]  /*0460*/  LEA R34, P0, R35, R4, 0x1 ;  /* 0x0000000423227211 */ /* 0x000fe200078008ff */
[----:B------:R-:W-:-:S03]  /*0470*/  IMAD R47, R6, 0x4, R45 ;  /* 0x00000004062f7824 */ /* 0x000fc600078e022d */
[----:B------:R-:W-:Y:S01]  /*0480*/  LEA.HI.X.SX32 R35, R35, R0, 0x1, P0 ;  /* 0x0000000023237211 */ /* 0x000fe200000f0eff */
[----:B-1----:R1:W2:Y:S01]  /*0490*/  LDG.E.U16 R23, [R28.64] ;  /* 0x000000041c177981 */ /* 0x0022a2000c1e1500 */
[C---:B------:R-:W-:Y:S02]  /*04a0*/  LEA R36, P0, R37.reuse, R4, 0x1 ;  /* 0x0000000425247211 */ /* 0x040fe400078008ff */
[C---:B------:R-:W-:Y:S02]  /*04b0*/  LEA R49, R6.reuse, R47, 0x2 ;  /* 0x0000002f06317211 */ /* 0x040fe400078e10ff */
[----:B------:R-:W-:Y:S02]  /*04c0*/  LEA.HI.X.SX32 R37, R37, R0, 0x1, P0 ;  /* 0x0000000025257211 */ /* 0x000fe400000f0eff */
[----:B------:R-:W-:Y:S01]  /*04d0*/  LEA R38, P0, R39, R4, 0x1 ;  /* 0x0000000427267211 */ /* 0x000fe200078008ff */
[----:B------:R-:W-:Y:S01]  /*04e0*/  IMAD R51, R6, 0x4, R49 ;  /* 0x0000000406337824 */ /* 0x000fe200078e0231 */
[-C--:B------:R-:W-:Y:S01]  /*04f0*/  LEA.HI.X.SX32 R25, R25, R0.reuse, 0x1, P1 ;  /* 0x0000000019197211 */ /* 0x080fe200008f0eff */
[----:B-1----:R1:W2:Y:S01]  /*0500*/  LDG.E.U16 R29, [R34.64] ;  /* 0x00000004221d7981 */ /* 0x0022a2000c1e1500 */
[----:B------:R-:W-:-:S02]  /*0510*/  LEA.HI.X.SX32 R39, R39, R0, 0x1, P0 ;  /* 0x0000000027277211 */ /* 0x000fc400000f0eff */
[-C--:B------:R-:W-:Y:S01]  /*0520*/  LEA R32, P1, R33, R4.reuse, 0x1 ;  /* 0x0000000421207211 */ /* 0x080fe200078208ff */
[----:B-----5:R5:W2:Y:S01]  /*0530*/  LDG.E.U16 R19, [R24.64] ;  /* 0x0000000418137981 */ /* 0x020aa2000c1e1500 */
[----:B------:R-:W-:Y:S02]  /*0540*/  LEA R42, P0, R43, R4, 0x1 ;  /* 0x000000042b2a7211 */ /* 0x000fe400078008ff */
[C---:B------:R-:W-:Y:S02]  /*0550*/  LEA R53, R6.reuse, R51, 0x2 ;  /* 0x0000003306357211 */ /* 0x040fe400078e10ff */
[-C--:B------:R-:W-:Y:S02]  /*0560*/  LEA.HI.X.SX32 R33, R33, R0.reuse, 0x1, P1 ;  /* 0x0000000021217211 */ /* 0x080fe400008f0eff */
[----:B------:R-:W-:Y:S01]  /*0570*/  LEA.HI.X.SX32 R43, R43, R0, 0x1, P0 ;  /* 0x000000002b2b7211 */ /* 0x000fe200000f0eff */
[----:B------:R-:W-:Y:S01]  /*0580*/  IMAD R55, R6, 0x4, R53 ;  /* 0x0000000406377824 */ /* 0x000fe200078e0235 */
[-C--:B------:R-:W-:Y:S01]  /*0590*/  LEA R40, P1, R41, R4.reuse, 0x1 ;  /* 0x0000000429287211 */ /* 0x080fe200078208ff */
[----:B0-----:R0:W2:Y:S01]  /*05a0*/  LDG.E.U16 R27, [R32.64] ;  /* 0x00000004201b7981 */ /* 0x0010a2000c1e1500 */
[----:B------:R-:W-:-:S02]  /*05b0*/  LEA R44, P0, R45, R4, 0x1 ;  /* 0x000000042d2c7211 */ /* 0x000fc400078008ff */
[-C--:B------:R-:W-:Y:S01]  /*05c0*/  LEA.HI.X.SX32 R41, R41, R0.reuse, 0x1, P1 ;  /* 0x0000000029297211 */ /* 0x080fe200008f0eff */
[----:B-----5:R5:W2:Y:S01]  /*05d0*/  LDG.E.U16 R25, [R30.64] ;  /* 0x000000041e197981 */ /* 0x020aa2000c1e1500 */
[----:B------:R-:W-:Y:S02]  /*05e0*/  LEA.HI.X.SX32 R45, R45, R0, 0x1, P0 ;  /* 0x000000002d2d7211 */ /* 0x000fe400000f0eff */
[-C--:B------:R-:W-:Y:S01]  /*05f0*/  LEA R46, P0, R47, R4.reuse, 0x1 ;  /* 0x000000042f2e7211 */ /* 0x080fe200078008ff */
[----:B-1----:R1:W2:Y:S01]  /*0600*/  LDG.E.U16 R35, [R40.64] ;  /* 0x0000000428237981 */ /* 0x0022a2000c1e1500 */
[----:B------:R-:W-:Y:S02]  /*0610*/  LEA R48, P1, R49, R4, 0x1 ;  /* 0x0000000431307211 */ /* 0x000fe400078208ff */
[----:B------:R-:W-:Y:S01]  /*0620*/  LEA R57, R6, R55, 0x2 ;  /* 0x0000003706397211 */ /* 0x000fe200078e10ff */
[----:B0-----:R0:W2:Y:S01]  /*0630*/  LDG.E.U16 R33, [R38.64] ;  /* 0x0000000426217981 */ /* 0x0010a2000c1e1500 */
[----:B------:R-:W-:-:S02]  /*0640*/  LEA.HI.X.SX32 R47, R47, R0, 0x1, P0 ;  /* 0x000000002f2f7211 */ /* 0x000fc400000f0eff */
[----:B------:R-:W-:Y:S01]  /*0650*/  LEA.HI.X.SX32 R49, R49, R0, 0x1, P1 ;  /* 0x0000000031317211 */ /* 0x000fe200008f0eff */
[C---:B------:R-:W-:Y:S01]  /*0660*/  IMAD R61, R6.reuse, 0x4, R57 ;  /* 0x00000004063d7824 */ /* 0x040fe200078e0239 */
[-C--:B------:R-:W-:Y:S01]  /*0670*/  LEA R50, P0, R51, R4.reuse, 0x1 ;  /* 0x0000000433327211 */ /* 0x080fe200078008ff */
[----:B-1----:R1:W2:Y:S01]  /*0680*/  LDG.E.U16 R41, [R46.64] ;  /* 0x000000042e297981 */ /* 0x0022a2000c1e1500 */
[----:B------:R-:W-:Y:S02]  /*0690*/  LEA R58, P1, R57, R4, 0x1 ;  /* 0x00000004393a7211 */ /* 0x000fe400078208ff */
[-C--:B------:R-:W-:Y:S01]  /*06a0*/  LEA.HI.X.SX32 R51, R51, R0.reuse, 0x1, P0 ;  /* 0x0000000033337211 */ /* 0x080fe200000f0eff */
[----:B0-----:R0:W2:Y:S01]  /*06b0*/  LDG.E.U16 R39, [R44.64] ;  /* 0x000000042c277981 */ /* 0x0010a2000c1e1500 */
[----:B------:R-:W-:Y:S02]  /*06c0*/  LEA.HI.X.SX32 R59, R57, R0, 0x1, P1 ;  /* 0x00000000393b7211 */ /* 0x000fe400008f0eff */
[----:B------:R-:W-:Y:S01]  /*06d0*/  LEA R52, P0, R53, R4, 0x1 ;  /* 0x0000000435347211 */ /* 0x000fe200078008ff */
[----:B-----5:R5:W2:Y:S01]  /*06e0*/  LDG.E.U16 R31, [R36.64] ;  /* 0x00000004241f7981 */ /* 0x020aa2000c1e1500 */
[----:B------:R-:W-:-:S02]  /*06f0*/  LEA R57, R6, R61, 0x2 ;  /* 0x0000003d06397211 */ /* 0x000fc400078e10ff */
[----:B------:R-:W-:Y:S02]  /*0700*/  LEA.HI.X.SX32 R53, R53, R0, 0x1, P0 ;  /* 0x0000000035357211 */ /* 0x000fe400000f0eff */
[C---:B------:R-:W-:Y:S01]  /*0710*/  LEA R54, P0, R55.reuse, R4, 0x1 ;  /* 0x0000000437367211 */ /* 0x040fe200078008ff */
[C---:B------:R-:W-:Y:S01]  /*0720*/  IMAD R63, R6.reuse, 0x4, R57 ;  /* 0x00000004063f7824 */ /* 0x040fe200078e0239 */
[----:B0-----:R0:W2:Y:S02]  /*0730*/  LDG.E.U16 R45, [R50.64] ;  /* 0x00000004322d7981 */ /* 0x0010a4000c1e1500 */
[----:B------:R-:W-:Y:S02]  /*0740*/  LEA.HI.X.SX32 R55, R55, R0, 0x1, P0 ;  /* 0x0000000037377211 */ /* 0x000fe400000f0eff */
[----:B------:R-:W-:Y:S01]  /*0750*/  LEA R60, P0, R61, R4, 0x1 ;  /* 0x000000043d3c7211 */ /* 0x000fe200078008ff */
[----:B-1----:R1:W2:Y:S01]  /*0760*/  LDG.E.U16 R47, [R52.64] ;  /* 0x00000004342f7981 */ /* 0x0022a2000c1e1500 */
[----:B------:R-:W-:-:S02]  /*0770*/  LEA R65, R6, R63, 0x2 ;  /* 0x0000003f06417211 */ /* 0x000fc400078e10ff */
[----:B------:R-:W-:Y:S01]  /*0780*/  LEA.HI.X.SX32 R61, R61, R0, 0x1, P0 ;  /* 0x000000003d3d7211 */ /* 0x000fe200000f0eff */
[----:B-----5:R5:W2:Y:S01]  /*0790*/  LDG.E.U16 R37, [R42.64] ;  /* 0x000000042a257981 */ /* 0x020aa2000c1e1500 */
[-C--:B------:R-:W-:Y:S01]  /*07a0*/  LEA R56, P0, R57, R4.reuse, 0x1 ;  /* 0x0000000439387211 */ /* 0x080fe200078008ff */
[----:B------:R-:W-:Y:S01]  /*07b0*/  IMAD R69, R6, 0x4, R65 ;  /* 0x0000000406457824 */ /* 0x000fe200078e0241 */
[----:B------:R-:W-:Y:S01]  /*07c0*/  LEA R66, P1, R65, R4, 0x1 ;  /* 0x0000000441427211 */ /* 0x000fe200078208ff */
[----:B0-----:R0:W2:Y:S01]  /*07d0*/  LDG.E.U16 R51, [R58.64] ;  /* 0x000000043a337981 */ /* 0x0010a2000c1e1500 */
[-C--:B------:R-:W-:Y:S02]  /*07e0*/  LEA.HI.X.SX32 R57, R57, R0.reuse, 0x1, P0 ;  /* 0x0000000039397211 */ /* 0x080fe400000f0eff */
[----:B------:R-:W-:Y:S01]  /*07f0*/  LEA.HI.X.SX32 R67, R65, R0, 0x1, P1 ;  /* 0x0000000041437211 */ /* 0x000fe200008f0eff */
[----:B-1----:R1:W2:Y:S01]  /*0800*/  LDG.E.U16 R53, [R60.64] ;  /* 0x000000043c357981 */ /* 0x0022a2000c1e1500 */
[----:B------:R-:W-:-:S02]  /*0810*/  LEA R62, P0, R63, R4, 0x1 ;  /* 0x000000043f3e7211 */ /* 0x000fc400078008ff */
[C---:B------:R-:W-:Y:S01]  /*0820*/  LEA R65, R6.reuse, R69, 0x2 ;  /* 0x0000004506417211 */ /* 0x040fe200078e10ff */
[----:B-----5:R5:W2:Y:S01]  /*0830*/  LDG.E.U16 R43, [R48.64] ;  /* 0x00000004302b7981 */ /* 0x020aa2000c1e1500 */
[----:B------:R-:W-:Y:S02]  /*0840*/  LEA.HI.X.SX32 R63, R63, R0, 0x1, P0 ;  /* 0x000000003f3f7211 */ /* 0x000fe400000f0eff */
[C---:B------:R-:W-:Y:S01]  /*0850*/  LEA R68, P0, R69.reuse, R4, 0x1 ;  /* 0x0000000445447211 */ /* 0x040fe200078008ff */
[C---:B------:R-:W-:Y:S01]  /*0860*/  IMAD R71, R6.reuse, 0x4, R65 ;  /* 0x0000000406477824 */ /* 0x040fe200078e0241 */
[----:B0-----:R0:W2:Y:S02]  /*0870*/  LDG.E.U16 R59, [R66.64] ;  /* 0x00000004423b7981 */ /* 0x0010a4000c1e1500 */
[----:B------:R-:W-:Y:S02]  /*0880*/  LEA.HI.X.SX32 R69, R69, R0, 0x1, P0 ;  /* 0x0000000045457211 */ /* 0x000fe400000f0eff */
[----:B------:R-:W-:Y:S01]  /*0890*/  LEA R64, P0, R65, R4, 0x1 ;  /* 0x0000000441407211 */ /* 0x000fe200078008ff */
[----:B-----5:R5:W2:Y:S01]  /*08a0*/  LDG.E.U16 R49, [R54.64] ;  /* 0x0000000436317981 */ /* 0x020aa2000c1e1500 */
[----:B------:R-:W-:-:S02]  /*08b0*/  LEA R73, R6, R71, 0x2 ;  /* 0x0000004706497211 */ /* 0x000fc400078e10ff */
[----:B------:R-:W-:Y:S01]  /*08c0*/  LEA.HI.X.SX32 R65, R65, R0, 0x1, P0 ;  /* 0x0000000041417211 */ /* 0x000fe200000f0eff */
[----:B-1----:R1:W2:Y:S01]  /*08d0*/  LDG.E.U16 R61, [R68.64] ;  /* 0x00000004443d7981 */ /* 0x0022a2000c1e1500 */
[C---:B------:R-:W-:Y:S01]  /*08e0*/  LEA R70, P0, R71.reuse, R4, 0x1 ;  /* 0x0000000447467211 */ /* 0x040fe200078008ff */
[C---:B------:R-:W-:Y:S02]  /*08f0*/  IMAD R75, R6.reuse, 0x4, R73 ;  /* 0x00000004064b7824 */ /* 0x040fe400078e0249 */
[----:B------:R-:W2:Y:S01]  /*0900*/  LDG.E.U16 R57, [R56.64] ;  /* 0x0000000438397981 */ /* 0x000ea2000c1e1500 */
[----:B------:R-:W-:Y:S02]  /*0910*/  LEA.HI.X.SX32 R71, R71, R0, 0x1, P0 ;  /* 0x0000000047477211 */ /* 0x000fe400000f0eff */
[----:B------:R-:W-:Y:S01]  /*0920*/  LEA R74, P0, R75, R4, 0x1 ;  /* 0x000000044b4a7211 */ /* 0x000fe200078008ff */
[----:B-----5:R5:W2:Y:S01]  /*0930*/  LDG.E.U16 R55, [R62.64] ;  /* 0x000000043e377981 */ /* 0x020aa2000c1e1500 */
[----:B------:R-:W-:-:S02]  /*0940*/  LEA R77, R6, R75, 0x2 ;  /* 0x0000004b064d7211 */ /* 0x000fc400078e10ff */
[----:B------:R-:W-:Y:S01]  /*0950*/  LEA.HI.X.SX32 R75, R75, R0, 0x1, P0 ;  /* 0x000000004b4b7211 */ /* 0x000fe200000f0eff */
[----:B------:R-:W2:Y:S01]  /*0960*/  LDG.E.U16 R65, [R64.64] ;  /* 0x0000000440417981 */ /* 0x000ea2000c1e1500 */
[-C--:B------:R-:W-:Y:S01]  /*0970*/  LEA R78, P0, R77, R4.reuse, 0x1 ;  /* 0x000000044d4e7211 */ /* 0x080fe200078008ff */
[C---:B------:R-:W-:Y:S01]  /*0980*/  IMAD R81, R6.reuse, 0x4, R77 ;  /* 0x0000000406517824 */ /* 0x040fe200078e024d */
[----:B------:R-:W-:Y:S01]  /*0990*/  LEA R72, P1, R73, R4, 0x1 ;  /* 0x0000000449487211 */ /* 0x000fe200078208ff */
[----:B-1----:R1:W2:Y:S01]  /*09a0*/  LDG.E.U16 R69, [R74.64] ;  /* 0x000000044a457981 */ /* 0x0022a2000c1e1500 */
[----:B------:R-:W-:Y:S02]  /*09b0*/  LEA.HI.X.SX32 R79, R77, R0, 0x1, P0 ;  /* 0x000000004d4f7211 */ /* 0x000fe400000f0eff */
[C---:B------:R-:W-:Y:S01]  /*09c0*/  LEA R77, R6.reuse, R81, 0x2 ;  /* 0x00000051064d7211 */ /* 0x040fe200078e10ff */
[----:B-----5:R5:W2:Y:S04]  /*09d0*/  LDG.E.U16 R63, [R70.64] ;  /* 0x00000004463f7981 */ /* 0x020aa8000c1e1500 */
[----:B------:R-:W-:Y:S01]  /*09e0*/  IMAD R83, R6, 0x4, R77 ;  /* 0x0000000406537824 */ /* 0x000fe200078e024d */
[----:B------:R-:W-:-:S04]  /*09f0*/  LEA R80, P0, R81, R4, 0x1 ;  /* 0x0000000451507211 */ /* 0x000fc800078008ff */
[C---:B------:R-:W-:Y:S01]  /*0a00*/  LEA R85, R6.reuse, R83, 0x2 ;  /* 0x0000005306557211 */ /* 0x040fe200078e10ff */
[----:B-----5:R5:W2:Y:S01]  /*0a10*/  LDG.E.U16 R71, [R78.64] ;  /* 0x000000044e477981 */ /* 0x020aa2000c1e1500 */
[----:B------:R-:W-:Y:S02]  /*0a20*/  LEA.HI.X.SX32 R81, R81, R0, 0x1, P0 ;  /* 0x0000000051517211 */ /* 0x000fe400000f0eff */
[----:B------:R-:W-:Y:S01]  /*0a30*/  LEA R82, P0, R83, R4, 0x1 ;  /* 0x0000000453527211 */ /* 0x000fe200078008ff */
[----:B------:R-:W-:-:S03]  /*0a40*/  IMAD R87, R6, 0x4, R85 ;  /* 0x0000000406577824 */ /* 0x000fc600078e0255 */
[----:B------:R-:W-:Y:S02]  /*0a50*/  LEA.HI.X.SX32 R83, R83, R0, 0x1, P0 ;  /* 0x0000000053537211 */ /* 0x000fe400000f0eff */
[C---:B------:R-:W-:Y:S02]  /*0a60*/  LEA R84, P0, R85.reuse, R4, 0x1 ;  /* 0x0000000455547211 */ /* 0x040fe400078008ff */
[C---:B------:R-:W-:Y:S01]  /*0a70*/  LEA R89, R6.reuse, R87, 0x2 ;  /* 0x0000005706597211 */ /* 0x040fe200078e10ff */
[----:B-1----:R1:W2:Y:S01]  /*0a80*/  LDG.E.U16 R75, [R82.64] ;  /* 0x00000004524b7981 */ /* 0x0022a2000c1e1500 */
[----:B------:R-:W-:Y:S02]  /*0a90*/  LEA.HI.X.SX32 R85, R85, R0, 0x1, P0 ;  /* 0x0000000055557211 */ /* 0x000fe400000f0eff */
[----:B------:R-:W-:Y:S01]  /*0aa0*/  LEA R86, P0, R87, R4, 0x1 ;  /* 0x0000000457567211 */ /* 0x000fe200078008ff */
[----:B------:R-:W-:Y:S01]  /*0ab0*/  IMAD R91, R6, 0x4, R89 ;  /* 0x00000004065b7824 */ /* 0x000fe200078e0259 */
[-C--:B------:R-:W-:Y:S01]  /*0ac0*/  LEA.HI.X.SX32 R73, R73, R0.reuse, 0x1, P1 ;  /* 0x0000000049497211 */ /* 0x080fe200008f0eff */
[----:B-----5:R5:W2:Y:S01]  /*0ad0*/  LDG.E.U16 R79, [R84.64] ;  /* 0x00000004544f7981 */ /* 0x020aa2000c1e1500 */
[----:B------:R-:W-:-:S02]  /*0ae0*/  LEA.HI.X.SX32 R87, R87, R0, 0x1, P0 ;  /* 0x0000000057577211 */ /* 0x000fc400000f0eff */
[C---:B------:R-:W-:Y:S01]  /*0af0*/  LEA R90, P0, R91.reuse, R4, 0x1 ;  /* 0x000000045b5a7211 */ /* 0x040fe200078008ff */
[----:B0-----:R0:W2:Y:S01]  /*0b00*/  LDG.E.U16 R67, [R72.64] ;  /* 0x0000000448437981 */ /* 0x0010a2000c1e1500 */
[C---:B------:R-:W-:Y:S02]  /*0b10*/  LEA R93, R6.reuse, R91, 0x2 ;  /* 0x0000005b065d7211 */ /* 0x040fe400078e10ff */
[----:B------:R-:W-:Y:S02]  /*0b20*/  LEA.HI.X.SX32 R91, R91, R0, 0x1, P0 ;  /* 0x000000005b5b7211 */ /* 0x000fe400000f0eff */
[-C--:B------:R-:W-:Y:S01]  /*0b30*/  LEA R94, P0, R93, R4.reuse, 0x1 ;  /* 0x000000045d5e7211 */ /* 0x080fe200078008ff */
[----:B------:R-:W-:Y:S01]  /*0b40*/  IMAD R97, R6, 0x4, R93 ;  /* 0x0000000406617824 */ /* 0x000fe200078e025d */
[----:B------:R-:W-:Y:S01]  /*0b50*/  LEA R76, P1, R77, R4, 0x1 ;  /* 0x000000044d4c7211 */ /* 0x000fe200078208ff */
[----:B-----5:R5:W2:Y:S01]  /*0b60*/  LDG.E.U16 R85, [R90.64] ;  /* 0x000000045a557981 */ /* 0x020aa2000c1e1500 */
[----:B------:R-:W-:-:S02]  /*0b70*/  LEA.HI.X.SX32 R95, R93, R0, 0x1, P0 ;  /* 0x000000005d5f7211 */ /* 0x000fc400000f0eff */
[----:B------:R-:W-:Y:S01]  /*0b80*/  LEA R93, R6, R97, 0x2 ;  /* 0x00000061065d7211 */ /* 0x000fe200078e10ff */
[----:B0-----:R0:W2:Y:S01]  /*0b90*/  LDG.E.U16 R73, [R80.64] ;  /* 0x0000000450497981 */ /* 0x0010a2000c1e1500 */
[----:B------:R-:W-:-:S03]  /*0ba0*/  LEA R96, P0, R97, R4, 0x1 ;  /* 0x0000000461607211 */ /* 0x000fc600078008ff */
[----:B------:R-:W-:Y:S01]  /*0bb0*/  IMAD R99, R6, 0x4, R93 ;  /* 0x0000000406637824 */ /* 0x000fe200078e025d */
[----:B------:R-:W-:-:S04]  /*0bc0*/  LEA.HI.X.SX32 R97, R97, R0, 0x1, P0 ;  /* 0x0000000061617211 */ /* 0x000fc800000f0eff */
[C---:B------:R-:W-:Y:S01]  /*0bd0*/  LEA R98, P0, R99.reuse, R4, 0x1 ;  /* 0x0000000463627211 */ /* 0x040fe200078008ff */
[----:B0-----:R0:W2:Y:S01]  /*0be0*/  LDG.E.U16 R81, [R86.64] ;  /* 0x0000000456517981 */ /* 0x0010a2000c1e1500 */
[C---:B------:R-:W-:Y:S02]  /*0bf0*/  LEA R101, R6.reuse, R99, 0x2 ;  /* 0x0000006306657211 */ /* 0x040fe400078e10ff */
[----:B------:R-:W-:Y:S02]  /*0c00*/  LEA.HI.X.SX32 R99, R99, R0, 0x1, P0 ;  /* 0x0000000063637211 */ /* 0x000fe400000f0eff */
[----:B------:R-:W-:Y:S01]  /*0c10*/  LEA R102, P0, R101, R4, 0x1 ;  /* 0x0000000465667211 */ /* 0x000fe200078008ff */
[----:B------:R-:W-:Y:S01]  /*0c20*/  IMAD R105, R6, 0x4, R101 ;  /* 0x0000000406697824 */ /* 0x000fe200078e0265 */
[-C--:B------:R-:W-:Y:S01]  /*0c30*/  LEA.HI.X.SX32 R77, R77, R0.reuse, 0x1, P1 ;  /* 0x000000004d4d7211 */ /* 0x080fe200008f0eff */
[----:B-----5:R5:W2:Y:S01]  /*0c40*/  LDG.E.U16 R91, [R98.64] ;  /* 0x00000004625b7981 */ /* 0x020aa2000c1e1500 */
[----:B------:R-:W-:-:S02]  /*0c50*/  LEA.HI.X.SX32 R103, R101, R0, 0x1, P0 ;  /* 0x0000000065677211 */ /* 0x000fc400000f0eff */
[C---:B------:R-:W-:Y:S01]  /*0c60*/  LEA R101, R6.reuse, R105, 0x2 ;  /* 0x0000006906657211 */ /* 0x040fe200078e10ff */
[----:B0-----:R0:W2:Y:S04]  /*0c70*/  LDG.E.U16 R87, [R94.64] ;  /* 0x000000045e577981 */ /* 0x0010a8000c1e1500 */
[----:B------:R-:W-:Y:S01]  /*0c80*/  IMAD R107, R6, 0x4, R101 ;  /* 0x00000004066b7824 */ /* 0x000fe200078e0265 */
[-C--:B------:R-:W-:Y:S01]  /*0c90*/  LEA R88, P1, R89, R4.reuse, 0x1 ;  /* 0x0000000459587211 */ /* 0x080fe200078208ff */
[----:B------:R-:W2:Y:S01]  /*0ca0*/  LDG.E.U16 R77, [R76.64] ;  /* 0x000000044c4d7981 */ /* 0x000ea2000c1e1500 */
[----:B0-----:R-:W-:-:S04]  /*0cb0*/  LEA R94, P0, R105, R4, 0x1 ;  /* 0x00000004695e7211 */ /* 0x001fc800078008ff */
[-C--:B------:R-:W-:Y:S02]  /*0cc0*/  LEA.HI.X.SX32 R95, R105, R0.reuse, 0x1, P0 ;  /* 0x00000000695f7211 */ /* 0x080fe400000f0eff */
[C---:B------:R-:W-:Y:S02]  /*0cd0*/  LEA R105, R6.reuse, R107, 0x2 ;  /* 0x0000006b06697211 */ /* 0x040fe400078e10ff */
[----:B------:R-:W-:Y:S02]  /*0ce0*/  LEA.HI.X.SX32 R89, R89, R0, 0x1, P1 ;  /* 0x0000000059597211 */ /* 0x000fe400008f0eff */
[-C--:B------:R-:W-:Y:S01]  /*0cf0*/  LEA R92, P1, R93, R4.reuse, 0x1 ;  /* 0x000000045d5c7211 */ /* 0x080fe200078208ff */
[----:B------:R-:W-:Y:S01]  /*0d00*/  IMAD R109, R6, 0x4, R105 ;  /* 0x00000004066d7824 */ /* 0x000fe200078e0269 */
[----:B------:R-:W-:Y:S01]  /*0d10*/  LEA R106, P0, R107, R4, 0x1 ;  /* 0x000000046b6a7211 */ /* 0x000fe200078008ff */
[----:B-1----:R0:W2:Y:S01]  /*0d20*/  LDG.E.U16 R83, [R88.64] ;  /* 0x0000000458537981 */ /* 0x0020a2000c1e1500 */
[----:B------:R-:W-:-:S02]  /*0d30*/  LEA.HI.X.SX32 R93, R93, R0, 0x1, P1 ;  /* 0x000000005d5d7211 */ /* 0x000fc400008f0eff */
[----:B------:R-:W-:Y:S01]  /*0d40*/  LEA.HI.X.SX32 R107, R107, R0, 0x1, P0 ;  /* 0x000000006b6b7211 */ /* 0x000fe200000f0eff */
[----:B------:R-:W2:Y:S01]  /*0d50*/  LDG.E.U16 R95, [R94.64] ;  /* 0x000000045e5f7981 */ /* 0x000ea2000c1e1500 */
[-C--:B------:R-:W-:Y:S02]  /*0d60*/  LEA R100, P1, R101, R4.reuse, 0x1 ;  /* 0x0000000465647211 */ /* 0x080fe400078208ff */
[----:B------:R-:W-:Y:S01]  /*0d70*/  LEA R104, P0, R105, R4, 0x1 ;  /* 0x0000000469687211 */ /* 0x000fe200078008ff */
[----:B-----5:R1:W5:Y:S01]  /*0d80*/  LDG.E.U16 R99, [R106.64] ;  /* 0x000000046a637981 */ /* 0x020362000c1e1500 */
[C---:B------:R-:W-:Y:S02]  /*0d90*/  LEA R111, R6.reuse, R109, 0x2 ;  /* 0x0000006d066f7211 */ /* 0x040fe400078e10ff */
[-C--:B------:R-:W-:Y:S01]  /*0da0*/  LEA.HI.X.SX32 R101, R101, R0.reuse, 0x1, P1 ;  /* 0x0000000065657211 */ /* 0x080fe200008f0eff */
[----:B0-----:R0:W2:Y:S01]  /*0db0*/  LDG.E.U16 R89, [R96.64] ;  /* 0x0000000460597981 */ /* 0x0010a2000c1e1500 */
[----:B------:R-:W-:Y:S01]  /*0dc0*/  LEA.HI.X.SX32 R105, R105, R0, 0x1, P0 ;  /* 0x0000000069697211 */ /* 0x000fe200000f0eff */
[----:B------:R-:W-:Y:S01]  /*0dd0*/  IMAD R115, R6, 0x4, R111 ;  /* 0x0000000406737824 */ /* 0x000fe200078e026f */
[C---:B------:R-:W-:Y:S01]  /*0de0*/  LEA R112, P1, R111.reuse, R4, 0x1 ;  /* 0x000000046f707211 */ /* 0x040fe200078208ff */
[----:B------:R-:W2:Y:S04]  /*0df0*/  LDG.E.U16 R93, [R92.64] ;  /* 0x000000045c5d7981 */ /* 0x000ea8000c1e1500 */
[----:B------:R-:W2:Y:S04]  /*0e00*/  LDG.E.U16 R101, [R100.64] ;  /* 0x0000000464657981 */ /* 0x000ea8000c1e1500 */
[----:B0-----:R0:W2:Y:S01]  /*0e10*/  LDG.E.U16 R97, [R102.64] ;  /* 0x0000000466617981 */ /* 0x0010a2000c1e1500 */
[----:B------:R-:W-:-:S02]  /*0e20*/  LEA.HI.X.SX32 R113, R111, R0, 0x1, P1 ;  /* 0x000000006f717211 */ /* 0x000fc400008f0eff */
[----:B------:R-:W-:Y:S01]  /*0e30*/  LEA R111, R6, R115, 0x2 ;  /* 0x00000073066f7211 */ /* 0x000fe200078e10ff */
[----:B------:R-:W2:Y:S04]  /*0e40*/  LDG.E.U16 R105, [R104.64] ;  /* 0x0000000468697981 */ /* 0x000ea8000c1e1500 */
[----:B-1----:R1:W2:Y:S01]  /*0e50*/  LDG.E.U16 R107, [R112.64] ;  /* 0x00000004706b7981 */ /* 0x0022a2000c1e1500 */
[----:B0-----:R-:W-:-:S04]  /*0e60*/  LEA R102, P0, R109, R4, 0x1 ;  /* 0x000000046d667211 */ /* 0x001fc800078008ff */
[----:B------:R-:W-:Y:S02]  /*0e70*/  LEA.HI.X.SX32 R103, R109, R0, 0x1, P0 ;  /* 0x000000006d677211 */ /* 0x000fe400000f0eff */
[----:B------:R-:W-:-:S04]  /*0e80*/  LEA R108, P0, R115, R4, 0x1 ;  /* 0x00000004736c7211 */ /* 0x000fc800078008ff */
[----:B------:R-:W-:Y:S01]  /*0e90*/  LEA.HI.X.SX32 R109, R115, R0, 0x1, P0 ;  /* 0x00000000736d7211 */ /* 0x000fe200000f0eff */
[C---:B------:R-:W-:Y:S01]  /*0ea0*/  IMAD R115, R6.reuse, 0x4, R111 ;  /* 0x0000000406737824 */ /* 0x040fe200078e026f */
[C---:B------:R-:W-:Y:S01]  /*0eb0*/  LEA R110, P0, R111.reuse, R4, 0x1 ;  /* 0x000000046f6e7211 */ /* 0x040fe200078008ff */
[----:B------:R-:W2:Y:S03]  /*0ec0*/  LDG.E.U16 R103, [R102.64] ;  /* 0x0000000466677981 */ /* 0x000ea6000c1e1500 */
[C---:B------:R-:W-:Y:S01]  /*0ed0*/  LEA R117, R6.reuse, R115, 0x2 ;  /* 0x0000007306757211 */ /* 0x040fe200078e10ff */
[----:B------:R-:W2:Y:S01]  /*0ee0*/  LDG.E.U16 R109, [R108.64] ;  /* 0x000000046c6d7981 */ /* 0x000ea2000c1e1500 */
[----:B------:R-:W-:Y:S02]  /*0ef0*/  LEA.HI.X.SX32 R111, R111, R0, 0x1, P0 ;  /* 0x000000006f6f7211 */ /* 0x000fe400000f0eff */
[-C--:B------:R-:W-:Y:S01]  /*0f00*/  LEA R118, P0, R115, R4.reuse, 0x1 ;  /* 0x0000000473767211 */ /* 0x080fe200078008ff */
[----:B------:R-:W-:Y:S01]  /*0f10*/  IMAD R121, R6, 0x4, R117 ;  /* 0x0000000406797824 */ /* 0x000fe200078e0275 */
[----:B------:R-:W-:-:S02]  /*0f20*/  LEA R114, P1, R117, R4, 0x1 ;  /* 0x0000000475727211 */ /* 0x000fc400078208ff */
[----:B------:R-:W-:Y:S01]  /*0f30*/  LEA.HI.X.SX32 R119, R115, R0, 0x1, P0 ;  /* 0x0000000073777211 */ /* 0x000fe200000f0eff */
[----:B------:R-:W2:Y:S01]  /*0f40*/  LDG.E.U16 R111, [R110.64] ;  /* 0x000000046e6f7981 */ /* 0x000ea2000c1e1500 */
[----:B------:R-:W-:Y:S02]  /*0f50*/  LEA R116, P0, R121, R4, 0x1 ;  /* 0x0000000479747211 */ /* 0x000fe400078008ff */
[C---:B------:R-:W-:Y:S01]  /*0f60*/  LEA R123, R6.reuse, R121, 0x2 ;  /* 0x00000079067b7211 */ /* 0x040fe200078e10ff */
[----:B-1----:R0:W2:Y:S01]  /*0f70*/  LDG.E.U16 R113, [R118.64] ;  /* 0x0000000476717981 */ /* 0x0020a2000c1e1500 */
[-C--:B------:R-:W-:Y:S02]  /*0f80*/  LEA.HI.X.SX32 R115, R117, R0.reuse, 0x1, P1 ;  /* 0x0000000075737211 */ /* 0x080fe400008f0eff */
[----:B------:R-:W-:Y:S01]  /*0f90*/  LEA.HI.X.SX32 R117, R121, R0, 0x1, P0 ;  /* 0x0000000079757211 */ /* 0x000fe200000f0eff */
[----:B------:R-:W-:Y:S01]  /*0fa0*/  IMAD R121, R6, 0x4, R123 ;  /* 0x0000000406797824 */ /* 0x000fe200078e027b */
[----:B------:R-:W-:-:S02]  /*0fb0*/  LEA R124, P0, R123, R4, 0x1 ;  /* 0x000000047b7c7211 */ /* 0x000fc400078008ff */
[----:B------:R-:W2:Y:S02]  /*0fc0*/  LDG.E.U16 R115, [R114.64] ;  /* 0x0000000472737981 */ /* 0x000ea4000c1e1500 */
[----:B------:R-:W-:Y:S02]  /*0fd0*/  LEA.HI.X.SX32 R125, R123, R0, 0x1, P0 ;  /* 0x000000007b7d7211 */ /* 0x000fe400000f0eff */
[C---:B------:R-:W-:Y:S01]  /*0fe0*/  LEA R123, R6.reuse, R121, 0x2 ;  /* 0x00000079067b7211 */ /* 0x040fe200078e10ff */
[----:B------:R-:W2:Y:S04]  /*0ff0*/  LDG.E.U16 R117, [R116.64] ;  /* 0x0000000474757981 */ /* 0x000ea8000c1e1500 */
[C---:B------:R-:W-:Y:S01]  /*1000*/  IMAD R127, R6.reuse, 0x4, R123 ;  /* 0x00000004067f7824 */ /* 0x040fe200078e027b */
[----:B------:R-:W-:Y:S01]  /*1010*/  LEA R120, P0, R121, R4, 0x1 ;  /* 0x0000000479787211 */ /* 0x000fe200078008ff */
[----:B0-----:R0:W2:Y:S03]  /*1020*/  LDG.E.U16 R119, [R124.64] ;  /* 0x000000047c777981 */ /* 0x0010a6000c1e1500 */
[----:B------:R-:W-:-:S05]  /*1030*/  LEA R129, R6, R127, 0x2 ;  /* 0x0000007f06817211 */ /* 0x000fca00078e10ff */
[----:B------:R-:W-:-:S05]  /*1040*/  IMAD R133, R6, 0x4, R129 ;  /* 0x0000000406857824 */ /* 0x000fca00078e0281 */
        /* <DEDUP_REMOVED lines=9> */
[C---:B------:R-:W-:Y:S01]  /*10e0*/  IMAD R155, R6.reuse, 0x4, R153 ;  /* 0x00000004069b7824 */ /* 0x040fe200078e0299 */
[----:B------:R-:W-:Y:S02]  /*10f0*/  LEA.HI.X.SX32 R121, R121, R0, 0x1, P0 ;  /* 0x0000000079797211 */ /* 0x000fe400000f0eff */
[C---:B------:R-:W-:Y:S02]  /*1100*/  LEA R130, P0, R127.reuse, R4, 0x1 ;  /* 0x000000047f827211 */ /* 0x040fe400078008ff */
[C---:B------:R-:W-:Y:S02]  /*1110*/  LEA R157, R6.reuse, R155, 0x2 ;  /* 0x0000009b069d7211 */ /* 0x040fe400078e10ff */
[----:B------:R-:W-:Y:S01]  /*1120*/  LEA.HI.X.SX32 R131, R127, R0, 0x1, P0 ;  /* 0x000000007f837211 */ /* 0x000fe200000f0eff */
[----:B------:R-:W2:Y:S01]  /*1130*/  LDG.E.U16 R121, [R120.64] ;  /* 0x0000000478797981 */ /* 0x000ea2000c1e1500 */
[-C--:B------:R-:W-:Y:S01]  /*1140*/  LEA R126, P0, R129, R4.reuse, 0x1 ;  /* 0x00000004817e7211 */ /* 0x080fe200078008ff */
[----:B------:R-:W-:Y:S01]  /*1150*/  IMAD R159, R6, 0x4, R157 ;  /* 0x00000004069f7824 */ /* 0x000fe200078e029d */
[----:B------:R-:W-:Y:S01]  /*1160*/  LEA R122, P1, R123, R4, 0x1 ;  /* 0x000000047b7a7211 */ /* 0x000fe200078208ff */
[----:B0-----:R0:W2:Y:S01]  /*1170*/  LDG.E.U16 R125, [R130.64] ;  /* 0x00000004827d7981 */ /* 0x0010a2000c1e1500 */
[----:B------:R-:W-:-:S02]  /*1180*/  LEA.HI.X.SX32 R127, R129, R0, 0x1, P0 ;  /* 0x00000000817f7211 */ /* 0x000fc400000f0eff */
[C---:B------:R-:W-:Y:S02]  /*1190*/  LEA R128, P0, R133.reuse, R4, 0x1 ;  /* 0x0000000485807211 */ /* 0x040fe400078008ff */
[C---:B------:R-:W-:Y:S02]  /*11a0*/  LEA R161, R6.reuse, R159, 0x2 ;  /* 0x0000009f06a17211 */ /* 0x040fe400078e10ff */
[----:B------:R-:W-:Y:S01]  /*11b0*/  LEA.HI.X.SX32 R129, R133, R0, 0x1, P0 ;  /* 0x0000000085817211 */ /* 0x000fe200000f0eff */
[----:B------:R-:W2:Y:S01]  /*11c0*/  LDG.E.U16 R127, [R126.64] ;  /* 0x000000047e7f7981 */ /* 0x000ea2000c1e1500 */
[----:B------:R-:W-:Y:S01]  /*11d0*/  LEA R132, P0, R139, R4, 0x1 ;  /* 0x000000048b847211 */ /* 0x000fe200078008ff */
[----:B------:R-:W-:Y:S01]  /*11e0*/  IMAD R163, R6, 0x4, R161 ;  /* 0x0000000406a37824 */ /* 0x000fe200078e02a1 */
[----:B------:R-:W-:Y:S02]  /*11f0*/  LEA.HI.X.SX32 R123, R123, R0, 0x1, P1 ;  /* 0x000000007b7b7211 */ /* 0x000fe400008f0eff */
[----:B------:R-:W-:Y:S01]  /*1200*/  LEA R136, P1, R135, R4, 0x1 ;  /* 0x0000000487887211 */ /* 0x000fe200078208ff */
[----:B------:R-:W2:Y:S01]  /*1210*/  LDG.E.U16 R129, [R128.64] ;  /* 0x0000000480817981 */ /* 0x000ea2000c1e1500 */
[----:B------:R-:W-:-:S02]  /*1220*/  LEA.HI.X.SX32 R133, R139, R0, 0x1, P0 ;  /* 0x000000008b857211 */ /* 0x000fc400000f0eff */
[----:B------:R-:W-:Y:S01]  /*1230*/  LEA R134, P0, R141, R4, 0x1 ;  /* 0x000000048d867211 */ /* 0x000fe200078008ff */
[----:B------:R-:W2:Y:S01]  /*1240*/  LDG.E.U16 R123, [R122.64] ;  /* 0x000000047a7b7981 */ /* 0x000ea2000c1e1500 */
[C---:B------:R-:W-:Y:S02]  /*1250*/  LEA R165, R6.reuse, R163, 0x2 ;  /* 0x000000a306a57211 */ /* 0x040fe400078e10ff */
[-C--:B------:R-:W-:Y:S01]  /*1260*/  LEA.HI.X.SX32 R137, R135, R0.reuse, 0x1, P1 ;  /* 0x0000000087897211 */ /* 0x080fe200008f0eff */
[----:B------:R-:W2:Y:S01]  /*1270*/  LDG.E.U16 R133, [R132.64] ;  /* 0x0000000484857981 */ /* 0x000ea2000c1e1500 */
[----:B------:R-:W-:Y:S01]  /*1280*/  LEA.HI.X.SX32 R135, R141, R0, 0x1, P0 ;  /* 0x000000008d877211 */ /* 0x000fe200000f0eff */
[----:B------:R-:W-:Y:S01]  /*1290*/  IMAD R167, R6, 0x4, R165 ;  /* 0x0000000406a77824 */ /* 0x000fe200078e02a5 */
[C---:B------:R-:W-:Y:S01]  /*12a0*/  LEA R142, P0, R143.reuse, R4, 0x1 ;  /* 0x000000048f8e7211 */ /* 0x040fe200078008ff */
[----:B0-----:R0:W2:Y:S03]  /*12b0*/  LDG.E.U16 R131, [R136.64] ;  /* 0x0000000488837981 */ /* 0x0010a6000c1e1500 */
[----:B------:R-:W-:Y:S01]  /*12c0*/  LEA.HI.X.SX32 R143, R143, R0, 0x1, P0 ;  /* 0x000000008f8f7211 */ /* 0x000fe200000f0eff */
[----:B------:R-:W2:Y:S01]  /*12d0*/  LDG.E.U16 R135, [R134.64] ;  /* 0x0000000486877981 */ /* 0x000ea2000c1e1500 */
[----:B------:R-:W-:-:S02]  /*12e0*/  LEA R140, P0, R147, R4, 0x1 ;  /* 0x00000004938c7211 */ /* 0x000fc400078008ff */
[C---:B------:R-:W-:Y:S02]  /*12f0*/  LEA R169, R6.reuse, R167, 0x2 ;  /* 0x000000a706a97211 */ /* 0x040fe400078e10ff */
[----:B------:R-:W-:Y:S01]  /*1300*/  LEA.HI.X.SX32 R141, R147, R0, 0x1, P0 ;  /* 0x00000000938d7211 */ /* 0x000fe200000f0eff */
[----:B0-----:R0:W2:Y:S01]  /*1310*/  LDG.E.U16 R137, [R142.64] ;  /* 0x000000048e897981 */ /* 0x0010a2000c1e1500 */
[-C--:B------:R-:W-:Y:S01]  /*1320*/  LEA R148, P0, R149, R4.reuse, 0x1 ;  /* 0x0000000495947211 */ /* 0x080fe200078008ff */
[----:B------:R-:W-:Y:S01]  /*1330*/  IMAD R173, R6, 0x4, R169 ;  /* 0x0000000406ad7824 */ /* 0x000fe200078e02a9 */
[----:B------:R-:W-:Y:S02]  /*1340*/  LEA R138, P1, R145, R4, 0x1 ;  /* 0x00000004918a7211 */ /* 0x000fe400078208ff */
[----:B------:R-:W-:Y:S01]  /*1350*/  LEA.HI.X.SX32 R149, R149, R0, 0x1, P0 ;  /* 0x0000000095957211 */ /* 0x000fe200000f0eff */
[----:B------:R-:W2:Y:S01]  /*1360*/  LDG.E.U16 R141, [R140.64] ;  /* 0x000000048c8d7981 */ /* 0x000ea2000c1e1500 */
[----:B------:R-:W-:-:S02]  /*1370*/  LEA R144, P0, R151, R4, 0x1 ;  /* 0x0000000497907211 */ /* 0x000fc400078008ff */
[C---:B------:R-:W-:Y:S01]  /*1380*/  LEA R179, R6.reuse, R173, 0x2 ;  /* 0x000000ad06b37211 */ /* 0x040fe200078e10ff */
[----:B0-----:R0:W2:Y:S01]  /*1390*/  LDG.E.U16 R143, [R148.64] ;  /* 0x00000004948f7981 */ /* 0x0010a2000c1e1500 */
[-C--:B------:R-:W-:Y:S02]  /*13a0*/  LEA.HI.X.SX32 R139, R145, R0.reuse, 0x1, P1 ;  /* 0x00000000918b7211 */ /* 0x080fe400008f0eff */
[----:B------:R-:W-:Y:S01]  /*13b0*/  LEA.HI.X.SX32 R145, R151, R0, 0x1, P0 ;  /* 0x0000000097917211 */ /* 0x000fe200000f0eff */
[----:B------:R-:W-:Y:S01]  /*13c0*/  IMAD R181, R6, 0x4, R179 ;  /* 0x0000000406b57824 */ /* 0x000fe200078e02b3 */
[-C--:B------:R-:W-:Y:S02]  /*13d0*/  LEA R154, P0, R155, R4.reuse, 0x1 ;  /* 0x000000049b9a7211 */ /* 0x080fe400078008ff */
[----:B------:R-:W-:Y:S01]  /*13e0*/  LEA R146, P1, R153, R4, 0x1 ;  /* 0x0000000499927211 */ /* 0x000fe200078208ff */
[----:B------:R-:W2:Y:S01]  /*13f0*/  LDG.E.U16 R139, [R138.64] ;  /* 0x000000048a8b7981 */ /* 0x000ea2000c1e1500 */
[----:B------:R-:W-:-:S02]  /*1400*/  LEA.HI.X.SX32 R155, R155, R0, 0x1, P0 ;  /* 0x000000009b9b7211 */ /* 0x000fc400000f0eff */
[C---:B------:R-:W-:Y:S01]  /*1410*/  LEA R150, P0, R157.reuse, R4, 0x1 ;  /* 0x000000049d967211 */ /* 0x040fe200078008ff */
[----:B------:R-:W2:Y:S01]  /*1420*/  LDG.E.U16 R145, [R144.64] ;  /* 0x0000000490917981 */ /* 0x000ea2000c1e1500 */
[C---:B------:R-:W-:Y:S02]  /*1430*/  LEA R183, R6.reuse, R181, 0x2 ;  /* 0x000000b506b77211 */ /* 0x040fe400078e10ff */
[----:B------:R-:W-:Y:S01]  /*1440*/  LEA.HI.X.SX32 R151, R157, R0, 0x1, P0 ;  /* 0x000000009d977211 */ /* 0x000fe200000f0eff */
[----:B0-----:R0:W2:Y:S01]  /*1450*/  LDG.E.U16 R149, [R154.64] ;  /* 0x000000049a957981 */ /* 0x0010a2000c1e1500 */
[----:B------:R-:W-:Y:S01]  /*1460*/  LEA R152, P0, R159, R4, 0x1 ;  /* 0x000000049f987211 */ /* 0x000fe200078008ff */
[----:B------:R-:W-:Y:S01]  /*1470*/  IMAD R185, R6, 0x4, R183 ;  /* 0x0000000406b97824 */ /* 0x000fe200078e02b7 */
[-C--:B------:R-:W-:Y:S02]  /*1480*/  LEA.HI.X.SX32 R147, R153, R0.reuse, 0x1, P1 ;  /* 0x0000000099937211 */ /* 0x080fe400008f0eff */
[----:B------:R-:W-:Y:S01]  /*1490*/  LEA.HI.X.SX32 R153, R159, R0, 0x1, P0 ;  /* 0x000000009f997211 */ /* 0x000fe200000f0eff */
[----:B------:R-:W2:Y:S01]  /*14a0*/  LDG.E.U16 R151, [R150.64] ;  /* 0x0000000496977981 */ /* 0x000ea2000c1e1500 */
[----:B------:R-:W-:-:S02]  /*14b0*/  LEA R156, P0, R163, R4, 0x1 ;  /* 0x00000004a39c7211 */ /* 0x000fc400078008ff */
[C---:B------:R-:W-:Y:S01]  /*14c0*/  LEA R189, R6.reuse, R185, 0x2 ;  /* 0x000000b906bd7211 */ /* 0x040fe200078e10ff */
[----:B------:R-:W2:Y:S01]  /*14d0*/  LDG.E.U16 R147, [R146.64] ;  /* 0x0000000492937981 */ /* 0x000ea2000c1e1500 */
[----:B------:R-:W-:Y:S02]  /*14e0*/  LEA R158, P1, R161, R4, 0x1 ;  /* 0x00000004a19e7211 */ /* 0x000fe400078208ff */
[----:B------:R-:W-:Y:S01]  /*14f0*/  LEA.HI.X.SX32 R157, R163, R0, 0x1, P0 ;  /* 0x00000000a39d7211 */ /* 0x000fe200000f0eff */
[----:B------:R-:W-:Y:S01]  /*1500*/  IMAD R191, R6, 0x4, R189 ;  /* 0x0000000406bf7824 */ /* 0x000fe200078e02bd */
[----:B------:R-:W-:Y:S01]  /*1510*/  LEA R160, P0, R165, R4, 0x1 ;  /* 0x00000004a5a07211 */ /* 0x000fe200078008ff */
[----:B------:R-:W2:Y:S01]  /*1520*/  LDG.E.U16 R153, [R152.64] ;  /* 0x0000000498997981 */ /* 0x000ea2000c1e1500 */
[-C--:B------:R-:W-:Y:S02]  /*1530*/  LEA.HI.X.SX32 R159, R161, R0.reuse, 0x1, P1 ;  /* 0x00000000a19f7211 */ /* 0x080fe400008f0eff */
[----:B------:R-:W-:Y:S01]  /*1540*/  LEA.HI.X.SX32 R161, R165, R0, 0x1, P0 ;  /* 0x00000000a5a17211 */ /* 0x000fe200000f0eff */
[----:B------:R-:W2:Y:S01]  /*1550*/  LDG.E.U16 R157, [R156.64] ;  /* 0x000000049c9d7981 */ /* 0x000ea2000c1e1500 */
[----:B------:R-:W-:-:S02]  /*1560*/  LEA R162, P0, R167, R4, 0x1 ;  /* 0x00000004a7a27211 */ /* 0x000fc400078008ff */
[----:B------:R-:W-:Y:S01]  /*1570*/  LEA R193, R6, R191, 0x2 ;  /* 0x000000bf06c17211 */ /* 0x000fe200078e10ff */
[----:B0-----:R0:W2:Y:S01]  /*1580*/  LDG.E.U16 R155, [R158.64] ;  /* 0x000000049e9b7981 */ /* 0x0010a2000c1e1500 */
[----:B------:R-:W-:-:S03]  /*1590*/  LEA.HI.X.SX32 R163, R167, R0, 0x1, P0 ;  /* 0x00000000a7a37211 */ /* 0x000fc600000f0eff */
[----:B------:R-:W-:Y:S01]  /*15a0*/  IMAD R195, R6, 0x4, R193 ;  /* 0x0000000406c37824 */ /* 0x000fe200078e02c1 */
[----:B------:R1:W2:Y:S04]  /*15b0*/  LDG.E.U16 R171, [R160.64] ;  /* 0x00000004a0ab7981 */ /* 0x0002a8000c1e1500 */
[----:B------:R1:W2:Y:S01]  /*15c0*/  LDG.E.U16 R175, [R162.64] ;  /* 0x00000004a2af7981 */ /* 0x0002a2000c1e1500 */
[----:B0-----:R-:W-:-:S04]  /*15d0*/  LEA R158, P0, R173, R4, 0x1 ;  /* 0x00000004ad9e7211 */ /* 0x001fc800078008ff */
[----:B------:R-:W-:Y:S02]  /*15e0*/  LEA.HI.X.SX32 R159, R173, R0, 0x1, P0 ;  /* 0x00000000ad9f7211 */ /* 0x000fe400000f0eff */
[----:B------:R-:W-:-:S05]  /*15f0*/  LEA R173, R6, R195, 0x2 ;  /* 0x000000c306ad7211 */ /* 0x000fca00078e10ff */
[----:B------:R-:W-:-:S05]  /*1600*/  IMAD R199, R6, 0x4, R173 ;  /* 0x0000000406c77824 */ /* 0x000fca00078e02ad */
[----:B------:R-:W-:Y:S02]  /*1610*/  LEA R201, R6, R199, 0x2 ;  /* 0x000000c706c97211 */ /* 0x000fe400078e10ff */
[----:B------:R-:W-:-:S03]  /*1620*/  LEA R166, P0, R179, R4, 0x1 ;  /* 0x00000004b3a67211 */ /* 0x000fc600078008ff */
[C---:B------:R-:W-:Y:S01]  /*1630*/  IMAD R203, R6.reuse, 0x4, R201 ;  /* 0x0000000406cb7824 */ /* 0x040fe200078e02c9 */
[----:B------:R-:W-:Y:S02]  /*1640*/  LEA.HI.X.SX32 R167, R179, R0, 0x1, P0 ;  /* 0x00000000b3a77211 */ /* 0x000fe400000f0eff */
[C---:B-1----:R-:W-:Y:S01]  /*1650*/  LEA R160, P0, R181.reuse, R4, 0x1 ;  /* 0x00000004b5a07211 */ /* 0x042fe200078008ff */
[----:B------:R0:W4:Y:S01]  /*1660*/  LDG.E.U16 R179, [R158.64] ;  /* 0x000000049eb37981 */ /* 0x000122000c1e1500 */
[C---:B------:R-:W-:Y:S02]  /*1670*/  LEA R205, R6.reuse, R203, 0x2 ;  /* 0x000000cb06cd7211 */ /* 0x040fe400078e10ff */
[----:B------:R-:W-:Y:S02]  /*1680*/  LEA.HI.X.SX32 R161, R181, R0, 0x1, P0 ;  /* 0x00000000b5a17211 */ /* 0x000fe400000f0eff */
[-C--:B------:R-:W-:Y:S01]  /*1690*/  LEA R162, P0, R185, R4.reuse, 0x1 ;  /* 0x00000004b9a27211 */ /* 0x080fe200078008ff */
[----:B------:R-:W-:Y:S01]  /*16a0*/  IMAD R207, R6, 0x4, R205 ;  /* 0x0000000406cf7824 */ /* 0x000fe200078e02cd */
[----:B------:R-:W-:Y:S01]  /*16b0*/  LEA R164, P1, R169, R4, 0x1 ;  /* 0x00000004a9a47211 */ /* 0x000fe200078208ff */
[----:B------:R1:W4:Y:S01]  /*16c0*/  LDG.E.U16 R181, [R166.64] ;  /* 0x00000004a6b57981 */ /* 0x000322000c1e1500 */
[----:B------:R-:W-:-:S02]  /*16d0*/  LEA.HI.X.SX32 R163, R185, R0, 0x1, P0 ;  /* 0x00000000b9a37211 */ /* 0x000fc400000f0eff */
[----:B------:R-:W-:-:S05]  /*16e0*/  LEA R185, R6, R207, 0x2 ;  /* 0x000000cf06b97211 */ /* 0x000fca00078e10ff */
[C---:B------:R-:W-:Y:S01]  /*16f0*/  IMAD R209, R6.reuse, 0x4, R185 ;  /* 0x0000000406d17824 */ /* 0x040fe200078e02b9 */
[----:B------:R-:W-:Y:S02]  /*1700*/  LEA.HI.X.SX32 R165, R169, R0, 0x1, P1 ;  /* 0x00000000a9a57211 */ /* 0x000fe400008f0eff */
[C---:B------:R-:W-:Y:S02]  /*1710*/  LEA R168, P1, R183.reuse, R4, 0x1 ;  /* 0x00000004b7a87211 */ /* 0x040fe400078208ff */
[----:B------:R-:W-:Y:S01]  /*1720*/  LEA R211, R6, R209, 0x2 ;  /* 0x000000d106d37211 */ /* 0x000fe200078e10ff */
[----:B------:R1:W4:Y:S01]  /*1730*/  LDG.E.U16 R177, [R164.64] ;  /* 0x00000004a4b17981 */ /* 0x000322000c1e1500 */
[----:B------:R-:W-:-:S03]  /*1740*/  LEA.HI.X.SX32 R169, R183, R0, 0x1, P1 ;  /* 0x00000000b7a97211 */ /* 0x000fc600008f0eff */
[C---:B------:R-:W-:Y:S01]  /*1750*/  IMAD R213, R6.reuse, 0x4, R211 ;  /* 0x0000000406d57824 */ /* 0x040fe200078e02d3 */
[C---:B0-----:R-:W-:Y:S01]  /*1760*/  LEA R158, P0, R189.reuse, R4, 0x1 ;  /* 0x00000004bd9e7211 */ /* 0x041fe200078008ff */
[----:B------:R0:W4:Y:S03]  /*1770*/  LDG.E.U16 R187, [R168.64] ;  /* 0x00000004a8bb7981 */ /* 0x000126000c1e1500 */
[----:B------:R-:W-:Y:S01]  /*1780*/  LEA.HI.X.SX32 R159, R189, R0, 0x1, P0 ;  /* 0x00000000bd9f7211 */ /* 0x000fe200000f0eff */
[----:B------:R3:W4:Y:S01]  /*1790*/  LDG.E.U16 R183, [R160.64] ;  /* 0x00000004a0b77981 */ /* 0x000722000c1e1500 */
[-C--:B-1----:R-:W-:Y:S02]  /*17a0*/  LEA R164, P0, R191, R4.reuse, 0x1 ;  /* 0x00000004bfa47211 */ /* 0x082fe400078008ff */
[----:B------:R-:W-:Y:S01]  /*17b0*/  LEA R166, P1, R193, R4, 0x1 ;  /* 0x00000004c1a67211 */ /* 0x000fe200078208ff */
[----:B------:R1:W4:Y:S01]  /*17c0*/  LDG.E.U16 R189, [R162.64] ;  /* 0x00000004a2bd7981 */ /* 0x000322000c1e1500 */
[----:B0-----:R-:W-:-:S05]  /*17d0*/  LEA R169, R6, R213, 0x2 ;  /* 0x000000d506a97211 */ /* 0x001fca00078e10ff */
[C---:B------:R-:W-:Y:S01]  /*17e0*/  IMAD R215, R6.reuse, 0x4, R169 ;  /* 0x0000000406d77824 */ /* 0x040fe200078e02a9 */
[----:B------:R-:W-:Y:S02]  /*17f0*/  LEA.HI.X.SX32 R165, R191, R0, 0x1, P0 ;  /* 0x00000000bfa57211 */ /* 0x000fe400000f0eff */
[C---:B---3--:R-:W-:Y:S01]  /*1800*/  LEA R160, P0, R195.reuse, R4, 0x1 ;  /* 0x00000004c3a07211 */ /* 0x048fe200078008ff */
[----:B------:R0:W3:Y:S01]  /*1810*/  LDG.E.U16 R191, [R158.64] ;  /* 0x000000049ebf7981 */ /* 0x0000e2000c1e1500 */
[C---:B------:R-:W-:Y:S02]  /*1820*/  LEA R217, R6.reuse, R215, 0x2 ;  /* 0x000000d706d97211 */ /* 0x040fe400078e10ff */
[----:B------:R-:W-:Y:S02]  /*1830*/  LEA.HI.X.SX32 R161, R195, R0, 0x1, P0 ;  /* 0x00000000c3a17211 */ /* 0x000fe400000f0eff */
[----:B-1----:R-:W-:Y:S01]  /*1840*/  LEA R162, P0, R173, R4, 0x1 ;  /* 0x00000004ada27211 */ /* 0x002fe200078008ff */
[----:B------:R-:W-:Y:S01]  /*1850*/  IMAD R219, R6, 0x4, R217 ;  /* 0x0000000406db7824 */ /* 0x000fe200078e02d9 */
[-C--:B------:R-:W-:Y:S01]  /*1860*/  LEA.HI.X.SX32 R167, R193, R0.reuse, 0x1, P1 ;  /* 0x00000000c1a77211 */ /* 0x080fe200008f0eff */
[----:B------:R1:W3:Y:S01]  /*1870*/  LDG.E.U16 R197, [R160.64] ;  /* 0x00000004a0c57981 */ /* 0x0002e2000c1e1500 */
[----:B------:R-:W-:-:S02]  /*1880*/  LEA.HI.X.SX32 R163, R173, R0, 0x1, P0 ;  /* 0x00000000ada37211 */ /* 0x000fc400000f0eff */
[C---:B0-----:R-:W-:Y:S01]  /*1890*/  LEA R158, P0, R199.reuse, R4, 0x1 ;  /* 0x00000004c79e7211 */ /* 0x041fe200078008ff */
[----:B------:R0:W3:Y:S01]  /*18a0*/  LDG.E.U16 R195, [R166.64] ;  /* 0x00000004a6c37981 */ /* 0x0000e2000c1e1500 */
[C---:B------:R-:W-:Y:S02]  /*18b0*/  LEA R221, R6.reuse, R219, 0x2 ;  /* 0x000000db06dd7211 */ /* 0x040fe400078e10ff */
[----:B------:R-:W-:Y:S01]  /*18c0*/  LEA.HI.X.SX32 R159, R199, R0, 0x1, P0 ;  /* 0x00000000c79f7211 */ /* 0x000fe200000f0eff */
[----:B------:R1:W3:Y:S02]  /*18d0*/  LDG.E.U16 R193, [R164.64] ;  /* 0x00000004a4c17981 */ /* 0x0002e4000c1e1500 */
[----:B------:R-:W-:Y:S02]  /*18e0*/  IMAD R223, R6, 0x4, R221 ;  /* 0x0000000406df7824 */ /* 0x000fe400078e02dd */
[----:B------:R5:W3:Y:S01]  /*18f0*/  LDG.E.U16 R199, [R162.64] ;  /* 0x00000004a2c77981 */ /* 0x000ae2000c1e1500 */
[----:B0-----:R-:W-:-:S04]  /*1900*/  LEA R166, P0, R203, R4, 0x1 ;  /* 0x00000004cba67211 */ /* 0x001fc800078008ff */
[----:B------:R-:W-:Y:S02]  /*1910*/  LEA.HI.X.SX32 R167, R203, R0, 0x1, P0 ;  /* 0x00000000cba77211 */ /* 0x000fe400000f0eff */
[C---:B-1----:R-:W-:Y:S02]  /*1920*/  LEA R160, P0, R205.reuse, R4, 0x1 ;  /* 0x00000004cda07211 */ /* 0x042fe400078008ff */
[----:B------:R-:W-:Y:S01]  /*1930*/  LEA R203, R6, R223, 0x2 ;  /* 0x000000df06cb7211 */ /* 0x000fe200078e10ff */
[----:B------:R0:W3:Y:S01]  /*1940*/  LDG.E.U16 R239, [R166.64] ;  /* 0x00000004a6ef7981 */ /* 0x0000e2000c1e1500 */
[----:B------:R-:W-:-:S03]  /*1950*/  LEA.HI.X.SX32 R161, R205, R0, 0x1, P0 ;  /* 0x00000000cda17211 */ /* 0x000fc600000f0eff */
[C---:B------:R-:W-:Y:S01]  /*1960*/  IMAD R205, R6.reuse, 0x4, R203 ;  /* 0x0000000406cd7824 */ /* 0x040fe200078e02cb */
[C---:B------:R-:W-:Y:S01]  /*1970*/  LEA R164, P1, R201.reuse, R4, 0x1 ;  /* 0x00000004c9a47211 */ /* 0x040fe200078208ff */
[----:B------:R1:W3:Y:S03]  /*1980*/  LDG.E.U16 R241, [R160.64] ;  /* 0x00000004a0f17981 */ /* 0x0002e6000c1e1500 */
[C---:B------:R-:W-:Y:S02]  /*1990*/  LEA R225, R6.reuse, R205, 0x2 ;  /* 0x000000cd06e17211 */ /* 0x040fe400078e10ff */
[----:B------:R-:W-:Y:S02]  /*19a0*/  LEA.HI.X.SX32 R165, R201, R0, 0x1, P1 ;  /* 0x00000000c9a57211 */ /* 0x000fe400008f0eff */
[-C--:B------:R-:W-:Y:S01]  /*19b0*/  LEA R172, P0, R185, R4.reuse, 0x1 ;  /* 0x00000004b9ac7211 */ /* 0x080fe200078008ff */
[----:B------:R-:W-:Y:S01]  /*19c0*/  IMAD R227, R6, 0x4, R225 ;  /* 0x0000000406e37824 */ /* 0x000fe200078e02e1 */
[----:B------:R-:W-:Y:S01]  /*19d0*/  LEA R184, P1, R211, R4, 0x1 ;  /* 0x00000004d3b87211 */ /* 0x000fe200078208ff */
[----:B------:R0:W3:Y:S01]  /*19e0*/  LDG.E.U16 R201, [R158.64] ;  /* 0x000000049ec97981 */ /* 0x0000e2000c1e1500 */
[----:B------:R-:W-:-:S02]  /*19f0*/  LEA.HI.X.SX32 R173, R185, R0, 0x1, P0 ;  /* 0x00000000b9ad7211 */ /* 0x000fc400000f0eff */
[----:B------:R-:W-:Y:S01]  /*1a00*/  LEA.HI.X.SX32 R185, R211, R0, 0x1, P1 ;  /* 0x00000000d3b97211 */ /* 0x000fe200008f0eff */
[----:B------:R0:W3:Y:S01]  /*1a10*/  LDG.E.U16 R237, [R164.64] ;  /* 0x00000004a4ed7981 */ /* 0x0000e2000c1e1500 */
[C---:B------:R-:W-:Y:S02]  /*1a20*/  LEA R211, R6.reuse, R227, 0x2 ;  /* 0x000000e306d37211 */ /* 0x040fe400078e10ff */
[C---:B-----5:R-:W-:Y:S01]  /*1a30*/  LEA R162, P0, R169.reuse, R4, 0x1 ;  /* 0x00000004a9a27211 */ /* 0x060fe200078008ff */
[----:B------:R5:W3:Y:S02]  /*1a40*/  LDG.E.U16 R243, [R172.64] ;  /* 0x00000004acf37981 */ /* 0x000ae4000c1e1500 */
[----:B------:R-:W-:Y:S01]  /*1a50*/  IMAD R229, R6, 0x4, R211 ;  /* 0x0000000406e57824 */ /* 0x000fe200078e02d3 */
[----:B------:R-:W-:Y:S01]  /*1a60*/  LEA.HI.X.SX32 R163, R169, R0, 0x1, P0 ;  /* 0x00000000a9a37211 */ /* 0x000fe200000f0eff */
[----:B------:R1:W3:Y:S01]  /*1a70*/  LDG.E.U16 R245, [R184.64] ;  /* 0x00000004b8f57981 */ /* 0x0002e2000c1e1500 */
[----:B------:R-:W-:-:S02]  /*1a80*/  LEA R168, P0, R217, R4, 0x1 ;  /* 0x00000004d9a87211 */ /* 0x000fc400078008ff */
[----:B------:R-:W-:Y:S01]  /*1a90*/  LEA R231, R6, R229, 0x2 ;  /* 0x000000e506e77211 */ /* 0x000fe200078e10ff */
[----:B------:R1:W3:Y:S01]  /*1aa0*/  LDG.E.U16 R247, [R162.64] ;  /* 0x00000004a2f77981 */ /* 0x0002e2000c1e1500 */
[----:B------:R-:W-:-:S03]  /*1ab0*/  LEA.HI.X.SX32 R169, R217, R0, 0x1, P0 ;  /* 0x00000000d9a97211 */ /* 0x000fc600000f0eff */
[C---:B------:R-:W-:Y:S01]  /*1ac0*/  IMAD R217, R6.reuse, 0x4, R231 ;  /* 0x0000000406d97824 */ /* 0x040fe200078e02e7 */
[----:B0-----:R-:W-:Y:S01]  /*1ad0*/  LEA R158, P0, R203, R4, 0x1 ;  /* 0x00000004cb9e7211 */ /* 0x001fe200078008ff */
[----:B------:R0:W3:Y:S03]  /*1ae0*/  LDG.E.U16 R249, [R168.64] ;  /* 0x00000004a8f97981 */ /* 0x0000e6000c1e1500 */
[----:B-----5:R-:W-:-:S05]  /*1af0*/  LEA R173, R6, R217, 0x2 ;  /* 0x000000d906ad7211 */ /* 0x020fca00078e10ff */
[C---:B-1----:R-:W-:Y:S01]  /*1b00*/  IMAD R185, R6.reuse, 0x4, R173 ;  /* 0x0000000406b97824 */ /* 0x042fe200078e02ad */
[----:B------:R-:W-:Y:S02]  /*1b10*/  LEA.HI.X.SX32 R159, R203, R0, 0x1, P0 ;  /* 0x00000000cb9f7211 */ /* 0x000fe400000f0eff */
[C---:B------:R-:W-:Y:S02]  /*1b20*/  LEA R164, P1, R221.reuse, R4, 0x1 ;  /* 0x00000004dda47211 */ /* 0x040fe400078208ff */
[C---:B------:R-:W-:Y:S01]  /*1b30*/  LEA R203, R6.reuse, R185, 0x2 ;  /* 0x000000b906cb7211 */ /* 0x040fe200078e10ff */
[----:B------:R1:W5:Y:S01]  /*1b40*/  LDG.E.U16 R8, [R158.64] ;  /* 0x000000049e087981 */ /* 0x000362000c1e1500 */
[----:B------:R-:W-:Y:S02]  /*1b50*/  LEA.HI.X.SX32 R165, R221, R0, 0x1, P1 ;  /* 0x00000000dda57211 */ /* 0x000fe400008f0eff */
[-C--:B------:R-:W-:Y:S01]  /*1b60*/  LEA R160, P1, R211, R4.reuse, 0x1 ;  /* 0x00000004d3a07211 */ /* 0x080fe200078208ff */
[----:B------:R-:W-:Y:S01]  /*1b70*/  IMAD R221, R6, 0x4, R203 ;  /* 0x0000000406dd7824 */ /* 0x000fe200078e02cb */
[----:B------:R-:W-:Y:S01]  /*1b80*/  LEA R166, P0, R225, R4, 0x1 ;  /* 0x00000004e1a67211 */ /* 0x000fe200078008ff */
[----:B------:R0:W3:Y:S01]  /*1b90*/  LDG.E.U16 R251, [R164.64] ;  /* 0x00000004a4fb7981 */ /* 0x0000e2000c1e1500 */
[----:B------:R-:W-:-:S02]  /*1ba0*/  LEA.HI.X.SX32 R161, R211, R0, 0x1, P1 ;  /* 0x00000000d3a17211 */ /* 0x000fc400008f0eff */
[C---:B------:R-:W-:Y:S02]  /*1bb0*/  LEA R211, R6.reuse, R221, 0x2 ;  /* 0x000000dd06d37211 */ /* 0x040fe400078e10ff */
[----:B------:R-:W-:Y:S01]  /*1bc0*/  LEA.HI.X.SX32 R167, R225, R0, 0x1, P0 ;  /* 0x00000000e1a77211 */ /* 0x000fe200000f0eff */
[----:B------:R1:W3:Y:S01]  /*1bd0*/  LDG.E.U16 R12, [R160.64] ;  /* 0x00000004a00c7981 */ /* 0x0002e2000c1e1500 */
[-C--:B------:R-:W-:Y:S01]  /*1be0*/  LEA R162, P0, R231, R4.reuse, 0x1 ;  /* 0x00000004e7a27211 */ /* 0x080fe200078008ff */
[C---:B------:R-:W-:Y:S01]  /*1bf0*/  IMAD R225, R6.reuse, 0x4, R211 ;  /* 0x0000000406e17824 */ /* 0x040fe200078e02d3 */
[----:B0-----:R-:W-:Y:S01]  /*1c00*/  LEA R164, P1, R203, R4, 0x1 ;  /* 0x00000004cba47211 */ /* 0x001fe200078208ff */
[----:B------:R0:W3:Y:S01]  /*1c10*/  LDG.E.U16 R10, [R166.64] ;  /* 0x00000004a60a7981 */ /* 0x0000e2000c1e1500 */
[----:B------:R-:W-:Y:S02]  /*1c20*/  LEA.HI.X.SX32 R163, R231, R0, 0x1, P0 ;  /* 0x00000000e7a37211 */ /* 0x000fe400000f0eff */
[----:B------:R-:W-:-:S02]  /*1c30*/  LEA R231, R6, R225, 0x2 ;  /* 0x000000e106e77211 */ /* 0x000fc400078e10ff */
[C---:B------:R-:W-:Y:S01]  /*1c40*/  LEA R168, P0, R173.reuse, R4, 0x1 ;  /* 0x00000004ada87211 */ /* 0x040fe200078008ff */
[----:B------:R0:W3:Y:S02]  /*1c50*/  LDG.E.U16 R14, [R162.64] ;  /* 0x00000004a20e7981 */ /* 0x0000e4000c1e1500 */
[----:B------:R-:W-:Y:S01]  /*1c60*/  IMAD R233, R6, 0x4, R231 ;  /* 0x0000000406e97824 */ /* 0x000fe200078e02e7 */
[----:B------:R-:W-:-:S04]  /*1c70*/  LEA.HI.X.SX32 R169, R173, R0, 0x1, P0 ;  /* 0x00000000ada97211 */ /* 0x000fc800000f0eff */
[C---:B------:R-:W-:Y:S01]  /*1c80*/  LEA R173, R6.reuse, R233, 0x2 ;  /* 0x000000e906ad7211 */ /* 0x040fe200078e10ff */
[----:B------:R0:W3:Y:S01]  /*1c90*/  LDG.E.U16 R16, [R168.64] ;  /* 0x00000004a8107981 */ /* 0x0000e2000c1e1500 */
[----:B------:R-:W-:Y:S02]  /*1ca0*/  LEA.HI.X.SX32 R165, R203, R0, 0x1, P1 ;  /* 0x00000000cba57211 */ /* 0x000fe400008f0eff */
[-C--:B-1----:R-:W-:Y:S01]  /*1cb0*/  LEA R158, P0, R211, R4.reuse, 0x1 ;  /* 0x00000004d39e7211 */ /* 0x082fe200078008ff */
[----:B------:R-:W-:Y:S01]  /*1cc0*/  IMAD R203, R6, 0x4, R173 ;  /* 0x0000000406cb7824 */ /* 0x000fe200078e02ad */
[----:B------:R-:W-:Y:S01]  /*1cd0*/  LEA R160, P1, R173, R4, 0x1 ;  /* 0x00000004ada07211 */ /* 0x000fe200078208ff */
[----:B------:R1:W3:Y:S01]  /*1ce0*/  LDG.E.U16 R18, [R164.64] ;  /* 0x00000004a4127981 */ /* 0x0002e2000c1e1500 */
[----:B------:R-:W-:Y:S02]  /*1cf0*/  LEA.HI.X.SX32 R159, R211, R0, 0x1, P0 ;  /* 0x00000000d39f7211 */ /* 0x000fe400000f0eff */
[----:B0-----:R-:W-:-:S02]  /*1d00*/  LEA R166, P0, R231, R4, 0x1 ;  /* 0x00000004e7a67211 */ /* 0x001fc400078008ff */
[----:B------:R-:W-:Y:S01]  /*1d10*/  LEA R211, R6, R203, 0x2 ;  /* 0x000000cb06d37211 */ /* 0x000fe200078e10ff */
[----:B------:R0:W5:Y:S01]  /*1d20*/  LDG.E.U16 R20, [R158.64] ;  /* 0x000000049e147981 */ /* 0x000162000c1e1500 */
[----:B------:R-:W-:-:S03]  /*1d30*/  LEA.HI.X.SX32 R167, R231, R0, 0x1, P0 ;  /* 0x00000000e7a77211 */ /* 0x000fc600000f0eff */
[C---:B------:R-:W-:Y:S01]  /*1d40*/  IMAD R231, R6.reuse, 0x4, R211 ;  /* 0x0000000406e77824 */ /* 0x040fe200078e02d3 */
[----:B------:R-:W-:Y:S01]  /*1d50*/  LEA R162, P0, R211, R4, 0x1 ;  /* 0x00000004d3a27211 */ /* 0x000fe200078008ff */
[----:B------:R0:W5:Y:S03]  /*1d60*/  LDG.E.U16 R22, [R166.64] ;  /* 0x00000004a6167981 */ /* 0x000166000c1e1500 */
[----:B------:R-:W-:Y:S02]  /*1d70*/  LEA R235, R6, R231, 0x2 ;  /* 0x000000e706eb7211 */ /* 0x000fe400078e10ff */
[-C--:B------:R-:W-:Y:S02]  /*1d80*/  LEA.HI.X.SX32 R161, R173, R0.reuse, 0x1, P1 ;  /* 0x00000000ada17211 */ /* 0x080fe400008f0eff */
[----:B------:R-:W-:Y:S02]  /*1d90*/  LEA.HI.X.SX32 R163, R211, R0, 0x1, P0 ;  /* 0x00000000d3a37211 */ /* 0x000fe400000f0eff */
[-C--:B------:R-:W-:Y:S01]  /*1da0*/  LEA R168, P1, R235, R4.reuse, 0x1 ;  /* 0x00000004eba87211 */ /* 0x080fe200078208ff */
[----:B------:R0:W5:Y:S01]  /*1db0*/  LDG.E.U16 R24, [R160.64] ;  /* 0x00000004a0187981 */ /* 0x000162000c1e1500 */
[----:B-1----:R-:W-:-:S02]  /*1dc0*/  LEA R164, P0, R207, R4, 0x1 ;  /* 0x00000004cfa47211 */ /* 0x002fc400078008ff */
[-C--:B------:R-:W-:Y:S01]  /*1dd0*/  LEA.HI.X.SX32 R169, R235, R0.reuse, 0x1, P1 ;  /* 0x00000000eba97211 */ /* 0x080fe200008f0eff */
[----:B------:R1:W5:Y:S01]  /*1de0*/  LDG.E.U16 R26, [R162.64] ;  /* 0x00000004a21a7981 */ /* 0x000362000c1e1500 */
[----:B------:R-:W-:Y:S02]  /*1df0*/  LEA.HI.X.SX32 R165, R207, R0, 0x1, P0 ;  /* 0x00000000cfa57211 */ /* 0x000fe400000f0eff */
[-C--:B0-----:R-:W-:Y:S01]  /*1e00*/  LEA R158, P1, R209, R4.reuse, 0x1 ;  /* 0x00000004d19e7211 */ /* 0x081fe200078208ff */
[----:B------:R0:W5:Y:S01]  /*1e10*/  LDG.E.U16 R28, [R168.64] ;  /* 0x00000004a81c7981 */ /* 0x000162000c1e1500 */
[----:B------:R-:W-:Y:S02]  /*1e20*/  LEA R172, P0, R213, R4, 0x1 ;  /* 0x00000004d5ac7211 */ /* 0x000fe400078008ff */
[-C--:B------:R-:W-:Y:S01]  /*1e30*/  LEA.HI.X.SX32 R159, R209, R0.reuse, 0x1, P1 ;  /* 0x00000000d19f7211 */ /* 0x080fe200008f0eff */
[----:B------:R-:W-:Y:S01]  /*1e40*/  IMAD R235, R6, 0x4, R235 ;  /* 0x0000000406eb7824 */ /* 0x000fe200078e02eb */
[----:B------:R-:W-:Y:S01]  /*1e50*/  LEA.HI.X.SX32 R173, R213, R0, 0x1, P0 ;  /* 0x00000000d5ad7211 */ /* 0x000fe200000f0eff */
[----:B------:R0:W5:Y:S01]  /*1e60*/  LDG.E.U16 R207, [R164.64] ;  /* 0x00000004a4cf7981 */ /* 0x000162000c1e1500 */
[----:B------:R-:W-:-:S02]  /*1e70*/  LEA R166, P1, R215, R4, 0x1 ;  /* 0x00000004d7a67211 */ /* 0x000fc400078208ff */
[----:B------:R-:W-:Y:S01]  /*1e80*/  LEA R160, P0, R219, R4, 0x1 ;  /* 0x00000004dba07211 */ /* 0x000fe200078008ff */
[----:B------:R0:W5:Y:S01]  /*1e90*/  LDG.E.U16 R209, [R158.64] ;  /* 0x000000049ed17981 */ /* 0x000162000c1e1500 */
[-C--:B------:R-:W-:Y:S02]  /*1ea0*/  LEA.HI.X.SX32 R167, R215, R0.reuse, 0x1, P1 ;  /* 0x00000000d7a77211 */ /* 0x080fe400008f0eff */
[----:B------:R-:W-:Y:S01]  /*1eb0*/  LEA.HI.X.SX32 R161, R219, R0, 0x1, P0 ;  /* 0x00000000dba17211 */ /* 0x000fe200000f0eff */
[----:B------:R0:W5:Y:S01]  /*1ec0*/  LDG.E.U16 R211, [R172.64] ;  /* 0x00000004acd37981 */ /* 0x000162000c1e1500 */
[-C--:B-1----:R-:W-:Y:S02]  /*1ed0*/  LEA R162, P0, R223, R4.reuse, 0x1 ;  /* 0x00000004dfa27211 */ /* 0x082fe400078008ff */
[----:B0-----:R-:W-:Y:S01]  /*1ee0*/  LEA R168, P1, R205, R4, 0x1 ;  /* 0x00000004cda87211 */ /* 0x001fe200078208ff */
[----:B------:R0:W5:Y:S01]  /*1ef0*/  LDG.E.U16 R213, [R166.64] ;  /* 0x00000004a6d57981 */ /* 0x000162000c1e1500 */
[----:B------:R-:W-:-:S02]  /*1f00*/  LEA.HI.X.SX32 R163, R223, R0, 0x1, P0 ;  /* 0x00000000dfa37211 */ /* 0x000fc400000f0eff */
[----:B------:R-:W-:Y:S01]  /*1f10*/  LEA.HI.X.SX32 R169, R205, R0, 0x1, P1 ;  /* 0x00000000cda97211 */ /* 0x000fe200008f0eff */
[----:B------:R1:W5:Y:S01]  /*1f20*/  LDG.E.U16 R215, [R160.64] ;  /* 0x00000004a0d77981 */ /* 0x000362000c1e1500 */
[-C--:B------:R-:W-:Y:S02]  /*1f30*/  LEA R158, P1, R235, R4.reuse, 0x1 ;  /* 0x00000004eb9e7211 */ /* 0x080fe400078208ff */
[----:B------:R-:W-:Y:S01]  /*1f40*/  LEA R164, P0, R227, R4, 0x1 ;  /* 0x00000004e3a47211 */ /* 0x000fe200078008ff */
[----:B------:R1:W5:Y:S01]  /*1f50*/  LDG.E.U16 R205, [R162.64] ;  /* 0x00000004a2cd7981 */ /* 0x000362000c1e1500 */
[-C--:B------:R-:W-:Y:S02]  /*1f60*/  LEA.HI.X.SX32 R159, R235, R0.reuse, 0x1, P1 ;  /* 0x00000000eb9f7211 */ /* 0x080fe400008f0eff */
[----:B------:R-:W-:Y:S01]  /*1f70*/  LEA.HI.X.SX32 R165, R227, R0, 0x1, P0 ;  /* 0x00000000e3a57211 */ /* 0x000fe200000f0eff */
[----:B------:R1:W5:Y:S01]  /*1f80*/  LDG.E.U16 R219, [R168.64] ;  /* 0x00000004a8db7981 */ /* 0x000362000c1e1500 */
[----:B0-----:R-:W-:-:S02]  /*1f90*/  LEA R166, P1, R229, R4, 0x1 ;  /* 0x00000004e5a67211 */ /* 0x001fc400078208ff */
[----:B-1----:R-:W-:Y:S01]  /*1fa0*/  LEA R160, P0, R217, R4, 0x1 ;  /* 0x00000004d9a07211 */ /* 0x002fe200078008ff */
[----:B------:R0:W5:Y:S01]  /*1fb0*/  LDG.E.U16 R223, [R164.64] ;  /* 0x00000004a4df7981 */ /* 0x000162000c1e1500 */
[-C--:B------:R-:W-:Y:S02]  /*1fc0*/  LEA.HI.X.SX32 R167, R229, R0.reuse, 0x1, P1 ;  /* 0x00000000e5a77211 */ /* 0x080fe400008f0eff */
[----:B------:R-:W-:Y:S01]  /*1fd0*/  LEA.HI.X.SX32 R161, R217, R0, 0x1, P0 ;  /* 0x00000000d9a17211 */ /* 0x000fe200000f0eff */
[----:B------:R1:W5:Y:S01]  /*1fe0*/  LDG.E.U16 R227, [R158.64] ;  /* 0x000000049ee37981 */ /* 0x000362000c1e1500 */
[-C--:B------:R-:W-:Y:S02]  /*1ff0*/  LEA R172, P1, R185, R4.reuse, 0x1 ;  /* 0x00000004b9ac7211 */ /* 0x080fe400078208ff */
[----:B------:R-:W-:Y:S01]  /*2000*/  LEA R162, P0, R221, R4, 0x1 ;  /* 0x00000004dda27211 */ /* 0x000fe200078008ff */
[----:B------:R-:W5:Y:S01]  /*2010*/  LDG.E.U16 R167, [R166.64] ;  /* 0x00000004a6a77981 */ /* 0x000f62000c1e1500 */
[----:B------:R-:W-:-:S02]  /*2020*/  LEA.HI.X.SX32 R173, R185, R0, 0x1, P1 ;  /* 0x00000000b9ad7211 */ /* 0x000fc400008f0eff */
[----:B------:R-:W-:Y:S01]  /*2030*/  LEA.HI.X.SX32 R163, R221, R0, 0x1, P0 ;  /* 0x00000000dda37211 */ /* 0x000fe200000f0eff */
[----:B------:R-:W5:Y:S01]  /*2040*/  LDG.E.U16 R161, [R160.64] ;  /* 0x00000004a0a17981 */ /* 0x000f62000c1e1500 */
[-C--:B------:R-:W-:Y:S02]  /*2050*/  LEA R168, P1, R233, R4.reuse, 0x1 ;  /* 0x00000004e9a87211 */ /* 0x080fe400078208ff */
[----:B-1----:R-:W-:Y:S01]  /*2060*/  LEA R158, P0, R225, R4, 0x1 ;  /* 0x00000004e19e7211 */ /* 0x002fe200078008ff */
[----:B------:R-:W5:Y:S01]  /*2070*/  LDG.E.U16 R173, [R172.64] ;  /* 0x00000004acad7981 */ /* 0x000f62000c1e1500 */
[-C--:B------:R-:W-:Y:S02]  /*2080*/  LEA.HI.X.SX32 R169, R233, R0.reuse, 0x1, P1 ;  /* 0x00000000e9a97211 */ /* 0x080fe400008f0eff */
[----:B------:R-:W-:Y:S01]  /*2090*/  LEA.HI.X.SX32 R159, R225, R0, 0x1, P0 ;  /* 0x00000000e19f7211 */ /* 0x000fe200000f0eff */
[----:B------:R-:W5:Y:S01]  /*20a0*/  LDG.E.U16 R163, [R162.64] ;  /* 0x00000004a2a37981 */ /* 0x000f62000c1e1500 */
[----:B0-----:R-:W-:-:S02]  /*20b0*/  LEA R164, P0, R203, R4, 0x1 ;  /* 0x00000004cba47211 */ /* 0x001fc400078008ff */
[----:B------:R-:W-:Y:S01]  /*20c0*/  LEA R184, P1, R231, R4, 0x1 ;  /* 0x00000004e7b87211 */ /* 0x000fe200078208ff */
[----:B------:R-:W5:Y:S01]  /*20d0*/  LDG.E.U16 R169, [R168.64] ;  /* 0x00000004a8a97981 */ /* 0x000f62000c1e1500 */
[-C--:B------:R-:W-:Y:S02]  /*20e0*/  LEA.HI.X.SX32 R165, R203, R0.reuse, 0x1, P0 ;  /* 0x00000000cba57211 */ /* 0x080fe400000f0eff */
[----:B------:R-:W-:Y:S01]  /*20f0*/  LEA.HI.X.SX32 R185, R231, R0, 0x1, P1 ;  /* 0x00000000e7b97211 */ /* 0x000fe200008f0eff */
[----:B------:R-:W5:Y:S04]  /*2100*/  LDG.E.U16 R159, [R158.64] ;  /* 0x000000049e9f7981 */ /* 0x000f68000c1e1500 */
[----:B------:R-:W5:Y:S04]  /*2110*/  LDG.E.U16 R165, [R164.64] ;  /* 0x00000004a4a57981 */ /* 0x000f68000c1e1500 */
[----:B------:R-:W5:Y:S01]  /*2120*/  LDG.E.U16 R185, [R184.64] ;  /* 0x00000004b8b97981 */ /* 0x000f62000c1e1500 */
[----:B------:R-:W-:-:S02]  /*2130*/  SHF.R.S32.HI R203, RZ, 0x6, R204 ;  /* 0x00000006ffcb7819 */ /* 0x000fc400000114cc */
[C---:B------:R-:W-:Y:S01]  /*2140*/  LOP3.LUT R4, R204.reuse, 0x3f, RZ, 0xc0, !PT ;  /* 0x0000003fcc047812 */ /* 0x040fe200078ec0ff */
[----:B------:R-:W-:Y:S01]  /*2150*/  IMAD.SHL.U32 R6, R204, 0x800, RZ ;  /* 0x00000800cc067824 */ /* 0x000fe200078e00ff */
[----:B------:R-:W-:Y:S02]  /*2160*/  SGXT R203, R203, 0x1 ;  /* 0x00000001cbcb781a */ /* 0x000fe40000000200 */
[----:B------:R-:W-:-:S04]  /*2170*/  SHF.L.U32 R0, R4, 0x1, RZ ;  /* 0x0000000104007819 */ /* 0x000fc800000006ff */
[----:B------:R-:W-:Y:S02]  /*2180*/  LOP3.LUT R0, R0, 0x90, R203, 0x78, !PT ;  /* 0x0000009000007812 */ /* 0x000fe400078e78cb */
[----:B------:R-:W-:-:S03]  /*2190*/  LOP3.LUT R203, R6, 0x3000, RZ, 0xc0, !PT ;  /* 0x0000300006cb7812 */ /* 0x000fc600078ec0ff */
[----:B--2---:R0:W-:Y:S02]  /*21a0*/  STS.U16 [R0], R3 ;  /* 0x0000000300007388 */ /* 0x0041e40000000400 */
[----:B------:R-:W-:Y:S02]  /*21b0*/  IMAD R4, R4, 0x10, R203 ;  /* 0x0000001004047824 */ /* 0x000fe400078e02cb */
[----:B------:R1:W-:Y:S01]  /*21c0*/  STS.U16 [R0+0x200], R5 ;  /* 0x0002000500007388 */ /* 0x0003e20000000400 */
[----:B------:R-:W-:Y:S02]  /*21d0*/  MOV R4, 0x3f800000 ;  /* 0x3f80000000047802 */ /* 0x000fe40000000f00 */
[----:B------:R-:W-:Y:S02]  /*21e0*/  LOP3.LUT R224, R0, 0x20, RZ, 0x3c, !PT ;  /* 0x0000002000e07812 */ /* 0x000fe400078e3cff */
[----:B0-----:R-:W-:Y:S01]  /*21f0*/  MOV R3, 0x3f800000 ;  /* 0x3f80000000037802 */ /* 0x001fe20000000f00 */
[----:B-1----:R-:W-:-:S04]  /*2200*/  IMAD.MOV.U32 R5, RZ, RZ, 0x3f800000 ;  /* 0x3f800000ff057424 */ /* 0x002fc800078e00ff */
[----:B------:R-:W-:Y:S01]  /*2210*/  STL [R1+0x24], R3 ;  /* 0x0000240301007387 */ /* 0x000fe20000100800 */
[----:B------:R-:W-:-:S03]  /*2220*/  MOV R30, c[0x0][0x1d0] ;  /* 0x00007400001e7a02 */ /* 0x000fc60000000f00 */
[----:B------:R-:W-:Y:S04]  /*2230*/  STL [R1+0x20], R5 ;  /* 0x0000200501007387 */ /* 0x000fe80000100800 */
[----:B------:R-:W-:Y:S04]  /*2240*/  STS.U16 [R0+0x400], R11 ;  /* 0x0004000b00007388 */ /* 0x000fe80000000400 */
        /* <DEDUP_REMOVED lines=37> */
[----:B----4-:R-:W-:Y:S04]  /*24a0*/  STS.U16 [R0+0x5000], R177 ;  /* 0x005000b100007388 */ /* 0x010fe80000000400 */
[----:B------:R-:W-:Y:S04]  /*24b0*/  STS.U16 [R0+0x5200], R181 ;  /* 0x005200b500007388 */ /* 0x000fe80000000400 */
[----:B------:R-:W-:Y:S04]  /*24c0*/  STS.U16 [R0+0x5400], R187 ;  /* 0x005400bb00007388 */ /* 0x000fe80000000400 */
[----:B---3--:R-:W-:Y:S04]  /*24d0*/  STS.U16 [R0+0x5600], R191 ;  /* 0x005600bf00007388 */ /* 0x008fe80000000400 */
        /* <DEDUP_REMOVED lines=9> */
[----:B-----5:R-:W-:Y:S04]  /*2570*/  STS.U16 [R0+0x6a00], R8 ;  /* 0x006a000800007388 */ /* 0x020fe80000000400 */
[----:B------:R-:W-:Y:S04]  /*2580*/  STS.U16 [R0+0x6c00], R10 ;  /* 0x006c000a00007388 */ /* 0x000fe80000000400 */
[----:B------:R-:W-:Y:S04]  /*2590*/  STS.U16 [R0+0x6e00], R12 ;  /* 0x006e000c00007388 */ /* 0x000fe80000000400 */
[----:B------:R-:W-:Y:S04]  /*25a0*/  STS.U16 [R0+0x7000], R14 ;  /* 0x0070000e00007388 */ /* 0x000fe80000000400 */
[----:B------:R-:W-:Y:S04]  /*25b0*/  STS.U16 [R0+0x7200], R16 ;  /* 0x0072001000007388 */ /* 0x000fe80000000400 */
[----:B------:R-:W-:Y:S04]  /*25c0*/  STS.U16 [R0+0x7400], R18 ;  /* 0x0074001200007388 */ /* 0x000fe80000000400 */
[----:B------:R0:W-:Y:S04]  /*25d0*/  STS.U16 [R0+0x7600], R20 ;  /* 0x0076001400007388 */ /* 0x0001e80000000400 */
[----:B------:R-:W-:Y:S04]  /*25e0*/  STS.U16 [R0+0x7800], R22 ;  /* 0x0078001600007388 */ /* 0x000fe80000000400 */
[----:B------:R-:W-:Y:S04]  /*25f0*/  STS.U16 [R0+0x7a00], R24 ;  /* 0x007a001800007388 */ /* 0x000fe80000000400 */
[----:B------:R-:W-:Y:S04]  /*2600*/  STS.U16 [R0+0x7c00], R26 ;  /* 0x007c001a00007388 */ /* 0x000fe80000000400 */
[----:B------:R-:W-:Y:S04]  /*2610*/  STS.U16 [R0+0x7e00], R28 ;  /* 0x007e001c00007388 */ /* 0x000fe80000000400 */
        /* <DEDUP_REMOVED lines=27> */
[----:B------:R-:W-:Y:S01]  /*27d0*/  STL [R1+0x18], R3 ;  /* 0x0000180301007387 */ /* 0x000fe20000100800 */
[----:B------:R-:W-:-:S02]  /*27e0*/  ISETP.GE.AND P1, PT, R30, 0x1, PT ;  /* 0x000000011e00780c */ /* 0x000fc40003f26270 */
[----:B0-----:R-:W-:Y:S01]  /*27f0*/  LOP3.LUT R20, R204, 0x7f, RZ, 0xc0, !PT ;  /* 0x0000007fcc147812 */ /* 0x001fe200078ec0ff */
[----:B------:R-:W-:Y:S01]  /*2800*/  STS.U16 [R224+0x100], R7 ;  /* 0x00010007e0007388 */ /* 0x000fe20000000400 */
[----:B------:R-:W-:Y:S01]  /*2810*/  IMAD.MOV.U32 R228, RZ, RZ, -0x800000 ;  /* 0xff800000ffe47424 */ /* 0x000fe200078e00ff */
[----:B------:R-:W-:Y:S01]  /*2820*/  MOV R225, 0xff800000 ;  /* 0xff80000000e17802 */ /* 0x000fe20000000f00 */
[----:B------:R-:W-:Y:S01]  /*2830*/  IMAD.MOV.U32 R226, RZ, RZ, -0x800000 ;  /* 0xff800000ffe27424 */ /* 0x000fe200078e00ff */
[----:B------:R-:W-:Y:S01]  /*2840*/  STS.U16 [R224+0x2100], R69 ;  /* 0x00210045e0007388 */ /* 0x000fe20000000400 */
[----:B------:R-:W-:Y:S01]  /*2850*/  CS2R R146, SRZ ;  /* 0x0000000000927805 */ /* 0x000fe2000001ff00 */
[----:B------:R-:W-:Y:S01]  /*2860*/  CS2R R142, SRZ ;  /* 0x00000000008e7805 */ /* 0x000fe2000001ff00 */
[----:B------:R-:W-:Y:S01]  /*2870*/  CS2R R138, SRZ ;  /* 0x00000000008a7805 */ /* 0x000fe2000001ff00 */
        /* <DEDUP_REMOVED lines=8> */
[----:B------:R0:W-:Y:S01]  /*2900*/  STS.U16 [R224+0x2700], R81 ;  /* 0x00270051e0007388 */ /* 0x0001e20000000400 */
        /* <DEDUP_REMOVED lines=9> */
[----:B0-----:R-:W-:Y:S01]  /*29a0*/  CS2R R80, SRZ ;  /* 0x0000000000507805 */ /* 0x001fe2000001ff00 */
[----:B------:R-:W-:Y:S01]  /*29b0*/  CS2R R82, SRZ ;  /* 0x0000000000527805 */ /* 0x000fe2000001ff00 */
[----:B------:R0:W-:Y:S01]  /*29c0*/  STS.U16 [R224+0x2d00], R91 ;  /* 0x002d005be0007388 */ /* 0x0001e20000000400 */
[----:B------:R-:W-:Y:S01]  /*29d0*/  CS2R R76, SRZ ;  /* 0x00000000004c7805 */ /* 0x000fe2000001ff00 */
[----:B-1----:R-:W-:Y:S01]  /*29e0*/  CS2R R84, SRZ ;  /* 0x0000000000547805 */ /* 0x002fe2000001ff00 */
[----:B------:R-:W-:Y:S01]  /*29f0*/  CS2R R78, SRZ ;  /* 0x00000000004e7805 */ /* 0x000fe2000001ff00 */
[----:B------:R1:W-:Y:S01]  /*2a00*/  STS.U16 [R224+0x2f00], R95 ;  /* 0x002f005fe0007388 */ /* 0x0003e20000000400 */
[----:B------:R-:W-:Y:S01]  /*2a10*/  CS2R R72, SRZ ;  /* 0x0000000000487805 */ /* 0x000fe2000001ff00 */
[----:B--2---:R-:W-:Y:S01]  /*2a20*/  CS2R R88, SRZ ;  /* 0x0000000000587805 */ /* 0x004fe2000001ff00 */
        /* <DEDUP_REMOVED lines=20> */
[----:B------:R-:W-:Y:S01]  /*2b70*/  ISETP.GE.U32.AND P0, PT, R20, 0x20, PT ;  /* 0x000000201400780c */ /* 0x000fe20003f06070 */
[----:B------:R1:W-:Y:S01]  /*2b80*/  STS.U16 [R224+0x3b00], R121 ;  /* 0x003b0079e0007388 */ /* 0x0003e20000000400 */
[----:B------:R-:W-:Y:S01]  /*2b90*/  CS2R R154, SRZ ;  /* 0x00000000009a7805 */ /* 0x000fe2000001ff00 */
[----:B--2---:R-:W-:Y:S01]  /*2ba0*/  CS2R R112, SRZ ;  /* 0x0000000000707805 */ /* 0x004fe2000001ff00 */
[----:B------:R-:W-:Y:S01]  /*2bb0*/  IMAD.SHL.U32 R7, R204, 0x4, RZ ;  /* 0x00000004cc077824 */ /* 0x000fe200078e00ff */
[----:B------:R2:W-:Y:S01]  /*2bc0*/  STS.U16 [R224+0x7f00], R227 ;  /* 0x007f00e3e0007388 */ /* 0x0005e20000000400 */
[----:B0-----:R-:W-:-:S03]  /*2bd0*/  CS2R R116, SRZ ;  /* 0x0000000000747805 */ /* 0x001fc6000001ff00 */
[----:B------:R0:W-:Y:S01]  /*2be0*/  STS.U16 [R224+0x3d00], R125 ;  /* 0x003d007de0007388 */ /* 0x0001e20000000400 */
[----:B-1----:R-:W-:-:S03]  /*2bf0*/  CS2R R120, SRZ ;  /* 0x0000000000787805 */ /* 0x002fc6000001ff00 */
[----:B------:R1:W-:Y:S01]  /*2c00*/  STS.U16 [R224+0x3f00], R129 ;  /* 0x003f0081e0007388 */ /* 0x0003e20000000400 */
[----:B--2---:R-:W-:-:S03]  /*2c10*/  MOV R227, 0xff800000 ;  /* 0xff80000000e37802 */ /* 0x004fc60000000f00 */
[----:B------:R2:W-:Y:S01]  /*2c20*/  STS.U16 [R224+0x4100], R133 ;  /* 0x00410085e0007388 */ /* 0x0005e20000000400 */
[----:B0-----:R-:W-:-:S03]  /*2c30*/  CS2R R124, SRZ ;  /* 0x00000000007c7805 */ /* 0x001fc6000001ff00 */
[----:B------:R0:W-:Y:S01]  /*2c40*/  STS.U16 [R224+0x4300], R137 ;  /* 0x00430089e0007388 */ /* 0x0001e20000000400 */
[----:B-1----:R-:W-:-:S03]  /*2c50*/  CS2R R128, SRZ ;  /* 0x0000000000807805 */ /* 0x002fc6000001ff00 */
[----:B------:R1:W-:Y:S01]  /*2c60*/  STS.U16 [R224+0x4500], R141 ;  /* 0x0045008de0007388 */ /* 0x0003e20000000400 */
[----:B--2---:R-:W-:-:S03]  /*2c70*/  CS2R R132, SRZ ;  /* 0x0000000000847805 */ /* 0x004fc6000001ff00 */
        /* <DEDUP_REMOVED lines=33> */
[----:B-1----:R-:W-:Y:S01]  /*2e90*/  CS2R R168, SRZ ;  /* 0x0000000000a87805 */ /* 0x002fe2000001ff00 */
[----:B--2---:R-:W-:Y:S01]  /*2ea0*/  CS2R R164, SRZ ;  /* 0x0000000000a47805 */ /* 0x004fe2000001ff00 */
[----:B0-----:R-:W-:Y:S01]  /*2eb0*/  CS2R R184, SRZ ;  /* 0x0000000000b87805 */ /* 0x001fe2000001ff00 */
[----:B------:R-:W-:Y:S05]  /*2ec0*/  @!P1 BRA `(.L_x_0) ;  /* 0x0000a34000009947 */ /* 0x000fea0003800000 */
[----:B------:R-:W-:Y:S01]  /*2ed0*/  MOV R9, c[0x0][0x1b8] ;  /* 0x00006e0000097a02 */ /* 0x000fe20000000f00 */
[----:B------:R-:W-:Y:S01]  /*2ee0*/  IMAD R11, R202, c[0x0][0x1b8], RZ ;  /* 0x00006e00ca0b7a24 */ /* 0x000fe200078e02ff */
[----:B------:R-:W-:Y:S01]  /*2ef0*/  SHF.R.U32.HI R3, RZ, 0x3, R20 ;  /* 0x00000003ff037819 */ /* 0x000fe20000011614 */
[----:B------:R-:W-:Y:S01]  /*2f00*/  IMAD R4, R2, c[0x0][0x1b4], RZ ;  /* 0x00006d0002047a24 */ /* 0x000fe200078e02ff */
[----:B------:R-:W-:Y:S01]  /*2f10*/  LOP3.LUT R18, R204, 0x1c, RZ, 0xc0, !PT ;  /* 0x0000001ccc127812 */ /* 0x000fe200078ec0ff */
[----:B------:R-:W-:Y:S01]  /*2f20*/  IMAD R13, R9, 0x4, R11 ;  /* 0x00000004090d7824 */ /* 0x000fe200078e020b */
[----:B------:R-:W-:Y:S01]  /*2f30*/  LOP3.LUT R5, R3, 0xc, RZ, 0xc0, !PT ;  /* 0x0000000c03057812 */ /* 0x000fe200078ec0ff */
[----:B------:R-:W-:Y:S01]  /*2f40*/  IMAD R2, R200, c[0x0][0x1b0], RZ ;  /* 0x00006c00c8027a24 */ /* 0x000fe200078e02ff */
[----:B------:R-:W-:Y:S01]  /*2f50*/  LOP3.LUT R6, R204, 0x7, RZ, 0xc0, !PT ;  /* 0x00000007cc067812 */ /* 0x000fe200078ec0ff */
[----:B------:R-:W-:Y:S01]  /*2f60*/  IMAD.SHL.U32 R3, R4, 0x2, RZ ;  /* 0x0000000204037824 */ /* 0x000fe200078e00ff */
[----:B------:R-:W-:Y:S01]  /*2f70*/  LEA R15, R9, R13, 0x2 ;  /* 0x0000000d090f7211 */ /* 0x000fe200078e10ff */
[----:B------:R-:W-:Y:S01]  /*2f80*/  IMAD.SHL.U32 R220, R18, 0x4, RZ ;  /* 0x0000000412dc7824 */ /* 0x000fe200078e00ff */
[----:B------:R-:W-:Y:S01]  /*2f90*/  SHF.L.U32 R8, R2, 0x1, RZ ;  /* 0x0000000102087819 */ /* 0x000fe200000006ff */
[----:B------:R-:W-:Y:S01]  /*2fa0*/  IMAD.SHL.U32 R10, R204, 0x2, RZ ;  /* 0x00000002cc0a7824 */ /* 0x000fe200078e00ff */
[----:B------:R-:W-:Y:S01]  /*2fb0*/  LOP3.LUT R12, R7, 0xc, RZ, 0xc0, !PT ;  /* 0x0000000c070c7812 */ /* 0x000fe200078ec0ff */
[----:B------:R-:W-:Y:S01]  /*2fc0*/  IMAD R19, R9, 0x4, R15 ;  /* 0x0000000409137824 */ /* 0x000fe200078e020f */
[----:B------:R-:W-:Y:S01]  /*2fd0*/  IADD3 R8, P1, P2, R3, c[0x0][0x170], R8 ;  /* 0x00005c0003087a10 */ /* 0x000fe20007a3e008 */
[----:B------:R-:W-:Y:S01]  /*2fe0*/  IMAD.IADD R220, R220, 0x1, R5 ;  /* 0x00000001dcdc7824 */ /* 0x000fe200078e0205 */
[C---:B------:R-:W-:Y:S01]  /*2ff0*/  LOP3.LUT R3, R204.reuse, 0x60, RZ, 0xc0, !PT ;  /* 0x00000060cc037812 */ /* 0x040fe200078ec0ff */
[C---:B------:R-:W-:Y:S01]  /*3000*/  IMAD.SHL.U32 R5, R204.reuse, 0x8, RZ ;  /* 0x00000008cc057824 */ /* 0x040fe200078e00ff */
[----:B------:R-:W-:Y:S01]  /*3010*/  LEA R21, R9, R19, 0x2 ;  /* 0x0000001309157211 */ /* 0x000fe200078e10ff */
[----:B------:R-:W-:Y:S01]  /*3020*/  IMAD.MOV.U32 R201, RZ, RZ, RZ ;  /* 0x000000ffffc97224 */ /* 0x000fe200078e00ff */
[----:B------:R-:W-:Y:S01]  /*3030*/  SHF.L.U32 R14, R204, 0x6, RZ ;  /* 0x00000006cc0e7819 */ /* 0x000fe200000006ff */
[----:B------:R-:W-:Y:S01]  /*3040*/  IMAD R85, R3, 0x10, R6 ;  /* 0x0000001003557824 */ /* 0x000fe200078e0206 */
[----:B------:R-:W-:Y:S01]  /*3050*/  LOP3.LUT R7, R5, 0x30, RZ, 0xc0, !PT ;  /* 0x0000003005077812 */ /* 0x000fe200078ec0ff */
[----:B------:R-:W-:Y:S01]  /*3060*/  IMAD R23, R9, 0x4, R21 ;  /* 0x0000000409177824 */ /* 0x000fe200078e0215 */
[----:B------:R-:W-:Y:S01]  /*3070*/  SHF.R.U32.HI R83, RZ, 0x1, R3 ;  /* 0x00000001ff537819 */ /* 0x000fe20000011603 */
[----:B------:R-:W-:Y:S01]  /*3080*/  IMAD.HI R5, R4, 0x2, RZ ;  /* 0x0000000204057827 */ /* 0x000fe200078e02ff */
[----:B------:R-:W-:Y:S01]  /*3090*/  LOP3.LUT R17, R7, 0x3c0, R14, 0xf8, !PT ;  /* 0x000003c007117812 */ /* 0x000fe200078ef80e */
[----:B------:R-:W-:Y:S01]  /*30a0*/  CS2R R144, SRZ ;  /* 0x0000000000907805 */ /* 0x000fe2000001ff00 */
[----:B------:R-:W-:Y:S01]  /*30b0*/  LEA R25, R9, R23, 0x2 ;  /* 0x0000001709197211 */ /* 0x000fe200078e10ff */
[----:B------:R-:W-:Y:S01]  /*30c0*/  IMAD.HI R4, R2, 0x2, RZ ;  /* 0x0000000202047827 */ /* 0x000fe200078e02ff */
[----:B------:R-:W-:Y:S01]  /*30d0*/  SHF.L.U32 R2, R6, 0x6, RZ ;  /* 0x0000000606027819 */ /* 0x000fe200000006ff */
[----:B------:R-:W-:Y:S01]  /*30e0*/  CS2R R146, SRZ ;  /* 0x0000000000927805 */ /* 0x000fe2000001ff00 */
[--C-:B------:R-:W-:Y:S01]  /*30f0*/  LOP3.LUT R14, R83, 0x30, R10.reuse, 0x78, !PT ;  /* 0x00000030530e7812 */ /* 0x100fe200078e780a */
[----:B------:R-:W-:Y:S01]  /*3100*/  IMAD R27, R9, 0x4, R25 ;  /* 0x00000004091b7824 */ /* 0x000fe200078e0219 */
[----:B------:R-:W-:Y:S01]  /*3110*/  SHF.L.U32 R85, R85, 0x4, RZ ;  /* 0x0000000455557819 */ /* 0x000fe200000006ff */
[----:B------:R-:W-:Y:S01]  /*3120*/  CS2R R140, SRZ ;  /* 0x00000000008c7805 */ /* 0x000fe2000001ff00 */
[----:B------:R-:W-:Y:S01]  /*3130*/  LOP3.LUT R87, R2, R7, RZ, 0xfc, !PT ;  /* 0x0000000702577212 */ /* 0x000fe200078efcff */
[----:B------:R-:W-:Y:S01]  /*3140*/  CS2R R142, SRZ ;  /* 0x00000000008e7805 */ /* 0x000fe2000001ff00 */
[----:B------:R-:W-:Y:S01]  /*3150*/  LEA R29, R9, R27, 0x2 ;  /* 0x0000001b091d7211 */ /* 0x000fe200078e10ff */
[----:B------:R-:W-:Y:S01]  /*3160*/  CS2R R136, SRZ ;  /* 0x0000000000887805 */ /* 0x000fe2000001ff00 */
[----:B------:R-:W-:Y:S01]  /*3170*/  LOP3.LUT R16, R7, 0x30, R10, 0x78, !PT ;  /* 0x0000003007107812 */ /* 0x000fe200078e780a */
[----:B------:R-:W-:Y:S01]  /*3180*/  IMAD R7, R18, 0x10, R12 ;  /* 0x0000001012077824 */ /* 0x000fe200078e020c */
[----:B------:R-:W-:Y:S01]  /*3190*/  LOP3.LUT R203, R85, 0x30, R10, 0x78, !PT ;  /* 0x0000003055cb7812 */ /* 0x000fe200078e780a */
[----:B------:R-:W-:Y:S01]  /*31a0*/  IMAD R31, R9, 0x4, R29 ;  /* 0x00000004091f7824 */ /* 0x000fe200078e021d */
[----:B------:R-:W-:Y:S01]  /*31b0*/  IADD3.X R4, R5, c[0x0][0x174], R4, P1, P2 ;  /* 0x00005d0005047a10 */ /* 0x000fe20000fe4404 */
[----:B------:R-:W-:Y:S01]  /*31c0*/  CS2R R138, SRZ ;  /* 0x00000000008a7805 */ /* 0x000fe2000001ff00 */
[----:B------:R-:W-:Y:S01]  /*31d0*/  IADD3 R5, R14, R7, RZ ;  /* 0x000000070e057210 */ /* 0x000fe20007ffe0ff */
[----:B------:R-:W-:Y:S01]  /*31e0*/  IMAD R203, R6, 0x400, R203 ;  /* 0x0000040006cb7824 */ /* 0x000fe200078e02cb */
[----:B------:R-:W-:Y:S01]  /*31f0*/  LEA R33, R9, R31, 0x2 ;  /* 0x0000001f09217211 */ /* 0x000fe200078e10ff */
[----:B------:R-:W-:Y:S01]  /*3200*/  IMAD R6, R20, c[0x0][0x1a8], RZ ;  /* 0x00006a0014067a24 */ /* 0x000fe200078e02ff */
[----:B------:R-:W-:Y:S01]  /*3210*/  LOP3.LUT R10, R87, 0x10, R10, 0x78, !PT ;  /* 0x00000010570a7812 */ /* 0x000fe200078e780a */
[----:B------:R0:W-:Y:S01]  /*3220*/  STL [R1+0x8], R5 ;  /* 0x0000080501007387 */ /* 0x0001e20000100800 */
[----:B------:R-:W-:Y:S01]  /*3230*/  IMAD.MOV.U32 R14, RZ, RZ, c[0x0][0x1a8] ;  /* 0x00006a00ff0e7624 */ /* 0x000fe200078e00ff */
[----:B------:R-:W-:Y:S01]  /*3240*/  LEA R3, R3, R16, 0x4 ;  /* 0x0000001003037211 */ /* 0x000fe200078e20ff */
[----:B------:R-:W-:Y:S01]  /*3250*/  IMAD R35, R9, 0x4, R33 ;  /* 0x0000000409237824 */ /* 0x000fe200078e0221 */
[----:B------:R-:W-:Y:S01]  /*3260*/  LOP3.LUT R17, R17, 0x10, R204, 0x78, !PT ;  /* 0x0000001011117812 */ /* 0x000fe200078e78cc */
[----:B------:R-:W-:Y:S01]  /*3270*/  IMAD R7, R14, 0x80, R6 ;  /* 0x000000800e077824 */ /* 0x000fe200078e0206 */
[----:B------:R-:W-:Y:S01]  /*3280*/  MOV R202, RZ ;  /* 0x000000ff00ca7202 */ /* 0x000fe20000000f00 */
[----:B------:R-:W-:Y:S01]  /*3290*/  IMAD.IADD R2, R2, 0x1, R3 ;  /* 0x0000000102027824 */ /* 0x000fe200078e0203 */
[C---:B------:R-:W-:Y:S01]  /*32a0*/  LEA R37, R9.reuse, R35, 0x2 ;  /* 0x0000002309257211 */ /* 0x040fe200078e10ff */
[----:B------:R-:W-:Y:S01]  /*32b0*/  CS2R R132, SRZ ;  /* 0x0000000000847805 */ /* 0x000fe2000001ff00 */
[----:B0-----:R-:W-:Y:S01]  /*32c0*/  IMAD R5, R200, c[0x0][0x1a0], RZ ;  /* 0x00006800c8057a24 */ /* 0x001fe200078e02ff */
[----:B------:R-:W-:Y:S01]  /*32d0*/  LOP3.LUT R3, R204, 0x10, RZ, 0xc0, !PT ;  /* 0x00000010cc037812 */ /* 0x000fe200078ec0ff */
[----:B------:R-:W-:Y:S01]  /*32e0*/  IMAD.SHL.U32 R200, R20, 0x2, RZ ;  /* 0x0000000214c87824 */ /* 0x000fe200078e00ff */
[----:B------:R-:W-:Y:S01]  /*32f0*/  CS2R R134, SRZ ;  /* 0x0000000000867805 */ /* 0x000fe2000001ff00 */
[----:B------:R-:W-:Y:S01]  /*3300*/  IMAD R39, R9, 0x4, R37 ;  /* 0x0000000409277824 */ /* 0x000fe200078e0225 */
[----:B------:R-:W-:Y:S01]  /*3310*/  LEA R212, P1, R5, c[0x0][0x168], 0x1 ;  /* 0x00005a0005d47a11 */ /* 0x000fe200078208ff */
[----:B------:R-:W-:Y:S01]  /*3320*/  CS2R R128, SRZ ;  /* 0x0000000000807805 */ /* 0x000fe2000001ff00 */
[----:B------:R-:W-:Y:S01]  /*3330*/  LEA R3, R3, R10, 0x5 ;  /* 0x0000000a03037211 */ /* 0x000fe200078e28ff */
[----:B------:R-:W-:Y:S01]  /*3340*/  CS2R R130, SRZ ;  /* 0x0000000000827805 */ /* 0x000fe2000001ff00 */
[----:B------:R-:W-:Y:S01]  /*3350*/  LEA R41, R9, R39, 0x2 ;  /* 0x0000002709297211 */ /* 0x000fe200078e10ff */
[----:B------:R-:W-:Y:S01]  /*3360*/  CS2R R124, SRZ ;  /* 0x00000000007c7805 */ /* 0x000fe2000001ff00 */
[----:B------:R-:W-:Y:S01]  /*3370*/  LEA.HI.X.SX32 R12, R5, c[0x0][0x16c], 0x1, P1 ;  /* 0x00005b00050c7a11 */ /* 0x000fe200008f0eff */
[----:B------:R-:W-:Y:S01]  /*3380*/  CS2R R126, SRZ ;  /* 0x00000000007e7805 */ /* 0x000fe2000001ff00 */
[----:B------:R-:W-:Y:S01]  /*3390*/  LEA R218, P1, R6, R212, 0x1 ;  /* 0x000000d406da7211 */ /* 0x000fe200078208ff */
[C---:B------:R-:W-:Y:S01]  /*33a0*/  IMAD R43, R9.reuse, 0x4, R41 ;  /* 0x00000004092b7824 */ /* 0x040fe200078e0229 */
[----:B------:R-:W-:Y:S01]  /*33b0*/  LEA R5, R14, R7, 0x7 ;  /* 0x000000070e057211 */ /* 0x000fe200078e38ff */
[----:B------:R-:W-:Y:S01]  /*33c0*/  CS2R R120, SRZ ;  /* 0x0000000000787805 */ /* 0x000fe2000001ff00 */
[----:B------:R-:W-:Y:S01]  /*33d0*/  LEA.HI.X.SX32 R219, R6, R12, 0x1, P1 ;  /* 0x0000000c06db7211 */ /* 0x000fe200008f0eff */
[----:B------:R-:W-:Y:S01]  /*33e0*/  CS2R R122, SRZ ;  /* 0x00000000007a7805 */ /* 0x000fe2000001ff00 */
[----:B------:R-:W-:Y:S01]  /*33f0*/  LEA R45, R9, R43, 0x2 ;  /* 0x0000002b092d7211 */ /* 0x000fe200078e10ff */
[----:B------:R-:W-:Y:S01]  /*3400*/  CS2R R116, SRZ ;  /* 0x0000000000747805 */ /* 0x000fe2000001ff00 */
[----:B------:R-:W-:Y:S01]  /*3410*/  LEA R214, P1, R5, R212, 0x1 ;  /* 0x000000d405d67211 */ /* 0x000fe200078208ff */
[----:B------:R-:W-:Y:S01]  /*3420*/  CS2R R118, SRZ ;  /* 0x0000000000767805 */ /* 0x000fe2000001ff00 */
[----:B------:R-:W-:Y:S01]  /*3430*/  LEA R10, R14, R5, 0x7 ;  /* 0x000000050e0a7211 */ /* 0x000fe200078e38ff */
[----:B------:R-:W-:Y:S01]  /*3440*/  IMAD R47, R9, 0x4, R45 ;  /* 0x00000004092f7824 */ /* 0x000fe200078e022d */
[----:B------:R-:W-:Y:S01]  /*3450*/  LEA.HI.X.SX32 R215, R5, R12, 0x1, P1 ;  /* 0x0000000c05d77211 */ /* 0x000fe200008f0eff */
[----:B------:R-:W-:Y:S01]  /*3460*/  CS2R R112, SRZ ;  /* 0x0000000000707805 */ /* 0x000fe2000001ff00 */
[----:B------:R-:W-:Y:S01]  /*3470*/  LEA R100, P1, R11, R8, 0x1 ;  /* 0x000000080b647211 */ /* 0x000fe200078208ff */
[----:B------:R-:W-:Y:S01]  /*3480*/  CS2R R114, SRZ ;  /* 0x0000000000727805 */ /* 0x000fe2000001ff00 */
[----:B------:R-:W-:Y:S01]  /*3490*/  LEA R49, R9, R47, 0x2 ;  /* 0x0000002f09317211 */ /* 0x000fe200078e10ff */
[----:B------:R-:W-:Y:S01]  /*34a0*/  CS2R R108, SRZ ;  /* 0x00000000006c7805 */ /* 0x000fe2000001ff00 */
[-C--:B------:R-:W-:Y:S01]  /*34b0*/  LEA R216, P2, R7, R212.reuse, 0x1 ;  /* 0x000000d407d87211 */ /* 0x080fe200078408ff */
[----:B------:R-:W-:Y:S01]  /*34c0*/  CS2R R110, SRZ ;  /* 0x00000000006e7805 */ /* 0x000fe2000001ff00 */
[C---:B------:R-:W-:Y:S01]  /*34d0*/  LEA R212, P3, R10.reuse, R212, 0x1 ;  /* 0x000000d40ad47211 */ /* 0x040fe200078608ff */
[----:B------:R-:W-:Y:S01]  /*34e0*/  IMAD R51, R9, 0x4, R49 ;  /* 0x0000000409337824 */ /* 0x000fe200078e0231 */
[----:B------:R-:W-:Y:S01]  /*34f0*/  LEA.HI.X.SX32 R101, R11, R4, 0x1, P1 ;  /* 0x000000040b657211 */ /* 0x000fe200008f0eff */
[----:B------:R-:W-:Y:S01]  /*3500*/  CS2R R106, SRZ ;  /* 0x00000000006a7805 */ /* 0x000fe2000001ff00 */
[-C--:B------:R-:W-:Y:S01]  /*3510*/  LEA.HI.X.SX32 R217, R7, R12.reuse, 0x1, P2 ;  /* 0x0000000c07d97211 */ /* 0x080fe200010f0eff */
[----:B------:R-:W-:Y:S01]  /*3520*/  CS2R R196, SRZ ;  /* 0x0000000000c47805 */ /* 0x000fe2000001ff00 */
[----:B------:R-:W-:Y:S01]  /*3530*/  LEA R53, R9, R51, 0x2 ;  /* 0x0000003309357211 */ /* 0x000fe200078e10ff */
[----:B------:R0:W-:Y:S01]  /*3540*/  STL.64 [R1+0x428], R100 ;  /* 0x0004286401007387 */ /* 0x0001e20000100a00 */
[----:B------:R-:W-:Y:S01]  /*3550*/  LEA.HI.X.SX32 R213, R10, R12, 0x1, P3 ;  /* 0x0000000c0ad57211 */ /* 0x000fe200018f0eff */
[----:B------:R-:W-:Y:S01]  /*3560*/  CS2R R198, SRZ ;  /* 0x0000000000c67805 */ /* 0x000fe2000001ff00 */
[-C--:B------:R-:W-:Y:S01]  /*3570*/  LEA R104, P2, R13, R8.reuse, 0x1 ;  /* 0x000000080d687211 */ /* 0x080fe200078408ff */
[----:B------:R-:W-:Y:S01]  /*3580*/  IMAD R55, R9, 0x4, R53 ;  /* 0x0000000409377824 */ /* 0x000fe200078e0235 */
[----:B------:R-:W-:Y:S01]  /*3590*/  LEA R102, P3, R15, R8, 0x1 ;  /* 0x000000080f667211 */ /* 0x000fe200078608ff */
[----:B------:R-:W-:Y:S01]  /*35a0*/  CS2R R192, SRZ ;  /* 0x0000000000c07805 */ /* 0x000fe2000001ff00 */
[-C--:B------:R-:W-:Y:S01]  /*35b0*/  LEA.HI.X.SX32 R105, R13, R4.reuse, 0x1, P2 ;  /* 0x000000040d697211 */ /* 0x080fe200010f0eff */
[----:B------:R-:W-:Y:S01]  /*35c0*/  CS2R R194, SRZ ;  /* 0x0000000000c27805 */ /* 0x000fe2000001ff00 */
[----:B------:R-:W-:Y:S01]  /*35d0*/  LEA R57, R9, R55, 0x2 ;  /* 0x0000003709397211 */ /* 0x000fe200078e10ff */
[----:B------:R-:W-:Y:S01]  /*35e0*/  CS2R R188, SRZ ;  /* 0x0000000000bc7805 */ /* 0x000fe2000001ff00 */
[----:B------:R-:W-:Y:S01]  /*35f0*/  LEA.HI.X.SX32 R103, R15, R4, 0x1, P3 ;  /* 0x000000040f677211 */ /* 0x000fe200018f0eff */
[----:B------:R1:W-:Y:S01]  /*3600*/  STL.64 [R1+0x420], R104 ;  /* 0x0004206801007387 */ /* 0x0003e20000100a00 */
[----:B0-----:R-:W-:Y:S01]  /*3610*/  LEA R100, P1, R19, R8, 0x1 ;  /* 0x0000000813647211 */ /* 0x001fe200078208ff */
[----:B------:R-:W-:Y:S01]  /*3620*/  IMAD R59, R9, 0x4, R57 ;  /* 0x00000004093b7824 */ /* 0x000fe200078e0239 */
[----:B------:R-:W-:Y:S01]  /*3630*/  CS2R R190, SRZ ;  /* 0x0000000000be7805 */ /* 0x000fe2000001ff00 */
[----:B------:R0:W-:Y:S01]  /*3640*/  STL.64 [R1+0x418], R102 ;  /* 0x0004186601007387 */ /* 0x0001e20000100a00 */
[----:B------:R-:W-:Y:S01]  /*3650*/  LEA.HI.X.SX32 R101, R19, R4, 0x1, P1 ;  /* 0x0000000413657211 */ /* 0x000fe200008f0eff */
[----:B------:R-:W-:Y:S01]  /*3660*/  CS2R R184, SRZ ;  /* 0x0000000000b87805 */ /* 0x000fe2000001ff00 */
[C---:B------:R-:W-:Y:S01]  /*3670*/  LEA R61, R9.reuse, R59, 0x2 ;  /* 0x0000003b093d7211 */ /* 0x040fe200078e10ff */
[----:B------:R-:W-:Y:S01]  /*3680*/  CS2R R186, SRZ ;  /* 0x0000000000ba7805 */ /* 0x000fe2000001ff00 */
[----:B------:R-:W-:Y:S01]  /*3690*/  CS2R R180, SRZ ;  /* 0x0000000000b47805 */ /* 0x000fe2000001ff00 */
[----:B------:R2:W-:Y:S01]  /*36a0*/  STL.64 [R1+0x410], R100 ;  /* 0x0004106401007387 */ /* 0x0005e20000100a00 */
[----:B------:R-:W-:Y:S01]  /*36b0*/  CS2R R182, SRZ ;  /* 0x0000000000b67805 */ /* 0x000fe2000001ff00 */
[----:B------:R-:W-:Y:S01]  /*36c0*/  IMAD R63, R9, 0x4, R61 ;  /* 0x00000004093f7824 */ /* 0x000fe200078e023d */
[-C--:B-1----:R-:W-:Y:S01]  /*36d0*/  LEA R104, P1, R21, R8.reuse, 0x1 ;  /* 0x0000000815687211 */ /* 0x082fe200078208ff */
[----:B------:R-:W-:Y:S01]  /*36e0*/  CS2R R176, SRZ ;  /* 0x0000000000b07805 */ /* 0x000fe2000001ff00 */
[----:B------:R-:W-:Y:S01]  /*36f0*/  CS2R R178, SRZ ;  /* 0x0000000000b27805 */ /* 0x000fe2000001ff00 */
[----:B0-----:R-:W-:Y:S01]  /*3700*/  LEA R102, P2, R23, R8, 0x1 ;  /* 0x0000000817667211 */ /* 0x001fe200078408ff */
[----:B------:R-:W-:Y:S01]  /*3710*/  CS2R R172, SRZ ;  /* 0x0000000000ac7805 */ /* 0x000fe2000001ff00 */
[----:B------:R-:W-:Y:S01]  /*3720*/  LEA R65, R9, R63, 0x2 ;  /* 0x0000003f09417211 */ /* 0x000fe200078e10ff */
[----:B------:R-:W-:Y:S01]  /*3730*/  CS2R R174, SRZ ;  /* 0x0000000000ae7805 */ /* 0x000fe2000001ff00 */
[----:B------:R-:W-:Y:S01]  /*3740*/  LEA.HI.X.SX32 R105, R21, R4, 0x1, P1 ;  /* 0x0000000415697211 */ /* 0x000fe200008f0eff */
[----:B------:R-:W-:Y:S01]  /*3750*/  CS2R R168, SRZ ;  /* 0x0000000000a87805 */ /* 0x000fe2000001ff00 */
[----:B--2---:R-:W-:Y:S01]  /*3760*/  LEA R100, P3, R25, R8, 0x1 ;  /* 0x0000000819647211 */ /* 0x004fe200078608ff */
[----:B------:R-:W-:Y:S01]  /*3770*/  IMAD R67, R9, 0x4, R65 ;  /* 0x0000000409437824 */ /* 0x000fe200078e0241 */
[-C--:B------:R-:W-:Y:S01]  /*3780*/  LEA.HI.X.SX32 R103, R23, R4.reuse, 0x1, P2 ;  /* 0x0000000417677211 */ /* 0x080fe200010f0eff */
[----:B------:R0:W-:Y:S01]  /*3790*/  STL.64 [R1+0x408], R104 ;  /* 0x0004086801007387 */ /* 0x0001e20000100a00 */
[----:B------:R-:W-:Y:S01]  /*37a0*/  LEA.HI.X.SX32 R101, R25, R4, 0x1, P3 ;  /* 0x0000000419657211 */ /* 0x000fe200018f0eff */
[----:B------:R-:W-:Y:S01]  /*37b0*/  CS2R R170, SRZ ;  /* 0x0000000000aa7805 */ /* 0x000fe2000001ff00 */
[----:B------:R-:W-:Y:S01]  /*37c0*/  LEA R69, R9, R67, 0x2 ;  /* 0x0000004309457211 */ /* 0x000fe200078e10ff */
[----:B------:R1:W-:Y:S01]  /*37d0*/  STL.64 [R1+0x400], R102 ;  /* 0x0004006601007387 */ /* 0x0003e20000100a00 */
[----:B------:R-:W-:Y:S01]  /*37e0*/  LEA R22, P3, R31, R8, 0x1 ;  /* 0x000000081f167211 */ /* 0x000fe200078608ff */
[----:B------:R-:W-:Y:S01]  /*37f0*/  CS2R R164, SRZ ;  /* 0x0000000000a47805 */ /* 0x000fe2000001ff00 */
[----:B------:R-:W-:Y:S01]  /*3800*/  LEA R71, R9, R69, 0x2 ;  /* 0x0000004509477211 */ /* 0x000fe200078e10ff */
[----:B------:R2:W-:Y:S01]  /*3810*/  STL.64 [R1+0x3f8], R100 ;  /* 0x0003f86401007387 */ /* 0x0005e20000100a00 */
[----:B------:R-:W-:Y:S01]  /*3820*/  LEA.HI.X.SX32 R23, R31, R4, 0x1, P3 ;  /* 0x000000041f177211 */ /* 0x000fe200018f0eff */
[----:B------:R-:W-:Y:S01]  /*3830*/  CS2R R166, SRZ ;  /* 0x0000000000a67805 */ /* 0x000fe2000001ff00 */
[----:B------:R-:W-:Y:S01]  /*3840*/  LEA R73, R9, R71, 0x2 ;  /* 0x0000004709497211 */ /* 0x000fe200078e10ff */
[----:B0-----:R-:W-:Y:S01]  /*3850*/  CS2R R104, SRZ ;  /* 0x0000000000687805 */ /* 0x001fe2000001ff00 */
[-C--:B------:R-:W-:Y:S01]  /*3860*/  LEA R26, P3, R37, R8.reuse, 0x1 ;  /* 0x00000008251a7211 */ /* 0x080fe200078608ff */
[----:B------:R-:W-:Y:S01]  /*3870*/  STL.64 [R1+0x3e0], R22 ;  /* 0x0003e01601007387 */ /* 0x000fe20000100a00 */
[----:B------:R-:W-:Y:S01]  /*3880*/  LEA R75, R9, R73, 0x2 ;  /* 0x00000049094b7211 */ /* 0x000fe200078e10ff */
[----:B------:R-:W-:Y:S01]  /*3890*/  CS2R R160, SRZ ;  /* 0x0000000000a07805 */ /* 0x000fe2000001ff00 */
[-C--:B-1----:R-:W-:Y:S01]  /*38a0*/  LEA R102, P1, R27, R8.reuse, 0x1 ;  /* 0x000000081b667211 */ /* 0x082fe200078208ff */
[----:B------:R-:W-:Y:S01]  /*38b0*/  CS2R R162, SRZ ;  /* 0x0000000000a27805 */ /* 0x000fe2000001ff00 */
[----:B------:R-:W-:Y:S01]  /*38c0*/  CS2R R156, SRZ ;  /* 0x00000000009c7805 */ /* 0x000fe2000001ff00 */
[----:B------:R-:W-:Y:S01]  /*38d0*/  IMAD R77, R9, 0x4, R75 ;  /* 0x00000004094d7824 */ /* 0x000fe200078e024b */
[----:B--2---:R-:W-:Y:S01]  /*38e0*/  LEA R100, P2, R29, R8, 0x1 ;  /* 0x000000081d647211 */ /* 0x004fe200078408ff */
[----:B------:R-:W-:Y:S01]  /*38f0*/  CS2R R158, SRZ ;  /* 0x00000000009e7805 */ /* 0x000fe2000001ff00 */
[-C--:B------:R-:W-:Y:S01]  /*3900*/  LEA.HI.X.SX32 R103, R27, R4.reuse, 0x1, P1 ;  /* 0x000000041b677211 */ /* 0x080fe200008f0eff */
[----:B------:R-:W-:Y:S01]  /*3910*/  CS2R R152, SRZ ;  /* 0x0000000000987805 */ /* 0x000fe2000001ff00 */
[----:B------:R-:W-:Y:S01]  /*3920*/  LEA R79, R9, R77, 0x2 ;  /* 0x0000004d094f7211 */ /* 0x000fe200078e10ff */
[----:B------:R-:W-:Y:S01]  /*3930*/  CS2R R154, SRZ ;  /* 0x00000000009a7805 */ /* 0x000fe2000001ff00 */
[----:B------:R-:W-:Y:S01]  /*3940*/  LEA.HI.X.SX32 R101, R29, R4, 0x1, P2 ;  /* 0x000000041d657211 */ /* 0x000fe200010f0eff */
[----:B------:R0:W-:Y:S01]  /*3950*/  STL.64 [R1+0x3f0], R102 ;  /* 0x0003f06601007387 */ /* 0x0001e20000100a00 */
[----:B------:R-:W-:Y:S01]  /*3960*/  LEA R28, P2, R35, R8, 0x1 ;  /* 0x00000008231c7211 */ /* 0x000fe200078408ff */
[----:B------:R-:W-:Y:S01]  /*3970*/  IMAD R81, R9, 0x4, R79 ;  /* 0x0000000409517824 */ /* 0x000fe200078e024f */
[----:B------:R-:W-:Y:S01]  /*3980*/  LEA.HI.X.SX32 R27, R37, R4, 0x1, P3 ;  /* 0x00000004251b7211 */ /* 0x000fe200018f0eff */
[----:B------:R1:W-:Y:S01]  /*3990*/  STL.64 [R1+0x3e8], R100 ;  /* 0x0003e86401007387 */ /* 0x0003e20000100a00 */
[----:B------:R-:W-:Y:S01]  /*39a0*/  LEA R30, P3, R43, R8, 0x1 ;  /* 0x000000082b1e7211 */ /* 0x000fe200078608ff */
[----:B------:R-:W-:Y:S01]  /*39b0*/  IMAD R83, R9, 0x4, R81 ;  /* 0x0000000409537824 */ /* 0x000fe200078e0251 */
[-C--:B------:R-:W-:Y:S01]  /*39c0*/  LEA.HI.X.SX32 R29, R35, R4.reuse, 0x1, P2 ;  /* 0x00000004231d7211 */ /* 0x080fe200010f0eff */
[----:B------:R-:W-:Y:S01]  /*39d0*/  STL.64 [R1+0x3c8], R26 ;  /* 0x0003c81a01007387 */ /* 0x000fe20000100a00 */
[----:B------:R-:W-:-:S02]  /*39e0*/  LEA.HI.X.SX32 R31, R43, R4, 0x1, P3 ;  /* 0x000000042b1f7211 */ /* 0x000fc400018f0eff */
[----:B------:R-:W-:Y:S01]  /*39f0*/  LEA R85, R9, R83, 0x2 ;  /* 0x0000005309557211 */ /* 0x000fe200078e10ff */
[----:B0-----:R-:W-:Y:S01]  /*3a00*/  CS2R R102, SRZ ;  /* 0x0000000000667805 */ /* 0x001fe2000001ff00 */
[----:B------:R-:W-:-:S03]  /*3a10*/  LEA R32, P2, R41, R8, 0x1 ;  /* 0x0000000829207211 */ /* 0x000fc600078408ff */
[----:B------:R-:W-:Y:S01]  /*3a20*/  IMAD R87, R9, 0x4, R85 ;  /* 0x0000000409577824 */ /* 0x000fe200078e0255 */
[----:B-1----:R-:W-:-:S04]  /*3a30*/  LEA R100, P1, R33, R8, 0x1 ;  /* 0x0000000821647211 */ /* 0x002fc800078208ff */
[----:B------:R-:W-:Y:S02]  /*3a40*/  LEA R89, R9, R87, 0x2 ;  /* 0x0000005709597211 */ /* 0x000fe400078e10ff */
[----:B------:R-:W-:Y:S02]  /*3a50*/  LEA.HI.X.SX32 R101, R33, R4, 0x1, P1 ;  /* 0x0000000421657211 */ /* 0x000fe400008f0eff */
[----:B------:R-:W-:Y:S02]  /*3a60*/  LEA R91, R9, R89, 0x2 ;  /* 0x00000059095b7211 */ /* 0x000fe400078e10ff */
[----:B------:R-:W-:Y:S01]  /*3a70*/  LEA R34, P1, R39, R8, 0x1 ;  /* 0x0000000827227211 */ /* 0x000fe200078208ff */
[----:B------:R0:W-:Y:S01]  /*3a80*/  STL.64 [R1+0x3d8], R100 ;  /* 0x0003d86401007387 */ /* 0x0001e20000100a00 */
[----:B------:R-:W-:Y:S02]  /*3a90*/  LEA R93, R9, R91, 0x2 ;  /* 0x0000005b095d7211 */ /* 0x000fe400078e10ff */
[----:B------:R-:W-:Y:S01]  /*3aa0*/  LEA.HI.X.SX32 R35, R39, R4, 0x1, P1 ;  /* 0x0000000427237211 */ /* 0x000fe200008f0eff */
[----:B------:R-:W-:Y:S01]  /*3ab0*/  STL.64 [R1+0x3d0], R28 ;  /* 0x0003d01c01007387 */ /* 0x000fe20000100a00 */
[----:B------:R-:W-:Y:S01]  /*3ac0*/  LEA R38, P1, R45, R8, 0x1 ;  /* 0x000000082d267211 */ /* 0x000fe200078208ff */
[----:B------:R-:W-:Y:S01]  /*3ad0*/  IMAD R95, R9, 0x4, R93 ;  /* 0x00000004095f7824 */ /* 0x000fe200078e025d */
[-C--:B------:R-:W-:Y:S01]  /*3ae0*/  LEA.HI.X.SX32 R33, R41, R4.reuse, 0x1, P2 ;  /* 0x0000000429217211 */ /* 0x080fe200010f0eff */
[----:B------:R-:W-:Y:S01]  /*3af0*/  STL.64 [R1+0x3b0], R30 ;  /* 0x0003b01e01007387 */ /* 0x000fe20000100a00 */
[----:B------:R-:W-:Y:S01]  /*3b00*/  LEA.HI.X.SX32 R39, R45, R4, 0x1, P1 ;  /* 0x000000042d277211 */ /* 0x000fe200008f0eff */
[----:B------:R-:W-:Y:S01]  /*3b10*/  IMAD R97, R9, 0x4, R95 ;  /* 0x0000000409617824 */ /* 0x000fe200078e025f */
[-C--:B------:R-:W-:Y:S01]  /*3b20*/  LEA R36, P2, R47, R8.reuse, 0x1 ;  /* 0x000000082f247211 */ /* 0x080fe200078408ff */
[----:B------:R1:W-:Y:S01]  /*3b30*/  STL.64 [R1+0x3c0], R34 ;  /* 0x0003c02201007387 */ /* 0x0003e20000100a00 */
[----:B------:R-:W-:Y:S01]  /*3b40*/  LEA R42, P1, R51, R8, 0x1 ;  /* 0x00000008332a7211 */ /* 0x000fe200078208ff */
[----:B------:R-:W-:Y:S01]  /*3b50*/  IMAD R99, R9, 0x4, R97 ;  /* 0x0000000409637824 */ /* 0x000fe200078e0261 */
[-C--:B------:R-:W-:Y:S01]  /*3b60*/  LEA.HI.X.SX32 R37, R47, R4.reuse, 0x1, P2 ;  /* 0x000000042f257211 */ /* 0x080fe200010f0eff */
[----:B------:R-:W-:Y:S01]  /*3b70*/  STL.64 [R1+0x3b8], R32 ;  /* 0x0003b82001007387 */ /* 0x000fe20000100a00 */
[----:B------:R-:W-:Y:S01]  /*3b80*/  LEA.HI.X.SX32 R43, R51, R4, 0x1, P1 ;  /* 0x00000004332b7211 */ /* 0x000fe200008f0eff */
[----:B0-----:R-:W-:Y:S01]  /*3b90*/  CS2R R100, SRZ ;  /* 0x0000000000647805 */ /* 0x001fe2000001ff00 */
[----:B------:R-:W-:-:S02]  /*3ba0*/  LEA R5, R9, R99, 0x2 ;  /* 0x0000006309057211 */ /* 0x000fc400078e10ff */
[-C--:B------:R-:W-:Y:S02]  /*3bb0*/  LEA R40, P2, R53, R8.reuse, 0x1 ;  /* 0x0000000835287211 */ /* 0x080fe400078408ff */
[-C--:B------:R-:W-:Y:S01]  /*3bc0*/  LEA R46, P1, R57, R8.reuse, 0x1 ;  /* 0x00000008392e7211 */ /* 0x080fe200078208ff */
[----:B------:R-:W-:Y:S01]  /*3bd0*/  IMAD R7, R9, 0x4, R5 ;  /* 0x0000000409077824 */ /* 0x000fe200078e0205 */
[----:B-1----:R-:W-:Y:S02]  /*3be0*/  LEA R34, P3, R49, R8, 0x1 ;  /* 0x0000000831227211 */ /* 0x002fe400078608ff */
[-C--:B------:R-:W-:Y:S02]  /*3bf0*/  LEA.HI.X.SX32 R41, R53, R4.reuse, 0x1, P2 ;  /* 0x0000000435297211 */ /* 0x080fe400010f0eff */
[----:B------:R-:W-:Y:S02]  /*3c00*/  LEA R11, R9, R7, 0x2 ;  /* 0x00000007090b7211 */ /* 0x000fe400078e10ff */
[----:B------:R-:W-:-:S02]  /*3c10*/  LEA.HI.X.SX32 R35, R49, R4, 0x1, P3 ;  /* 0x0000000431237211 */ /* 0x000fc400018f0eff */
[----:B------:R-:W-:Y:S01]  /*3c20*/  LEA.HI.X.SX32 R47, R57, R4, 0x1, P1 ;  /* 0x00000004392f7211 */ /* 0x000fe200008f0eff */
[----:B------:R-:W-:Y:S01]  /*3c30*/  IMAD R13, R9, 0x4, R11 ;  /* 0x00000004090d7824 */ /* 0x000fe200078e020b */
[-C--:B------:R-:W-:Y:S01]  /*3c40*/  LEA R44, P2, R59, R8.reuse, 0x1 ;  /* 0x000000083b2c7211 */ /* 0x080fe200078408ff */
[----:B------:R-:W-:Y:S01]  /*3c50*/  STL.64 [R1+0x398], R34 ;  /* 0x0003982201007387 */ /* 0x000fe20000100a00 */
[----:B------:R-:W-:Y:S02]  /*3c60*/  LEA R50, P1, R63, R8, 0x1 ;  /* 0x000000083f327211 */ /* 0x000fe400078208ff */
[----:B------:R-:W-:Y:S01]  /*3c70*/  LEA R15, R9, R13, 0x2 ;  /* 0x0000000d090f7211 */ /* 0x000fe200078e10ff */
[----:B------:R0:W-:Y:S01]  /*3c80*/  STL.64 [R1+0x3a8], R38 ;  /* 0x0003a82601007387 */ /* 0x0001e20000100a00 */
[-C--:B------:R-:W-:Y:S02]  /*3c90*/  LEA.HI.X.SX32 R45, R59, R4.reuse, 0x1, P2 ;  /* 0x000000043b2d7211 */ /* 0x080fe400010f0eff */
[----:B------:R-:W-:Y:S01]  /*3ca0*/  LEA.HI.X.SX32 R51, R63, R4, 0x1, P1 ;  /* 0x000000043f337211 */ /* 0x000fe200008f0eff */
[----:B------:R-:W-:Y:S01]  /*3cb0*/  IMAD R19, R9, 0x4, R15 ;  /* 0x0000000409137824 */ /* 0x000fe200078e020f */
[----:B------:R-:W-:Y:S01]  /*3cc0*/  STL.64 [R1+0x3a0], R36 ;  /* 0x0003a02401007387 */ /* 0x000fe20000100a00 */
[----:B------:R-:W-:-:S02]  /*3cd0*/  LEA R48, P2, R65, R8, 0x1 ;  /* 0x0000000841307211 */ /* 0x000fc400078408ff */
[-C--:B------:R-:W-:Y:S02]  /*3ce0*/  LEA R54, P1, R69, R8.reuse, 0x1 ;  /* 0x0000000845367211 */ /* 0x080fe400078208ff */
[----:B------:R-:W-:Y:S02]  /*3cf0*/  LEA R21, R9, R19, 0x2 ;  /* 0x0000001309157211 */ /* 0x000fe400078e10ff */
[----:B0-----:R-:W-:Y:S02]  /*3d00*/  LEA R38, P3, R55, R8, 0x1 ;  /* 0x0000000837267211 */ /* 0x001fe400078608ff */
[-C--:B------:R-:W-:Y:S01]  /*3d10*/  LEA.HI.X.SX32 R49, R65, R4.reuse, 0x1, P2 ;  /* 0x0000000441317211 */ /* 0x080fe200010f0eff */
[----:B------:R-:W-:Y:S01]  /*3d20*/  IMAD R23, R9, 0x4, R21 ;  /* 0x0000000409177824 */ /* 0x000fe200078e0215 */
[-C--:B------:R-:W-:Y:S02]  /*3d30*/  LEA.HI.X.SX32 R39, R55, R4.reuse, 0x1, P3 ;  /* 0x0000000437277211 */ /* 0x080fe400018f0eff */
[----:B------:R-:W-:-:S02]  /*3d40*/  LEA.HI.X.SX32 R55, R69, R4, 0x1, P1 ;  /* 0x0000000445377211 */ /* 0x000fc400008f0eff */
[----:B------:R-:W-:Y:S01]  /*3d50*/  LEA R25, R9, R23, 0x2 ;  /* 0x0000001709197211 */ /* 0x000fe200078e10ff */
[----:B------:R-:W-:Y:S01]  /*3d60*/  STL.64 [R1+0x380], R38 ;  /* 0x0003802601007387 */ /* 0x000fe20000100a00 */
[-C--:B------:R-:W-:Y:S02]  /*3d70*/  LEA R52, P2, R71, R8.reuse, 0x1 ;  /* 0x0000000847347211 */ /* 0x080fe400078408ff */
[----:B------:R-:W-:Y:S01]  /*3d80*/  LEA R58, P1, R75, R8, 0x1 ;  /* 0x000000084b3a7211 */ /* 0x000fe200078208ff */
[----:B------:R-:W-:Y:S01]  /*3d90*/  IMAD R27, R9, 0x4, R25 ;  /* 0x00000004091b7824 */ /* 0x000fe200078e0219 */
[----:B------:R0:W-:Y:S01]  /*3da0*/  STL.64 [R1+0x390], R42 ;  /* 0x0003902a01007387 */ /* 0x0001e20000100a00 */
[-C--:B------:R-:W-:Y:S02]  /*3db0*/  LEA.HI.X.SX32 R53, R71, R4.reuse, 0x1, P2 ;  /* 0x0000000447357211 */ /* 0x080fe400010f0eff */
[----:B------:R-:W-:Y:S01]  /*3dc0*/  LEA.HI.X.SX32 R59, R75, R4, 0x1, P1 ;  /* 0x000000044b3b7211 */ /* 0x000fe200008f0eff */
[----:B------:R1:W-:Y:S01]  /*3dd0*/  STL.64 [R1+0x388], R40 ;  /* 0x0003882801007387 */ /* 0x0003e20000100a00 */
[----:B------:R-:W-:-:S02]  /*3de0*/  LEA R29, R9, R27, 0x2 ;  /* 0x0000001b091d7211 */ /* 0x000fc400078e10ff */
[-C--:B------:R-:W-:Y:S02]  /*3df0*/  LEA R56, P2, R77, R8.reuse, 0x1 ;  /* 0x000000084d387211 */ /* 0x080fe400078408ff */
[----:B------:R-:W-:Y:S01]  /*3e00*/  LEA R62, P1, R81, R8, 0x1 ;  /* 0x00000008513e7211 */ /* 0x000fe200078208ff */
[----:B------:R-:W-:Y:S01]  /*3e10*/  IMAD R31, R9, 0x4, R29 ;  /* 0x00000004091f7824 */ /* 0x000fe200078e021d */
[----:B------:R-:W-:Y:S02]  /*3e20*/  LEA.HI.X.SX32 R57, R77, R4, 0x1, P2 ;  /* 0x000000044d397211 */ /* 0x000fe400010f0eff */
[----:B0-----:R-:W-:Y:S02]  /*3e30*/  LEA R42, P3, R61, R8, 0x1 ;  /* 0x000000083d2a7211 */ /* 0x001fe400078608ff */
[----:B------:R-:W-:Y:S02]  /*3e40*/  LEA R33, R9, R31, 0x2 ;  /* 0x0000001f09217211 */ /* 0x000fe400078e10ff */
[----:B------:R-:W-:-:S02]  /*3e50*/  LEA.HI.X.SX32 R43, R61, R4, 0x1, P3 ;  /* 0x000000043d2b7211 */ /* 0x000fc400018f0eff */
[----:B------:R-:W-:Y:S01]  /*3e60*/  LEA.HI.X.SX32 R63, R81, R4, 0x1, P1 ;  /* 0x00000004513f7211 */ /* 0x000fe200008f0eff */
[----:B------:R-:W-:Y:S01]  /*3e70*/  IMAD R35, R9, 0x4, R33 ;  /* 0x0000000409237824 */ /* 0x000fe200078e0221 */
[-C--:B------:R-:W-:Y:S01]  /*3e80*/  LEA R60, P2, R83, R8.reuse, 0x1 ;  /* 0x00000008533c7211 */ /* 0x080fe200078408ff */
[----:B------:R-:W-:Y:S01]  /*3e90*/  STL.64 [R1+0x360], R42 ;  /* 0x0003602a01007387 */ /* 0x000fe20000100a00 */
[----:B------:R-:W-:Y:S01]  /*3ea0*/  LEA R66, P1, R87, R8, 0x1 ;  /* 0x0000000857427211 */ /* 0x000fe200078208ff */
[----:B------:R-:W-:Y:S01]  /*3eb0*/  CS2R R80, SRZ ;  /* 0x0000000000507805 */ /* 0x000fe2000001ff00 */
[----:B------:R-:W-:Y:S01]  /*3ec0*/  LEA R37, R9, R35, 0x2 ;  /* 0x0000002309257211 */ /* 0x000fe200078e10ff */
[----:B------:R0:W-:Y:S01]  /*3ed0*/  STL.64 [R1+0x378], R46 ;  /* 0x0003782e01007387 */ /* 0x0001e20000100a00 */
[----:B------:R-:W-:Y:S02]  /*3ee0*/  LEA.HI.X.SX32 R61, R83, R4, 0x1, P2 ;  /* 0x00000004533d7211 */ /* 0x000fe400010f0eff */
[----:B------:R-:W-:Y:S01]  /*3ef0*/  LEA R64, P2, R89, R8, 0x1 ;  /* 0x0000000859407211 */ /* 0x000fe200078408ff */
[----:B------:R-:W-:Y:S01]  /*3f00*/  IMAD R39, R9, 0x4, R37 ;  /* 0x0000000409277824 */ /* 0x000fe200078e0225 */
[----:B------:R2:W-:Y:S01]  /*3f10*/  STL.64 [R1+0x370], R44 ;  /* 0x0003702c01007387 */ /* 0x0005e20000100a00 */
[----:B------:R-:W-:Y:S01]  /*3f20*/  LOP3.LUT R38, R200, 0x10, RZ, 0x3c, !PT ;  /* 0x00000010c8267812 */ /* 0x000fe200078e3cff */
[----:B------:R-:W-:Y:S01]  /*3f30*/  CS2R R82, SRZ ;  /* 0x0000000000527805 */ /* 0x000fe2000001ff00 */
[----:B------:R-:W-:-:S02]  /*3f40*/  LEA.HI.X.SX32 R65, R89, R4, 0x1, P2 ;  /* 0x0000000459417211 */ /* 0x000fc400010f0eff */
[----:B-1----:R-:W-:Y:S01]  /*3f50*/  LEA R41, R9, R39, 0x2 ;  /* 0x0000002709297211 */ /* 0x002fe200078e10ff */
[----:B------:R-:W-:Y:S01]  /*3f60*/  CS2R R88, SRZ ;  /* 0x0000000000587805 */ /* 0x000fe2000001ff00 */
[-C--:B0-----:R-:W-:Y:S02]  /*3f70*/  LEA R46, P3, R67, R8.reuse, 0x1 ;  /* 0x00000008432e7211 */ /* 0x081fe400078608ff */
[----:B------:R-:W-:Y:S01]  /*3f80*/  LEA R68, P2, R95, R8, 0x1 ;  /* 0x000000085f447211 */ /* 0x000fe200078408ff */
[----:B------:R-:W-:Y:S01]  /*3f90*/  IMAD R43, R9, 0x4, R41 ;  /* 0x00000004092b7824 */ /* 0x000fe200078e0229 */
[-C--:B------:R-:W-:Y:S02]  /*3fa0*/  LEA.HI.X.SX32 R47, R67, R4.reuse, 0x1, P3 ;  /* 0x00000004432f7211 */ /* 0x080fe400018f0eff */
[----:B------:R-:W-:Y:S02]  /*3fb0*/  LEA.HI.X.SX32 R67, R87, R4, 0x1, P1 ;  /* 0x0000000457437211 */ /* 0x000fe400008f0eff */
[----:B--2---:R-:W-:Y:S01]  /*3fc0*/  LEA R45, R9, R43, 0x2 ;  /* 0x0000002b092d7211 */ /* 0x004fe200078e10ff */
[----:B------:R0:W-:Y:S01]  /*3fd0*/  STL.64 [R1+0x348], R46 ;  /* 0x0003482e01007387 */ /* 0x0001e20000100a00 */
[----:B------:R-:W-:Y:S01]  /*3fe0*/  LEA R70, P1, R93, R8, 0x1 ;  /* 0x000000085d467211 */ /* 0x000fe200078208ff */
[----:B------:R-:W-:Y:S01]  /*3ff0*/  CS2R R86, SRZ ;  /* 0x0000000000567805 */ /* 0x000fe2000001ff00 */
[-C--:B------:R-:W-:Y:S01]  /*4000*/  LEA.HI.X.SX32 R69, R95, R4.reuse, 0x1, P2 ;  /* 0x000000045f457211 */ /* 0x080fe200010f0eff */
[----:B------:R1:W-:Y:S01]  /*4010*/  STL.64 [R1+0x358], R50 ;  /* 0x0003583201007387 */ /* 0x0003e20000100a00 */
[----:B------:R-:W-:Y:S01]  /*4020*/  LEA.HI.X.SX32 R71, R93, R4, 0x1, P1 ;  /* 0x000000045d477211 */ /* 0x000fe200008f0eff */
[----:B------:R-:W-:Y:S01]  /*4030*/  CS2R R94, SRZ ;  /* 0x00000000005e7805 */ /* 0x000fe2000001ff00 */
[-C--:B------:R-:W-:Y:S01]  /*4040*/  LEA R74, P1, R99, R8.reuse, 0x1 ;  /* 0x00000008634a7211 */ /* 0x080fe200078208ff */
[----:B------:R2:W-:Y:S01]  /*4050*/  STL.64 [R1+0x350], R48 ;  /* 0x0003503001007387 */ /* 0x0005e20000100a00 */
[----:B------:R-:W-:Y:S01]  /*4060*/  LEA R72, P2, R5, R8, 0x1 ;  /* 0x0000000805487211 */ /* 0x000fe200078408ff */
[----:B------:R-:W-:Y:S01]  /*4070*/  CS2R R92, SRZ ;  /* 0x00000000005c7805 */ /* 0x000fe2000001ff00 */
[----:B------:R-:W-:Y:S01]  /*4080*/  LEA.HI.X.SX32 R75, R99, R4, 0x1, P1 ;  /* 0x00000004634b7211 */ /* 0x000fe200008f0eff */
[----:B0-----:R-:W-:Y:S01]  /*4090*/  IMAD R47, R9, 0x4, R45 ;  /* 0x00000004092f7824 */ /* 0x001fe200078e022d */
[----:B------:R-:W-:Y:S01]  /*40a0*/  LEA R76, P1, R11, R8, 0x1 ;  /* 0x000000080b4c7211 */ /* 0x000fe200078208ff */
[----:B------:R-:W-:Y:S01]  /*40b0*/  CS2R R98, SRZ ;  /* 0x0000000000627805 */ /* 0x000fe2000001ff00 */
[----:B------:R-:W-:-:S02]  /*40c0*/  LOP3.LUT R38, R200, 0x40, RZ, 0x3c, !PT ;  /* 0x00000040c8267812 */ /* 0x000fc400078e3cff */
[----:B-1----:R-:W-:Y:S02]  /*40d0*/  LEA R50, P3, R73, R8, 0x1 ;  /* 0x0000000849327211 */ /* 0x002fe400078608ff */
[-C--:B------:R-:W-:Y:S02]  /*40e0*/  LEA.HI.X.SX32 R77, R11, R4.reuse, 0x1, P1 ;  /* 0x000000040b4d7211 */ /* 0x080fe400008f0eff */
[-C--:B------:R-:W-:Y:S02]  /*40f0*/  LEA.HI.X.SX32 R51, R73, R4.reuse, 0x1, P3 ;  /* 0x0000000449337211 */ /* 0x080fe400018f0eff */
[----:B--2---:R-:W-:Y:S02]  /*4100*/  LEA R49, R9, R47, 0x2 ;  /* 0x0000002f09317211 */ /* 0x004fe400078e10ff */
[----:B------:R-:W-:Y:S01]  /*4110*/  LEA.HI.X.SX32 R73, R5, R4, 0x1, P2 ;  /* 0x0000000405497211 */ /* 0x000fe200010f0eff */
[----:B------:R0:W-:Y:S04]  /*4120*/  STL.64 [R1+0x330], R50 ;  /* 0x0003303201007387 */ /* 0x0001e80000100a00 */
[----:B------:R1:W-:Y:S04]  /*4130*/  STL.64 [R1+0x340], R54 ;  /* 0x0003403601007387 */ /* 0x0003e80000100a00 */
[----:B------:R2:W-:Y:S01]  /*4140*/  STL.64 [R1+0x338], R52 ;  /* 0x0003383401007387 */ /* 0x0005e20000100a00 */
[----:B0-----:R-:W-:Y:S01]  /*4150*/  IMAD R51, R9, 0x4, R49 ;  /* 0x0000000409337824 */ /* 0x001fe200078e0231 */
[----:B-1----:R-:W-:-:S04]  /*4160*/  LEA R54, P3, R79, R8, 0x1 ;  /* 0x000000084f367211 */ /* 0x002fc800078608ff */
[----:B------:R-:W-:Y:S02]  /*4170*/  LEA.HI.X.SX32 R55, R79, R4, 0x1, P3 ;  /* 0x000000044f377211 */ /* 0x000fe400018f0eff */
[C---:B--2---:R-:W-:Y:S01]  /*4180*/  LEA R53, R9.reuse, R51, 0x2 ;  /* 0x0000003309357211 */ /* 0x044fe200078e10ff */
[----:B------:R-:W-:Y:S02]  /*4190*/  CS2R R78, SRZ ;  /* 0x00000000004e7805 */ /* 0x000fe4000001ff00 */
        /* <DEDUP_REMOVED lines=27> */
[----:B0-----:R-:W-:-:S03]  /*4350*/  IMAD R67, R9, 0x4, R65 ;  /* 0x0000000409437824 */ /* 0x001fc600078e0241 */
[----:B------:R0:W-:Y:S01]  /*4360*/  STL.64 [R1+0x2c8], R74 ;  /* 0x0002c84a01007387 */ /* 0x0001e20000100a00 */
[----:B-1----:R-:W-:-:S03]  /*4370*/  LEA R70, P3, R7, R8, 0x1 ;  /* 0x0000000807467211 */ /* 0x002fc600078608ff */
[----:B------:R1:W-:Y:S01]  /*4380*/  STL.64 [R1+0x2c0], R72 ;  /* 0x0002c04801007387 */ /* 0x0003e20000100a00 */
[----:B--2---:R-:W-:Y:S02]  /*4390*/  LEA R69, R9, R67, 0x2 ;  /* 0x0000004309457211 */ /* 0x004fe400078e10ff */
[----:B------:R-:W-:-:S03]  /*43a0*/  LEA.HI.X.SX32 R71, R7, R4, 0x1, P3 ;  /* 0x0000000407477211 */ /* 0x000fc600018f0eff */
[----:B------:R-:W-:Y:S01]  /*43b0*/  IMAD R5, R9, 0x4, R69 ;  /* 0x0000000409057824 */ /* 0x000fe200078e0245 */
[-C--:B0-----:R-:W-:Y:S01]  /*43c0*/  LEA R74, P2, R13, R8.reuse, 0x1 ;  /* 0x000000080d4a7211 */ /* 0x081fe200078408ff */
[----:B------:R0:W-:Y:S01]  /*43d0*/  STL.64 [R1+0x2b8], R70 ;  /* 0x0002b84601007387 */ /* 0x0001e20000100a00 */
[----:B-1----:R-:W-:-:S03]  /*43e0*/  LEA R72, P3, R15, R8, 0x1 ;  /* 0x000000080f487211 */ /* 0x002fc600078608ff */
[----:B------:R1:W-:Y:S01]  /*43f0*/  STL.64 [R1+0x2b0], R76 ;  /* 0x0002b04c01007387 */ /* 0x0003e20000100a00 */
[-C--:B------:R-:W-:Y:S02]  /*4400*/  LEA.HI.X.SX32 R75, R13, R4.reuse, 0x1, P2 ;  /* 0x000000040d4b7211 */ /* 0x080fe400010f0eff */
[----:B------:R-:W-:Y:S02]  /*4410*/  LEA.HI.X.SX32 R73, R15, R4, 0x1, P3 ;  /* 0x000000040f497211 */ /* 0x000fe400018f0eff */
[-C--:B------:R-:W-:Y:S02]  /*4420*/  LEA R12, P2, R21, R8.reuse, 0x1 ;  /* 0x00000008150c7211 */ /* 0x080fe400078408ff */
[----:B------:R-:W-:Y:S01]  /*4430*/  LEA R6, P3, R23, R8, 0x1 ;  /* 0x0000000817067211 */ /* 0x000fe200078608ff */
[----:B------:R2:W-:Y:S01]  /*4440*/  STL.64 [R1+0x2a0], R72 ;  /* 0x0002a04801007387 */ /* 0x0005e20000100a00 */
[----:B0-----:R-:W-:Y:S02]  /*4450*/  LEA R71, R9, R5, 0x2 ;  /* 0x0000000509477211 */ /* 0x001fe400078e10ff */
[-C--:B------:R-:W-:Y:S01]  /*4460*/  LEA.HI.X.SX32 R13, R21, R4.reuse, 0x1, P2 ;  /* 0x00000004150d7211 */ /* 0x080fe200010f0eff */
[----:B------:R0:W-:Y:S01]  /*4470*/  STL.64 [R1+0x2a8], R74 ;  /* 0x0002a84a01007387 */ /* 0x0001e20000100a00 */
[----:B------:R-:W-:Y:S01]  /*4480*/  LEA.HI.X.SX32 R7, R23, R4, 0x1, P3 ;  /* 0x0000000417077211 */ /* 0x000fe200018f0eff */
[----:B------:R-:W-:Y:S01]  /*4490*/  IMAD R11, R9, 0x4, R71 ;  /* 0x00000004090b7824 */ /* 0x000fe200078e0247 */
[----:B-1----:R-:W-:-:S04]  /*44a0*/  CS2R R76, SRZ ;  /* 0x00000000004c7805 */ /* 0x002fc8000001ff00 */
[----:B------:R-:W-:Y:S02]  /*44b0*/  LEA R15, R9, R11, 0x2 ;  /* 0x0000000b090f7211 */ /* 0x000fe400078e10ff */
[----:B--2---:R-:W-:Y:S01]  /*44c0*/  LEA R72, P1, R19, R8, 0x1 ;  /* 0x0000000813487211 */ /* 0x004fe200078208ff */
[----:B0-----:R-:W-:-:S03]  /*44d0*/  CS2R R74, SRZ ;  /* 0x00000000004a7805 */ /* 0x001fc6000001ff00 */
[----:B------:R-:W-:Y:S01]  /*44e0*/  LEA.HI.X.SX32 R73, R19, R4, 0x1, P1 ;  /* 0x0000000413497211 */ /* 0x000fe200008f0eff */
[----:B------:R-:W-:-:S04]  /*44f0*/  IMAD R19, R9, 0x4, R15 ;  /* 0x0000000409137824 */ /* 0x000fc800078e020f */
[----:B------:R0:W-:Y:S01]  /*4500*/  STL.64 [R1+0x298], R72 ;  /* 0x0002984801007387 */ /* 0x0001e20000100a00 */
[----:B------:R-:W-:-:S03]  /*4510*/  LEA R21, R9, R19, 0x2 ;  /* 0x0000001309157211 */ /* 0x000fc600078e10ff */
[----:B------:R1:W-:Y:S02]  /*4520*/  STL.64 [R1+0x290], R12 ;  /* 0x0002900c01007387 */ /* 0x0003e40000100a00 */
[----:B------:R-:W-:Y:S02]  /*4530*/  IMAD R23, R9, 0x4, R21 ;  /* 0x0000000409177824 */ /* 0x000fe400078e0215 */
[----:B------:R2:W-:Y:S01]  /*4540*/  STL.64 [R1+0x288], R6 ;  /* 0x0002880601007387 */ /* 0x0005e20000100a00 */
[-C--:B0-----:R-:W-:Y:S02]  /*4550*/  LEA R72, P1, R25, R8.reuse, 0x1 ;  /* 0x0000000819487211 */ /* 0x081fe400078208ff */
[----:B-1----:R-:W-:Y:S02]  /*4560*/  LEA R12, P2, R27, R8, 0x1 ;  /* 0x000000081b0c7211 */ /* 0x002fe400078408ff */
[-C--:B------:R-:W-:Y:S02]  /*4570*/  LEA.HI.X.SX32 R73, R25, R4.reuse, 0x1, P1 ;  /* 0x0000000419497211 */ /* 0x080fe400008f0eff */
[----:B------:R-:W-:-:S02]  /*4580*/  LEA.HI.X.SX32 R13, R27, R4, 0x1, P2 ;  /* 0x000000041b0d7211 */ /* 0x000fc400010f0eff */
[-C--:B--2---:R-:W-:Y:S01]  /*4590*/  LEA R6, P3, R29, R8.reuse, 0x1 ;  /* 0x000000081d067211 */ /* 0x084fe200078608ff */
[----:B------:R0:W-:Y:S01]  /*45a0*/  STL.64 [R1+0x280], R72 ;  /* 0x0002804801007387 */ /* 0x0001e20000100a00 */
[----:B------:R-:W-:Y:S02]  /*45b0*/  LEA R24, P1, R31, R8, 0x1 ;  /* 0x000000081f187211 */ /* 0x000fe400078208ff */
[-C--:B------:R-:W-:Y:S01]  /*45c0*/  LEA.HI.X.SX32 R7, R29, R4.reuse, 0x1, P3 ;  /* 0x000000041d077211 */ /* 0x080fe200018f0eff */
[----:B------:R1:W-:Y:S01]  /*45d0*/  STL.64 [R1+0x278], R12 ;  /* 0x0002780c01007387 */ /* 0x0003e20000100a00 */
[----:B------:R-:W-:-:S03]  /*45e0*/  LEA.HI.X.SX32 R25, R31, R4, 0x1, P1 ;  /* 0x000000041f197211 */ /* 0x000fc600008f0eff */
[----:B------:R2:W-:Y:S01]  /*45f0*/  STL.64 [R1+0x270], R6 ;  /* 0x0002700601007387 */ /* 0x0005e20000100a00 */
[----:B0-----:R-:W-:-:S03]  /*4600*/  LEA R73, R9, R23, 0x2 ;  /* 0x0000001709497211 */ /* 0x001fc600078e10ff */
[----:B------:R0:W-:Y:S01]  /*4610*/  STL.64 [R1+0x268], R24 ;  /* 0x0002681801007387 */ /* 0x0001e20000100a00 */
[----:B-1----:R-:W-:-:S04]  /*4620*/  LEA R12, P2, R33, R8, 0x1 ;  /* 0x00000008210c7211 */ /* 0x002fc800078408ff */
[----:B------:R-:W-:Y:S01]  /*4630*/  LEA.HI.X.SX32 R13, R33, R4, 0x1, P2 ;  /* 0x00000004210d7211 */ /* 0x000fe200010f0eff */
[----:B------:R-:W-:Y:S01]  /*4640*/  IMAD R33, R9, 0x4, R73 ;  /* 0x0000000409217824 */ /* 0x000fe200078e0249 */
[-C--:B--2---:R-:W-:Y:S02]  /*4650*/  LEA R6, P3, R35, R8.reuse, 0x1 ;  /* 0x0000000823067211 */ /* 0x084fe400078608ff */
[----:B0-----:R-:W-:Y:S01]  /*4660*/  LEA R24, P1, R37, R8, 0x1 ;  /* 0x0000000825187211 */ /* 0x001fe200078208ff */
[----:B------:R0:W-:Y:S01]  /*4670*/  STL.64 [R1+0x260], R12 ;  /* 0x0002600c01007387 */ /* 0x0001e20000100a00 */
[-C--:B------:R-:W-:Y:S02]  /*4680*/  LEA.HI.X.SX32 R7, R35, R4.reuse, 0x1, P3 ;  /* 0x0000000423077211 */ /* 0x080fe400018f0eff */
[----:B------:R-:W-:Y:S02]  /*4690*/  LEA.HI.X.SX32 R25, R37, R4, 0x1, P1 ;  /* 0x0000000425197211 */ /* 0x000fe400008f0eff */
[C---:B------:R-:W-:Y:S01]  /*46a0*/  LEA R35, R9.reuse, R33, 0x2 ;  /* 0x0000002109237211 */ /* 0x040fe200078e10ff */
[----:B------:R1:W-:Y:S04]  /*46b0*/  STL.64 [R1+0x258], R6 ;  /* 0x0002580601007387 */ /* 0x0003e80000100a00 */
[----:B------:R2:W-:Y:S01]  /*46c0*/  STL.64 [R1+0x250], R24 ;  /* 0x0002501801007387 */ /* 0x0005e20000100a00 */
[----:B------:R-:W-:Y:S01]  /*46d0*/  IMAD R37, R9, 0x4, R35 ;  /* 0x0000000409257824 */ /* 0x000fe200078e0223 */
[----:B0-----:R-:W-:-:S04]  /*46e0*/  LEA R12, P2, R39, R8, 0x1 ;  /* 0x00000008270c7211 */ /* 0x001fc800078408ff */
[----:B------:R-:W-:Y:S02]  /*46f0*/  LEA.HI.X.SX32 R13, R39, R4, 0x1, P2 ;  /* 0x00000004270d7211 */ /* 0x000fe400010f0eff */
[----:B-1----:R-:W-:Y:S02]  /*4700*/  LEA R6, P3, R41, R8, 0x1 ;  /* 0x0000000829067211 */ /* 0x002fe400078608ff */
[----:B------:R-:W-:Y:S01]  /*4710*/  LEA R39, R9, R37, 0x2 ;  /* 0x0000002509277211 */ /* 0x000fe200078e10ff */
[----:B------:R0:W-:Y:S01]  /*4720*/  STL.64 [R1+0x248], R12 ;  /* 0x0002480c01007387 */ /* 0x0001e20000100a00 */
[----:B------:R-:W-:Y:S02]  /*4730*/  LEA.HI.X.SX32 R7, R41, R4, 0x1, P3 ;  /* 0x0000000429077211 */ /* 0x000fe400018f0eff */
[----:B--2---:R-:W-:Y:S01]  /*4740*/  LEA R24, P1, R43, R8, 0x1 ;  /* 0x000000082b187211 */ /* 0x004fe200078208ff */
[----:B------:R-:W-:Y:S02]  /*4750*/  IMAD R41, R9, 0x4, R39 ;  /* 0x0000000409297824 */ /* 0x000fe400078e0227 */
[----:B------:R1:W-:Y:S01]  /*4760*/  STL.64 [R1+0x240], R6 ;  /* 0x0002400601007387 */ /* 0x0003e20000100a00 */
[----:B------:R-:W-:-:S02]  /*4770*/  LEA.HI.X.SX32 R25, R43, R4, 0x1, P1 ;  /* 0x000000042b197211 */ /* 0x000fc400008f0eff */
[----:B------:R-:W-:Y:S02]  /*4780*/  LEA R43, R9, R41, 0x2 ;  /* 0x00000029092b7211 */ /* 0x000fe400078e10ff */
[C---:B0-----:R-:W-:Y:S01]  /*4790*/  LEA R12, P2, R45.reuse, R8, 0x1 ;  /* 0x000000082d0c7211 */ /* 0x041fe200078408ff */
[----:B------:R0:W-:Y:S03]  /*47a0*/  STL.64 [R1+0x238], R24 ;  /* 0x0002381801007387 */ /* 0x0001e60000100a00 */
[----:B------:R-:W-:Y:S01]  /*47b0*/  LEA.HI.X.SX32 R13, R45, R4, 0x1, P2 ;  /* 0x000000042d0d7211 */ /* 0x000fe200010f0eff */
[----:B------:R-:W-:Y:S01]  /*47c0*/  IMAD R45, R9, 0x4, R43 ;  /* 0x00000004092d7824 */ /* 0x000fe200078e022b */
[----:B-1----:R-:W-:-:S03]  /*47d0*/  LEA R6, P3, R47, R8, 0x1 ;  /* 0x000000082f067211 */ /* 0x002fc600078608ff */
[----:B------:R1:W-:Y:S01]  /*47e0*/  STL.64 [R1+0x230], R12 ;  /* 0x0002300c01007387 */ /* 0x0003e20000100a00 */
[----:B------:R-:W-:Y:S02]  /*47f0*/  LEA.HI.X.SX32 R7, R47, R4, 0x1, P3 ;  /* 0x000000042f077211 */ /* 0x000fe400018f0eff */
        /* <DEDUP_REMOVED lines=8> */
[----:B0-----:R-:W-:Y:S02]  /*4880*/  LEA R6, P3, R53, R8, 0x1 ;  /* 0x0000000835067211 */ /* 0x001fe400078608ff */
[----:B------:R-:W-:Y:S01]  /*4890*/  LEA R51, R9, R49, 0x2 ;  /* 0x0000003109337211 */ /* 0x000fe200078e10ff */
[----:B------:R0:W-:Y:S01]  /*48a0*/  STL.64 [R1+0x218], R12 ;  /* 0x0002180c01007387 */ /* 0x0001e20000100a00 */
[----:B------:R-:W-:-:S03]  /*48b0*/  LEA.HI.X.SX32 R7, R53, R4, 0x1, P3 ;  /* 0x0000000435077211 */ /* 0x000fc600018f0eff */
[----:B------:R-:W-:Y:S01]  /*48c0*/  IMAD R53, R9, 0x4, R51 ;  /* 0x0000000409357824 */ /* 0x000fe200078e0233 */
[C---:B-1----:R-:W-:Y:S01]  /*48d0*/  LEA R24, P1, R55.reuse, R8, 0x1 ;  /* 0x0000000837187211 */ /* 0x042fe200078208ff */
[----:B------:R1:W-:Y:S03]  /*48e0*/  STL.64 [R1+0x210], R6 ;  /* 0x0002100601007387 */ /* 0x0003e60000100a00 */
[----:B------:R-:W-:Y:S02]  /*48f0*/  LEA.HI.X.SX32 R25, R55, R4, 0x1, P1 ;  /* 0x0000000437197211 */ /* 0x000fe400008f0eff */
[----:B0-----:R-:W-:-:S03]  /*4900*/  LEA R12, P2, R57, R8, 0x1 ;  /* 0x00000008390c7211 */ /* 0x001fc600078408ff */
[----:B------:R0:W-:Y:S01]  /*4910*/  STL.64 [R1+0x208], R24 ;  /* 0x0002081801007387 */ /* 0x0001e20000100a00 */
[----:B------:R-:W-:Y:S02]  /*4920*/  LEA.HI.X.SX32 R13, R57, R4, 0x1, P2 ;  /* 0x00000004390d7211 */ /* 0x000fe400010f0eff */
[----:B-1----:R-:W-:-:S03]  /*4930*/  LEA R6, P3, R59, R8, 0x1 ;  /* 0x000000083b067211 */ /* 0x002fc600078608ff */
[----:B------:R1:W-:Y:S01]  /*4940*/  STL.64 [R1+0x200], R12 ;  /* 0x0002000c01007387 */ /* 0x0003e20000100a00 */
[----:B------:R-:W-:Y:S02]  /*4950*/  LEA.HI.X.SX32 R7, R59, R4, 0x1, P3 ;  /* 0x000000043b077211 */ /* 0x000fe400018f0eff */
[----:B0-----:R-:W-:-:S03]  /*4960*/  LEA R24, P1, R61, R8, 0x1 ;  /* 0x000000083d187211 */ /* 0x001fc600078208ff */
[----:B------:R0:W-:Y:S01]  /*4970*/  STL.64 [R1+0x1f8], R6 ;  /* 0x0001f80601007387 */ /* 0x0001e20000100a00 */
[----:B------:R-:W-:Y:S02]  /*4980*/  LEA.HI.X.SX32 R25, R61, R4, 0x1, P1 ;  /* 0x000000043d197211 */ /* 0x000fe400008f0eff */
[-C--:B------:R-:W-:Y:S02]  /*4990*/  LEA R26, P1, R67, R8.reuse, 0x1 ;  /* 0x00000008431a7211 */ /* 0x080fe400078208ff */
[----:B-1----:R-:W-:Y:S01]  /*49a0*/  LEA R12, P2, R63, R8, 0x1 ;  /* 0x000000083f0c7211 */ /* 0x002fe200078408ff */
[----:B------:R1:W-:Y:S01]  /*49b0*/  STL.64 [R1+0x1f0], R24 ;  /* 0x0001f01801007387 */ /* 0x0003e20000100a00 */
[-C--:B------:R-:W-:Y:S02]  /*49c0*/  LEA.HI.X.SX32 R27, R67, R4.reuse, 0x1, P1 ;  /* 0x00000004431b7211 */ /* 0x080fe400008f0eff */
[----:B------:R-:W-:Y:S02]  /*49d0*/  LEA.HI.X.SX32 R13, R63, R4, 0x1, P2 ;  /* 0x000000043f0d7211 */ /* 0x000fe400010f0eff */
[----:B0-----:R-:W-:-:S02]  /*49e0*/  LEA R6, P3, R65, R8, 0x1 ;  /* 0x0000000841067211 */ /* 0x001fc400078608ff */
[----:B------:R-:W-:Y:S01]  /*49f0*/  LEA R28, P1, R71, R8, 0x1 ;  /* 0x00000008471c7211 */ /* 0x000fe200078208ff */
[----:B------:R0:W-:Y:S01]  /*4a00*/  STL.64 [R1+0x1e8], R12 ;  /* 0x0001e80c01007387 */ /* 0x0001e20000100a00 */
[-C--:B------:R-:W-:Y:S02]  /*4a10*/  LEA.HI.X.SX32 R7, R65, R4.reuse, 0x1, P3 ;  /* 0x0000000441077211 */ /* 0x080fe400018f0eff */
[----:B------:R-:W-:Y:S02]  /*4a20*/  LEA.HI.X.SX32 R29, R71, R4, 0x1, P1 ;  /* 0x00000004471d7211 */ /* 0x000fe400008f0eff */
[-C--:B-1----:R-:W-:Y:S01]  /*4a30*/  LEA R24, P2, R69, R8.reuse, 0x1 ;  /* 0x0000000845187211 */ /* 0x082fe200078408ff */
[----:B------:R1:W-:Y:S01]  /*4a40*/  STL.64 [R1+0x1e0], R6 ;  /* 0x0001e00601007387 */ /* 0x0003e20000100a00 */
[----:B------:R-:W-:Y:S01]  /*4a50*/  LEA R54, P1, R19, R8, 0x1 ;  /* 0x0000000813367211 */ /* 0x000fe200078208ff */
[----:B------:R-:W-:Y:S01]  /*4a60*/  CS2R R70, SRZ ;  /* 0x0000000000467805 */ /* 0x000fe2000001ff00 */
[----:B------:R-:W-:-:S02]  /*4a70*/  LEA.HI.X.SX32 R25, R69, R4, 0x1, P2 ;  /* 0x0000000445197211 */ /* 0x000fc400010f0eff */
[----:B------:R-:W-:Y:S01]  /*4a80*/  LEA.HI.X.SX32 R55, R19, R4, 0x1, P1 ;  /* 0x0000000413377211 */ /* 0x000fe200008f0eff */
[----:B------:R-:W-:Y:S01]  /*4a90*/  CS2R R68, SRZ ;  /* 0x0000000000447805 */ /* 0x000fe2000001ff00 */
[----:B0-----:R-:W-:-:S04]  /*4aa0*/  LEA R12, P3, R5, R8, 0x1 ;  /* 0x00000008050c7211 */ /* 0x001fc800078608ff */
[----:B------:R-:W-:Y:S02]  /*4ab0*/  LEA.HI.X.SX32 R13, R5, R4, 0x1, P3 ;  /* 0x00000004050d7211 */ /* 0x000fe400018f0eff */
[----:B-1----:R-:W-:-:S03]  /*4ac0*/  LEA R7, R9, R53, 0x2 ;  /* 0x0000003509077211 */ /* 0x002fc600078e10ff */
[----:B------:R0:W-:Y:S04]  /*4ad0*/  STL.64 [R1+0x1c8], R12 ;  /* 0x0001c80c01007387 */ /* 0x0001e80000100a00 */
[----:B------:R1:W-:Y:S04]  /*4ae0*/  STL.64 [R1+0x1d8], R26 ;  /* 0x0001d81a01007387 */ /* 0x0003e80000100a00 */
[----:B------:R2:W-:Y:S01]  /*4af0*/  STL.64 [R1+0x1d0], R24 ;  /* 0x0001d01801007387 */ /* 0x0005e20000100a00 */
[----:B0-----:R-:W-:Y:S01]  /*4b00*/  IMAD R13, R9, 0x4, R7 ;  /* 0x00000004090d7824 */ /* 0x001fe200078e0207 */
[----:B-1----:R-:W-:-:S04]  /*4b10*/  LEA R26, P2, R11, R8, 0x1 ;  /* 0x000000080b1a7211 */ /* 0x002fc800078408ff */
[----:B------:R-:W-:Y:S02]  /*4b20*/  LEA R31, R9, R13, 0x2 ;  /* 0x0000000d091f7211 */ /* 0x000fe400078e10ff */
[----:B--2---:R-:W-:Y:S02]  /*4b30*/  LEA R24, P3, R15, R8, 0x1 ;  /* 0x000000080f187211 */ /* 0x004fe400078608ff */
[-C--:B------:R-:W-:Y:S02]  /*4b40*/  LEA.HI.X.SX32 R27, R11, R4.reuse, 0x1, P2 ;  /* 0x000000040b1b7211 */ /* 0x080fe400010f0eff */
[----:B------:R-:W-:Y:S02]  /*4b50*/  LEA.HI.X.SX32 R25, R15, R4, 0x1, P3 ;  /* 0x000000040f197211 */ /* 0x000fe400018f0eff */
[----:B------:R-:W-:-:S03]  /*4b60*/  LEA R10, P3, R23, R8, 0x1 ;  /* 0x00000008170a7211 */ /* 0x000fc600078608ff */
[----:B------:R0:W-:Y:S01]  /*4b70*/  STL.64 [R1+0x1b0], R24 ;  /* 0x0001b01801007387 */ /* 0x0001e20000100a00 */
[----:B------:R-:W-:Y:S02]  /*4b80*/  LEA.HI.X.SX32 R11, R23, R4, 0x1, P3 ;  /* 0x00000004170b7211 */ /* 0x000fe400018f0eff */
[C---:B------:R-:W-:Y:S01]  /*4b90*/  LEA R14, P3, R35.reuse, R8, 0x1 ;  /* 0x00000008230e7211 */ /* 0x040fe200078608ff */
[----:B------:R1:W-:Y:S03]  /*4ba0*/  STL.64 [R1+0x1c0], R28 ;  /* 0x0001c01c01007387 */ /* 0x0003e60000100a00 */
[----:B------:R-:W-:Y:S01]  /*4bb0*/  LEA.HI.X.SX32 R15, R35, R4, 0x1, P3 ;  /* 0x00000004230f7211 */ /* 0x000fe200018f0eff */
[----:B------:R2:W-:Y:S01]  /*4bc0*/  STL.64 [R1+0x1b8], R26 ;  /* 0x0001b81a01007387 */ /* 0x0005e20000100a00 */
[----:B0-----:R-:W-:Y:S01]  /*4bd0*/  IMAD R25, R9, 0x4, R31 ;  /* 0x0000000409197824 */ /* 0x001fe200078e021f */
[----:B-1----:R-:W-:-:S04]  /*4be0*/  LEA R28, P2, R21, R8, 0x1 ;  /* 0x00000008151c7211 */ /* 0x002fc800078408ff */
[----:B------:R-:W-:Y:S02]  /*4bf0*/  LEA.HI.X.SX32 R29, R21, R4, 0x1, P2 ;  /* 0x00000004151d7211 */ /* 0x000fe400010f0eff */
[----:B--2---:R-:W-:Y:S02]  /*4c00*/  LEA R27, R9, R25, 0x2 ;  /* 0x00000019091b7211 */ /* 0x004fe400078e10ff */
[C---:B------:R-:W-:Y:S01]  /*4c10*/  LEA R18, P2, R33.reuse, R8, 0x1 ;  /* 0x0000000821127211 */ /* 0x040fe200078408ff */
[----:B------:R0:W-:Y:S03]  /*4c20*/  STL.64 [R1+0x1a0], R28 ;  /* 0x0001a01c01007387 */ /* 0x0001e60000100a00 */
[----:B------:R-:W-:Y:S01]  /*4c30*/  LEA.HI.X.SX32 R19, R33, R4, 0x1, P2 ;  /* 0x0000000421137211 */ /* 0x000fe200010f0eff */
[----:B------:R1:W-:Y:S01]  /*4c40*/  STL.64 [R1+0x1a8], R54 ;  /* 0x0001a83601007387 */ /* 0x0003e20000100a00 */
[----:B------:R-:W-:-:S03]  /*4c50*/  LEA R32, P2, R39, R8, 0x1 ;  /* 0x0000000827207211 */ /* 0x000fc600078408ff */
[----:B------:R2:W-:Y:S01]  /*4c60*/  STL.64 [R1+0x198], R10 ;  /* 0x0001980a01007387 */ /* 0x0005e20000100a00 */
[----:B------:R-:W-:Y:S02]  /*4c70*/  LEA.HI.X.SX32 R33, R39, R4, 0x1, P2 ;  /* 0x0000000427217211 */ /* 0x000fe400010f0eff */
[----:B------:R-:W-:Y:S01]  /*4c80*/  LEA R34, P2, R45, R8, 0x1 ;  /* 0x000000082d227211 */ /* 0x000fe200078408ff */
[----:B0-----:R-:W-:Y:S01]  /*4c90*/  IMAD R29, R9, 0x4, R27 ;  /* 0x00000004091d7824 */ /* 0x001fe200078e021b */
[----:B------:R0:W-:Y:S02]  /*4ca0*/  STL.64 [R1+0x180], R14 ;  /* 0x0001800e01007387 */ /* 0x0001e40000100a00 */
[----:B------:R-:W-:Y:S02]  /*4cb0*/  LEA.HI.X.SX32 R35, R45, R4, 0x1, P2 ;  /* 0x000000042d237211 */ /* 0x000fe400010f0eff */
[----:B-1----:R-:W-:Y:S02]  /*4cc0*/  LEA R54, P1, R73, R8, 0x1 ;  /* 0x0000000849367211 */ /* 0x002fe400078208ff */
[----:B--2---:R-:W-:-:S02]  /*4cd0*/  LEA R11, R9, R29, 0x2 ;  /* 0x0000001d090b7211 */ /* 0x004fc400078e10ff */
[----:B------:R-:W-:Y:S02]  /*4ce0*/  LEA.HI.X.SX32 R55, R73, R4, 0x1, P1 ;  /* 0x0000000449377211 */ /* 0x000fe400008f0eff */
[----:B------:R-:W-:Y:S01]  /*4cf0*/  CS2R R72, SRZ ;  /* 0x0000000000487805 */ /* 0x000fe2000001ff00 */
[C---:B0-----:R-:W-:Y:S02]  /*4d00*/  IMAD R15, R9.reuse, 0x4, R11 ;  /* 0x00000004090f7824 */ /* 0x041fe400078e020b */
[----:B------:R0:W-:Y:S03]  /*4d10*/  STL.64 [R1+0x190], R54 ;  /* 0x0001903601007387 */ /* 0x0001e60000100a00 */
[C---:B------:R-:W-:Y:S01]  /*4d20*/  LEA R23, R9.reuse, R15, 0x2 ;  /* 0x0000000f09177211 */ /* 0x040fe200078e10ff */
[----:B------:R1:W-:Y:S04]  /*4d30*/  STL.64 [R1+0x188], R18 ;  /* 0x0001881201007387 */ /* 0x0003e80000100a00 */
[----:B------:R-:W-:Y:S01]  /*4d40*/  IMAD R5, R9, 0x4, R23 ;  /* 0x0000000409057824 */ /* 0x000fe200078e0217 */
[----:B0-----:R-:W-:-:S02]  /*4d50*/  LEA R54, P1, R37, R8, 0x1 ;  /* 0x0000000825367211 */ /* 0x001fc400078208ff */
[----:B-1----:R-:W-:Y:S02]  /*4d60*/  LEA R18, P3, R41, R8, 0x1 ;  /* 0x0000000829127211 */ /* 0x002fe400078608ff */
[-C--:B------:R-:W-:Y:S02]  /*4d70*/  LEA.HI.X.SX32 R55, R37, R4.reuse, 0x1, P1 ;  /* 0x0000000425377211 */ /* 0x080fe400008f0eff */
[----:B------:R-:W-:Y:S02]  /*4d80*/  LEA.HI.X.SX32 R19, R41, R4, 0x1, P3 ;  /* 0x0000000429137211 */ /* 0x000fe400018f0eff */
[C---:B------:R-:W-:Y:S01]  /*4d90*/  LEA R36, P1, R43.reuse, R8, 0x1 ;  /* 0x000000082b247211 */ /* 0x040fe200078208ff */
[----:B------:R-:W-:Y:S03]  /*4da0*/  STL.64 [R1+0x178], R54 ;  /* 0x0001783601007387 */ /* 0x000fe60000100a00 */
[----:B------:R-:W-:Y:S01]  /*4db0*/  LEA.HI.X.SX32 R37, R43, R4, 0x1, P1 ;  /* 0x000000042b257211 */ /* 0x000fe200008f0eff */
[----:B------:R0:W-:Y:S04]  /*4dc0*/  STL.64 [R1+0x170], R32 ;  /* 0x0001702001007387 */ /* 0x0001e80000100a00 */
[----:B------:R1:W-:Y:S04]  /*4dd0*/  STL.64 [R1+0x168], R18 ;  /* 0x0001681201007387 */ /* 0x0003e80000100a00 */
[----:B------:R2:W-:Y:S01]  /*4de0*/  STL.64 [R1+0x160], R36 ;  /* 0x0001602401007387 */ /* 0x0005e20000100a00 */
[----:B0-----:R-:W-:-:S03]  /*4df0*/  LEA R32, P3, R47, R8, 0x1 ;  /* 0x000000082f207211 */ /* 0x001fc600078608ff */
[----:B------:R0:W-:Y:S01]  /*4e00*/  STL.64 [R1+0x158], R34 ;  /* 0x0001582201007387 */ /* 0x0001e20000100a00 */
[----:B-1----:R-:W-:Y:S02]  /*4e10*/  LEA R19, R9, R5, 0x2 ;  /* 0x0000000509137211 */ /* 0x002fe400078e10ff */
[----:B------:R-:W-:Y:S02]  /*4e20*/  LEA.HI.X.SX32 R33, R47, R4, 0x1, P3 ;  /* 0x000000042f217211 */ /* 0x000fe400018f0eff */
[----:B--2---:R-:W-:Y:S01]  /*4e30*/  LEA R36, P1, R49, R8, 0x1 ;  /* 0x0000000831247211 */ /* 0x004fe200078208ff */
[----:B------:R-:W-:Y:S02]  /*4e40*/  IMAD R21, R9, 0x4, R19 ;  /* 0x0000000409157824 */ /* 0x000fe400078e0213 */
[----:B------:R1:W-:Y:S01]  /*4e50*/  STL.64 [R1+0x150], R32 ;  /* 0x0001502001007387 */ /* 0x0003e20000100a00 */
[----:B------:R-:W-:Y:S02]  /*4e60*/  LEA.HI.X.SX32 R37, R49, R4, 0x1, P1 ;  /* 0x0000000431257211 */ /* 0x000fe400008f0eff */
[----:B0-----:R-:W-:-:S02]  /*4e70*/  LEA R34, P2, R51, R8, 0x1 ;  /* 0x0000000833227211 */ /* 0x001fc400078408ff */
[----:B------:R-:W-:Y:S01]  /*4e80*/  LEA R6, R9, R21, 0x2 ;  /* 0x0000001509067211 */ /* 0x000fe200078e10ff */
[----:B------:R0:W-:Y:S01]  /*4e90*/  STL.64 [R1+0x148], R36 ;  /* 0x0001482401007387 */ /* 0x0001e20000100a00 */
[----:B------:R-:W-:-:S03]  /*4ea0*/  LEA.HI.X.SX32 R35, R51, R4, 0x1, P2 ;  /* 0x0000000433237211 */ /* 0x000fc600010f0eff */
[----:B------:R-:W-:Y:S01]  /*4eb0*/  IMAD R14, R9, 0x4, R6 ;  /* 0x00000004090e7824 */ /* 0x000fe200078e0206 */
[----:B-1----:R-:W-:Y:S01]  /*4ec0*/  LEA R32, P3, R53, R8, 0x1 ;  /* 0x0000000835207211 */ /* 0x002fe200078608ff */
[----:B------:R1:W-:Y:S03]  /*4ed0*/  STL.64 [R1+0x140], R34 ;  /* 0x0001402201007387 */ /* 0x0003e60000100a00 */
[----:B------:R-:W-:Y:S02]  /*4ee0*/  LEA R18, R9, R14, 0x2 ;  /* 0x0000000e09127211 */ /* 0x000fe400078e10ff */
[----:B------:R-:W-:Y:S02]  /*4ef0*/  LEA.HI.X.SX32 R33, R53, R4, 0x1, P3 ;  /* 0x0000000435217211 */ /* 0x000fe400018f0eff */
[----:B0-----:R-:W-:-:S03]  /*4f00*/  LEA R36, P1, R7, R8, 0x1 ;  /* 0x0000000807247211 */ /* 0x001fc600078208ff */
[----:B------:R0:W-:Y:S01]  /*4f10*/  STL.64 [R1+0x138], R32 ;  /* 0x0001382001007387 */ /* 0x0001e20000100a00 */
[----:B------:R-:W-:Y:S01]  /*4f20*/  LEA.HI.X.SX32 R37, R7, R4, 0x1, P1 ;  /* 0x0000000407257211 */ /* 0x000fe200008f0eff */
[----:B------:R-:W-:Y:S01]  /*4f30*/  IMAD R7, R9, 0x4, R18 ;  /* 0x0000000409077824 */ /* 0x000fe200078e0212 */
[----:B-1----:R-:W-:-:S03]  /*4f40*/  LEA R34, P2, R13, R8, 0x1 ;  /* 0x000000080d227211 */ /* 0x002fc600078408ff */
[----:B------:R1:W-:Y:S01]  /*4f50*/  STL.64 [R1+0x130], R36 ;  /* 0x0001302401007387 */ /* 0x0003e20000100a00 */
[----:B------:R-:W-:Y:S02]  /*4f60*/  LEA.HI.X.SX32 R35, R13, R4, 0x1, P2 ;  /* 0x000000040d237211 */ /* 0x000fe400010f0eff */
[----:B------:R-:W-:Y:S02]  /*4f70*/  LEA R13, R9, R7, 0x2 ;  /* 0x00000007090d7211 */ /* 0x000fe400078e10ff */
[----:B0-----:R-:W-:Y:S01]  /*4f80*/  LEA R32, P3, R31, R8, 0x1 ;  /* 0x000000081f207211 */ /* 0x001fe200078608ff */
[----:B------:R0:W-:Y:S02]  /*4f90*/  STL.64 [R1+0x128], R34 ;  /* 0x0001282201007387 */ /* 0x0001e40000100a00 */
[----:B------:R-:W-:Y:S01]  /*4fa0*/  IMAD R16, R9, 0x4, R13 ;  /* 0x0000000409107824 */ /* 0x000fe200078e020d */
[----:B------:R-:W-:Y:S02]  /*4fb0*/  LEA.HI.X.SX32 R33, R31, R4, 0x1, P3 ;  /* 0x000000041f217211 */ /* 0x000fe400018f0eff */
[----:B-1----:R-:W-:-:S02]  /*4fc0*/  LEA R36, P1, R25, R8, 0x1 ;  /* 0x0000000819247211 */ /* 0x002fc400078208ff */
[----:B------:R-:W-:Y:S01]  /*4fd0*/  LEA R10, R9, R16, 0x2 ;  /* 0x00000010090a7211 */ /* 0x000fe200078e10ff */
[----:B------:R1:W-:Y:S01]  /*4fe0*/  STL.64 [R1+0x120], R32 ;  /* 0x0001202001007387 */ /* 0x0003e20000100a00 */
[----:B------:R-:W-:Y:S02]  /*4ff0*/  LEA.HI.X.SX32 R37, R25, R4, 0x1, P1 ;  /* 0x0000000419257211 */ /* 0x000fe400008f0eff */
[-C--:B------:R-:W-:Y:S02]  /*5000*/  LEA R30, P1, R11, R8.reuse, 0x1 ;  /* 0x000000080b1e7211 */ /* 0x080fe400078208ff */
[----:B0-----:R-:W-:Y:S01]  /*5010*/  LEA R34, P2, R27, R8, 0x1 ;  /* 0x000000081b227211 */ /* 0x001fe200078408ff */
[----:B------:R0:W-:Y:S01]  /*5020*/  STL.64 [R1+0x118], R36 ;  /* 0x0001182401007387 */ /* 0x0001e20000100a00 */
[-C--:B------:R-:W-:Y:S01]  /*5030*/  LEA.HI.X.SX32 R31, R11, R4.reuse, 0x1, P1 ;  /* 0x000000040b1f7211 */ /* 0x080fe200008f0eff */
[----:B------:R-:W-:Y:S01]  /*5040*/  IMAD R11, R9, 0x4, R10 ;  /* 0x00000004090b7824 */ /* 0x000fe200078e020a */
[----:B------:R-:W-:-:S02]  /*5050*/  LEA.HI.X.SX32 R35, R27, R4, 0x1, P2 ;  /* 0x000000041b237211 */ /* 0x000fc400010f0eff */
[-C--:B------:R-:W-:Y:S02]  /*5060*/  LEA R26, P2, R15, R8.reuse, 0x1 ;  /* 0x000000080f1a7211 */ /* 0x080fe400078408ff */
[----:B-1----:R-:W-:Y:S01]  /*5070*/  LEA R32, P3, R29, R8, 0x1 ;  /* 0x000000081d207211 */ /* 0x002fe200078608ff */
[----:B------:R-:W-:Y:S01]  /*5080*/  STL.64 [R1+0x110], R34 ;  /* 0x0001102201007387 */ /* 0x000fe20000100a00 */
[-C--:B------:R-:W-:Y:S02]  /*5090*/  LEA.HI.X.SX32 R27, R15, R4.reuse, 0x1, P2 ;  /* 0x000000040f1b7211 */ /* 0x080fe400010f0eff */
[----:B------:R-:W-:Y:S02]  /*50a0*/  LEA.HI.X.SX32 R33, R29, R4, 0x1, P3 ;  /* 0x000000041d217211 */ /* 0x000fe400018f0eff */
[-C--:B------:R-:W-:Y:S02]  /*50b0*/  LEA R24, P3, R23, R8.reuse, 0x1 ;  /* 0x0000000817187211 */ /* 0x080fe400078608ff */
[----:B------:R-:W-:Y:S01]  /*50c0*/  LEA R28, P1, R5, R8, 0x1 ;  /* 0x00000008051c7211 */ /* 0x000fe200078208ff */
[----:B------:R-:W-:Y:S01]  /*50d0*/  STL.64 [R1+0x108], R32 ;  /* 0x0001082001007387 */ /* 0x000fe20000100a00 */
[----:B------:R-:W-:-:S02]  /*50e0*/  LEA.HI.X.SX32 R25, R23, R4, 0x1, P3 ;  /* 0x0000000417197211 */ /* 0x000fc400018f0eff */
[----:B------:R-:W-:Y:S01]  /*50f0*/  LEA.HI.X.SX32 R29, R5, R4, 0x1, P1 ;  /* 0x00000004051d7211 */ /* 0x000fe200008f0eff */
[----:B------:R-:W-:Y:S01]  /*5100*/  STL.64 [R1+0x100], R30 ;  /* 0x0001001e01007387 */ /* 0x000fe20000100a00 */
[C---:B------:R-:W-:Y:S02]  /*5110*/  LEA R15, R9.reuse, R11, 0x2 ;  /* 0x0000000b090f7211 */ /* 0x040fe400078e10ff */
[C---:B0-----:R-:W-:Y:S01]  /*5120*/  LOP3.LUT R37, R200.reuse, 0x30, RZ, 0x3c, !PT ;  /* 0x00000030c8257812 */ /* 0x041fe200078e3cff */
[----:B------:R0:W-:Y:S01]  /*5130*/  STL.64 [R1+0xf8], R26 ;  /* 0x0000f81a01007387 */ /* 0x0001e20000100a00 */
[C---:B------:R-:W-:Y:S01]  /*5140*/  LOP3.LUT R37, R200.reuse, 0x60, RZ, 0x3c, !PT ;  /* 0x00000060c8257812 */ /* 0x040fe200078e3cff */
[----:B------:R-:W-:Y:S01]  /*5150*/  IMAD R5, R9, 0x4, R15 ;  /* 0x0000000409057824 */ /* 0x000fe200078e020f */
[----:B------:R-:W-:Y:S01]  /*5160*/  LOP3.LUT R36, R200, 0x20, RZ, 0x3c, !PT ;  /* 0x00000020c8247812 */ /* 0x000fe200078e3cff */
[----:B------:R1:W-:Y:S01]  /*5170*/  STL.64 [R1+0xf0], R24 ;  /* 0x0000f01801007387 */ /* 0x0003e20000100a00 */
[----:B------:R-:W-:-:S02]  /*5180*/  LOP3.LUT R37, R17, 0x20, RZ, 0x3c, !PT ;  /* 0x0000002011257812 */ /* 0x000fc400078e3cff */
[----:B------:R-:W-:Y:S01]  /*5190*/  LEA R12, R9, R5, 0x2 ;  /* 0x00000005090c7211 */ /* 0x000fe200078e10ff */
[----:B------:R-:W-:Y:S01]  /*51a0*/  STL.64 [R1+0xe8], R28 ;  /* 0x0000e81c01007387 */ /* 0x000fe20000100a00 */
[C---:B------:R-:W-:Y:S02]  /*51b0*/  LOP3.LUT R36, R200.reuse, 0x50, RZ, 0x3c, !PT ;  /* 0x00000050c8247812 */ /* 0x040fe400078e3cff */
[----:B------:R-:W-:Y:S02]  /*51c0*/  LOP3.LUT R36, R200, 0x70, RZ, 0x3c, !PT ;  /* 0x00000070c8247812 */ /* 0x000fe400078e3cff */
[-C--:B0-----:R-:W-:Y:S02]  /*51d0*/  LEA R26, P2, R19, R8.reuse, 0x1 ;  /* 0x00000008131a7211 */ /* 0x081fe400078408ff */
[----:B------:R-:W-:Y:S02]  /*51e0*/  LOP3.LUT R36, R3, 0x20, RZ, 0x3c, !PT ;  /* 0x0000002003247812 */ /* 0x000fe400078e3cff */
[----:B-1----:R-:W-:-:S02]  /*51f0*/  LEA R24, P3, R21, R8, 0x1 ;  /* 0x0000000815187211 */ /* 0x002fc400078608ff */
[-C--:B------:R-:W-:Y:S02]  /*5200*/  LEA.HI.X.SX32 R27, R19, R4.reuse, 0x1, P2 ;  /* 0x00000004131b7211 */ /* 0x080fe400010f0eff */
[----:B------:R-:W-:Y:S02]  /*5210*/  LEA.HI.X.SX32 R25, R21, R4, 0x1, P3 ;  /* 0x0000000415197211 */ /* 0x000fe400018f0eff */
[C---:B------:R-:W-:Y:S01]  /*5220*/  LEA R22, P3, R18.reuse, R8, 0x1 ;  /* 0x0000000812167211 */ /* 0x040fe200078608ff */
[----:B------:R0:W-:Y:S01]  /*5230*/  STL.64 [R1+0xe0], R26 ;  /* 0x0000e01a01007387 */ /* 0x0001e20000100a00 */
[----:B------:R-:W-:Y:S02]  /*5240*/  LOP3.LUT R17, R203, 0x40, RZ, 0x3c, !PT ;  /* 0x00000040cb117812 */ /* 0x000fe400078e3cff */
[----:B------:R-:W-:Y:S01]  /*5250*/  LEA.HI.X.SX32 R23, R18, R4, 0x1, P3 ;  /* 0x0000000412177211 */ /* 0x000fe200018f0eff */
[----:B------:R1:W-:Y:S01]  /*5260*/  STL.64 [R1+0xd8], R24 ;  /* 0x0000d81801007387 */ /* 0x0003e20000100a00 */
[----:B0-----:R-:W-:-:S02]  /*5270*/  LEA R26, P1, R6, R8, 0x1 ;  /* 0x00000008061a7211 */ /* 0x001fc400078208ff */
[----:B-1----:R-:W-:Y:S02]  /*5280*/  LEA R24, P2, R14, R8, 0x1 ;  /* 0x000000080e187211 */ /* 0x002fe400078408ff */
[-C--:B------:R-:W-:Y:S02]  /*5290*/  LEA.HI.X.SX32 R27, R6, R4.reuse, 0x1, P1 ;  /* 0x00000004061b7211 */ /* 0x080fe400008f0eff */
[----:B------:R-:W-:Y:S01]  /*52a0*/  LEA.HI.X.SX32 R25, R14, R4, 0x1, P2 ;  /* 0x000000040e197211 */ /* 0x000fe200010f0eff */
[C---:B------:R-:W-:Y:S02]  /*52b0*/  IMAD R14, R9.reuse, 0x4, R12 ;  /* 0x00000004090e7824 */ /* 0x040fe400078e020c */
[----:B------:R0:W-:Y:S03]  /*52c0*/  STL.64 [R1+0xd0], R26 ;  /* 0x0000d01a01007387 */ /* 0x0001e60000100a00 */
[----:B------:R-:W-:Y:S01]  /*52d0*/  LEA R6, R9, R14, 0x2 ;  /* 0x0000000e09067211 */ /* 0x000fe200078e10ff */
[----:B------:R1:W-:Y:S04]  /*52e0*/  STL.64 [R1+0xc8], R24 ;  /* 0x0000c81801007387 */ /* 0x0003e80000100a00 */
[----:B------:R2:W-:Y:S01]  /*52f0*/  STL.64 [R1+0xc0], R22 ;  /* 0x0000c01601007387 */ /* 0x0005e20000100a00 */
[----:B0-----:R-:W-:-:S02]  /*5300*/  LEA R26, P1, R7, R8, 0x1 ;  /* 0x00000008071a7211 */ /* 0x001fc400078208ff */
[----:B-1----:R-:W-:Y:S02]  /*5310*/  LEA R24, P2, R13, R8, 0x1 ;  /* 0x000000080d187211 */ /* 0x002fe400078408ff */
[----:B------:R-:W-:Y:S01]  /*5320*/  LEA.HI.X.SX32 R27, R7, R4, 0x1, P1 ;  /* 0x00000004071b7211 */ /* 0x000fe200008f0eff */
[----:B------:R-:W-:Y:S01]  /*5330*/  IMAD R7, R9, 0x4, R6 ;  /* 0x0000000409077824 */ /* 0x000fe200078e0206 */
[C---:B--2---:R-:W-:Y:S02]  /*5340*/  LEA R22, P3, R16.reuse, R8, 0x1 ;  /* 0x0000000810167211 */ /* 0x044fe400078608ff */
[-C--:B------:R-:W-:Y:S01]  /*5350*/  LEA.HI.X.SX32 R25, R13, R4.reuse, 0x1, P2 ;  /* 0x000000040d197211 */ /* 0x080fe200010f0eff */
[----:B------:R-:W-:Y:S01]  /*5360*/  STL.64 [R1+0xb8], R26 ;  /* 0x0000b81a01007387 */ /* 0x000fe20000100a00 */
[----:B------:R-:W-:Y:S02]  /*5370*/  LEA.HI.X.SX32 R23, R16, R4, 0x1, P3 ;  /* 0x0000000410177211 */ /* 0x000fe400018f0eff */
[----:B------:R-:W-:Y:S01]  /*5380*/  LEA R18, P3, R15, R8, 0x1 ;  /* 0x000000080f127211 */ /* 0x000fe200078608ff */
[----:B------:R0:W-:Y:S01]  /*5390*/  STL.64 [R1+0xb0], R24 ;  /* 0x0000b01801007387 */ /* 0x0001e20000100a00 */
[----:B------:R-:W-:-:S02]  /*53a0*/  LEA R13, R9, R7, 0x2 ;  /* 0x00000007090d7211 */ /* 0x000fc400078e10ff */
[----:B------:R-:W-:Y:S01]  /*53b0*/  LEA.HI.X.SX32 R19, R15, R4, 0x1, P3 ;  /* 0x000000040f137211 */ /* 0x000fe200018f0eff */
[----:B------:R1:W-:Y:S01]  /*53c0*/  STL.64 [R1+0xa8], R22 ;  /* 0x0000a81601007387 */ /* 0x0003e20000100a00 */
[CC--:B0-----:R-:W-:Y:S02]  /*53d0*/  LEA R24, P1, R10.reuse, R8.reuse, 0x1 ;  /* 0x000000080a187211 */ /* 0x0c1fe400078208ff */
[----:B-1----:R-:W-:Y:S02]  /*53e0*/  LEA R22, P2, R11, R8, 0x1 ;  /* 0x000000080b167211 */ /* 0x002fe400078408ff */
[-C--:B------:R-:W-:Y:S01]  /*53f0*/  LEA.HI.X.SX32 R25, R10, R4.reuse, 0x1, P1 ;  /* 0x000000040a197211 */ /* 0x080fe200008f0eff */
[----:B------:R-:W-:Y:S01]  /*5400*/  IMAD R10, R9, 0x4, R13 ;  /* 0x00000004090a7824 */ /* 0x000fe200078e020d */
[----:B------:R-:W-:-:S03]  /*5410*/  LEA.HI.X.SX32 R23, R11, R4, 0x1, P2 ;  /* 0x000000040b177211 */ /* 0x000fc600010f0eff */
[----:B------:R0:W-:Y:S01]  /*5420*/  STL.64 [R1+0xa0], R24 ;  /* 0x0000a01801007387 */ /* 0x0001e20000100a00 */
[----:B------:R-:W-:-:S03]  /*5430*/  LEA R11, R9, R10, 0x2 ;  /* 0x0000000a090b7211 */ /* 0x000fc600078e10ff */
[----:B------:R1:W-:Y:S04]  /*5440*/  STL.64 [R1+0x98], R22 ;  /* 0x0000981601007387 */ /* 0x0003e80000100a00 */
[----:B------:R2:W-:Y:S01]  /*5450*/  STL.64 [R1+0x90], R18 ;  /* 0x0000901201007387 */ /* 0x0005e20000100a00 */
[CC--:B0-----:R-:W-:Y:S02]  /*5460*/  LEA R24, P1, R5.reuse, R8.reuse, 0x1 ;  /* 0x0000000805187211 */ /* 0x0c1fe400078208ff */
[----:B-1----:R-:W-:Y:S02]  /*5470*/  LEA R22, P2, R12, R8, 0x1 ;  /* 0x000000080c167211 */ /* 0x002fe400078408ff */
[----:B------:R-:W-:Y:S02]  /*5480*/  LEA.HI.X.SX32 R25, R5, R4, 0x1, P1 ;  /* 0x0000000405197211 */ /* 0x000fe400008f0eff */
[----:B--2---:R-:W-:-:S02]  /*5490*/  LEA R18, P3, R14, R8, 0x1 ;  /* 0x000000080e127211 */ /* 0x004fc400078608ff */
[-C--:B------:R-:W-:Y:S01]  /*54a0*/  LEA.HI.X.SX32 R23, R12, R4.reuse, 0x1, P2 ;  /* 0x000000040c177211 */ /* 0x080fe200010f0eff */
[C---:B------:R-:W-:Y:S01]  /*54b0*/  IMAD R12, R9.reuse, 0x4, R11 ;  /* 0x00000004090c7824 */ /* 0x040fe200078e020b */
[----:B------:R-:W-:Y:S01]  /*54c0*/  LEA.HI.X.SX32 R19, R14, R4, 0x1, P3 ;  /* 0x000000040e137211 */ /* 0x000fe200018f0eff */
        /* <DEDUP_REMOVED lines=8> */
[----:B--2---:R-:W-:Y:S02]  /*5550*/  LEA R18, P3, R13, R8, 0x1 ;  /* 0x000000080d127211 */ /* 0x004fe400078608ff */
[-C--:B------:R-:W-:Y:S01]  /*5560*/  LEA.HI.X.SX32 R23, R7, R4.reuse, 0x1, P2 ;  /* 0x0000000407177211 */ /* 0x080fe200010f0eff */
[----:B------:R-:W-:Y:S01]  /*5570*/  STL.64 [R1+0x70], R24 ;  /* 0x0000701801007387 */ /* 0x000fe20000100a00 */
[----:B------:R-:W-:Y:S02]  /*5580*/  LEA.HI.X.SX32 R19, R13, R4, 0x1, P3 ;  /* 0x000000040d137211 */ /* 0x000fe400018f0eff */
[----:B------:R-:W-:Y:S01]  /*5590*/  LEA R14, P3, R12, R8, 0x1 ;  /* 0x000000080c0e7211 */ /* 0x000fe200078608ff */
[----:B------:R0:W-:Y:S01]  /*55a0*/  STL.64 [R1+0x68], R22 ;  /* 0x0000681601007387 */ /* 0x0001e20000100a00 */
[----:B------:R-:W-:-:S02]  /*55b0*/  LEA R7, R9, R6, 0x2 ;  /* 0x0000000609077211 */ /* 0x000fc400078e10ff */
[----:B------:R-:W-:Y:S01]  /*55c0*/  LEA.HI.X.SX32 R15, R12, R4, 0x1, P3 ;  /* 0x000000040c0f7211 */ /* 0x000fe200018f0eff */
[----:B------:R1:W-:Y:S02]  /*55d0*/  STL.64 [R1+0x60], R18 ;  /* 0x0000601201007387 */ /* 0x0003e40000100a00 */
[----:B------:R-:W-:Y:S01]  /*55e0*/  IMAD R9, R9, 0x4, R7 ;  /* 0x0000000409097824 */ /* 0x000fe200078e0207 */
[CC--:B0-----:R-:W-:Y:S02]  /*55f0*/  LEA R22, P1, R10.reuse, R8.reuse, 0x1 ;  /* 0x000000080a167211 */ /* 0x0c1fe400078208ff */
[C---:B-1----:R-:W-:Y:S02]  /*5600*/  LEA R18, P2, R11.reuse, R8, 0x1 ;  /* 0x000000080b127211 */ /* 0x042fe400078408ff */
[-C--:B------:R-:W-:Y:S02]  /*5610*/  LEA.HI.X.SX32 R23, R10, R4.reuse, 0x1, P1 ;  /* 0x000000040a177211 */ /* 0x080fe400008f0eff */
[----:B------:R-:W-:-:S02]  /*5620*/  LEA.HI.X.SX32 R19, R11, R4, 0x1, P2 ;  /* 0x000000040b137211 */ /* 0x000fc400010f0eff */
[C---:B------:R-:W-:Y:S01]  /*5630*/  LEA R10, P4, R9.reuse, R8, 0x1 ;  /* 0x00000008090a7211 */ /* 0x040fe200078808ff */
[----:B------:R0:W-:Y:S03]  /*5640*/  STL.64 [R1+0x58], R22 ;  /* 0x0000581601007387 */ /* 0x0001e60000100a00 */
[----:B------:R-:W-:Y:S01]  /*5650*/  LEA.HI.X.SX32 R11, R9, R4, 0x1, P4 ;  /* 0x00000004090b7211 */ /* 0x000fe200020f0eff */
[----:B------:R1:W-:Y:S04]  /*5660*/  STL.64 [R1+0x50], R18 ;  /* 0x0000501201007387 */ /* 0x0003e80000100a00 */
[----:B------:R2:W-:Y:S01]  /*5670*/  STL.64 [R1+0x48], R14 ;  /* 0x0000480e01007387 */ /* 0x0005e20000100a00 */
[----:B0-----:R-:W-:-:S02]  /*5680*/  LEA R22, P1, R5, R8, 0x1 ;  /* 0x0000000805167211 */ /* 0x001fc400078208ff */
[C---:B-1----:R-:W-:Y:S02]  /*5690*/  LEA R18, P2, R6.reuse, R8, 0x1 ;  /* 0x0000000806127211 */ /* 0x042fe400078408ff */
[----:B------:R-:W-:Y:S01]  /*56a0*/  LEA.HI.X.SX32 R23, R5, R4, 0x1, P1 ;  /* 0x0000000405177211 */ /* 0x000fe200008f0eff */
[----:B------:R-:W-:Y:S01]  /*56b0*/  IMAD.MOV.U32 R5, RZ, RZ, -0x800000 ;  /* 0xff800000ff057424 */ /* 0x000fe200078e00ff */
[C---:B--2---:R-:W-:Y:S02]  /*56c0*/  LEA R14, P3, R7.reuse, R8, 0x1 ;  /* 0x00000008070e7211 */ /* 0x044fe400078608ff */
[-C--:B------:R-:W-:Y:S01]  /*56d0*/  LEA.HI.X.SX32 R19, R6, R4.reuse, 0x1, P2 ;  /* 0x0000000406137211 */ /* 0x080fe200010f0eff */
[----:B------:R-:W-:Y:S01]  /*56e0*/  STL.64 [R1+0x40], R22 ;  /* 0x0000401601007387 */ /* 0x000fe20000100a00 */
[----:B------:R-:W-:Y:S02]  /*56f0*/  LEA.HI.X.SX32 R15, R7, R4, 0x1, P3 ;  /* 0x00000004070f7211 */ /* 0x000fe400018f0eff */
[----:B------:R-:W-:Y:S01]  /*5700*/  MOV R6, 0x3f800000 ;  /* 0x3f80000000067802 */ /* 0x000fe20000000f00 */
[----:B------:R-:W-:Y:S01]  /*5710*/  STL.64 [R1+0x38], R18 ;  /* 0x0000381201007387 */ /* 0x000fe20000100a00 */
[----:B------:R-:W-:-:S02]  /*5720*/  MOV R7, 0xff800000 ;  /* 0xff80000000077802 */ /* 0x000fc40000000f00 */
[----:B------:R-:W-:Y:S01]  /*5730*/  MOV R4, c[0x0][0x1a4] ;  /* 0x0000690000047a02 */ /* 0x000fe20000000f00 */
[----:B------:R-:W-:Y:S01]  /*5740*/  STL.64 [R1+0x30], R14 ;  /* 0x0000300e01007387 */ /* 0x000fe20000100a00 */
[----:B------:R-:W-:Y:S02]  /*5750*/  LOP3.LUT P1, RZ, R204, 0x3, RZ, 0xc0, !PT ;  /* 0x00000003ccff7812 */ /* 0x000fe4000782c0ff */
[C---:B------:R-:W-:Y:S01]  /*5760*/  SHF.L.U32 R20, R4.reuse, 0x4, RZ ;  /* 0x0000000404147819 */ /* 0x040fe200000006ff */
[----:B------:R0:W-:Y:S01]  /*5770*/  STL.64 [R1+0x28], R10 ;  /* 0x0000280a01007387 */ /* 0x0001e20000100a00 */
[----:B------:R-:W-:-:S03]  /*5780*/  IMAD.WIDE R40, R4, 0x2, R218 ;  /* 0x0000000204287825 */ /* 0x000fc600078e02da */
[----:B------:R1:W-:Y:S01]  /*5790*/  STL [R1+0x24], R6 ;  /* 0x0000240601007387 */ /* 0x0003e20000100800 */
[C---:B------:R-:W-:Y:S02]  /*57a0*/  IMAD R8, R4.reuse, 0x5, RZ ;  /* 0x0000000504087824 */ /* 0x040fe400078e02ff */
[C---:B------:R-:W-:Y:S01]  /*57b0*/  IMAD R9, R4.reuse, 0x6, RZ ;  /* 0x0000000604097824 */ /* 0x040fe200078e02ff */
[----:B------:R-:W-:Y:S01]  /*57c0*/  STL [R1], R5 ;  /* 0x0000000501007387 */ /* 0x000fe20000100800 */
[C---:B------:R-:W-:Y:S02]  /*57d0*/  IMAD R12, R4.reuse, 0x9, RZ ;  /* 0x00000009040c7824 */ /* 0x040fe400078e02ff */
[C---:B------:R-:W-:Y:S01]  /*57e0*/  IMAD R13, R4.reuse, 0xa, RZ ;  /* 0x0000000a040d7824 */ /* 0x040fe200078e02ff */
[----:B------:R2:W-:Y:S01]  /*57f0*/  STL [R1+0x4], R7 ;  /* 0x0000040701007387 */ /* 0x0005e20000100800 */
[----:B0-----:R-:W-:Y:S02]  /*5800*/  IMAD R10, R4, 0x7, RZ ;  /* 0x00000007040a7824 */ /* 0x001fe400078e02ff */
[----:B-1----:R-:W-:-:S02]  /*5810*/  IMAD.MOV.U32 R6, RZ, RZ, -0x800000 ;  /* 0xff800000ff067424 */ /* 0x002fc400078e00ff */
[C---:B------:R-:W-:Y:S02]  /*5820*/  IMAD.SHL.U32 R11, R4.reuse, 0x8, RZ ;  /* 0x00000008040b7824 */ /* 0x040fe400078e00ff */
[C---:B------:R-:W-:Y:S01]  /*5830*/  IMAD R14, R4.reuse, 0xb, RZ ;  /* 0x0000000b040e7824 */ /* 0x040fe200078e02ff */
[----:B------:R0:W-:Y:S01]  /*5840*/  STL [R1+0xc], R6 ;  /* 0x00000c0601007387 */ /* 0x0001e20000100800 */
[C---:B------:R-:W-:Y:S01]  /*5850*/  IMAD R15, R4.reuse, 0xc, RZ ;  /* 0x0000000c040f7824 */ /* 0x040fe200078e02ff */
[----:B--2---:R-:W-:Y:S01]  /*5860*/  MOV R7, 0x3f800000 ;  /* 0x3f80000000077802 */ /* 0x004fe20000000f00 */
[C---:B------:R-:W-:Y:S01]  /*5870*/  IMAD R16, R4.reuse, 0xd, RZ ;  /* 0x0000000d04107824 */ /* 0x040fe200078e02ff */
[----:B------:R-:W-:Y:S01]  /*5880*/  STL [R1+0x14], RZ ;  /* 0x000014ff01007387 */ /* 0x000fe20000100800 */
[C---:B------:R-:W-:Y:S02]  /*5890*/  IMAD R18, R4.reuse, 0xe, RZ ;  /* 0x0000000e04127824 */ /* 0x040fe400078e02ff */
[C---:B------:R-:W-:Y:S01]  /*58a0*/  IMAD R19, R4.reuse, 0xf, RZ ;  /* 0x0000000f04137824 */ /* 0x040fe200078e02ff */
[----:B------:R1:W-:Y:S01]  /*58b0*/  STL [R1+0x10], R5 ;  /* 0x0000100501007387 */ /* 0x0003e20000100800 */
[----:B------:R-:W-:-:S02]  /*58c0*/  IMAD R21, R4, 0x11, RZ ;  /* 0x0000001104157824 */ /* 0x000fc400078e02ff */
[----:B0-----:R-:W-:Y:S01]  /*58d0*/  IMAD.MOV.U32 R6, RZ, RZ, 0x3f800000 ;  /* 0x3f800000ff067424 */ /* 0x001fe200078e00ff */
[----:B------:R0:W-:Y:S01]  /*58e0*/  STL [R1+0x20], R7 ;  /* 0x0000200701007387 */ /* 0x0001e20000100800 */
[C---:B------:R-:W-:Y:S02]  /*58f0*/  IMAD R22, R4.reuse, 0x12, RZ ;  /* 0x0000001204167824 */ /* 0x040fe400078e02ff */
[C---:B------:R-:W-:Y:S01]  /*5900*/  IMAD R23, R4.reuse, 0x13, RZ ;  /* 0x0000001304177824 */ /* 0x040fe200078e02ff */
[----:B------:R2:W-:Y:S01]  /*5910*/  STL [R1+0x1c], R6 ;  /* 0x00001c0601007387 */ /* 0x0005e20000100800 */
[C---:B------:R-:W-:Y:S01]  /*5920*/  IMAD R24, R4.reuse, 0x14, RZ ;  /* 0x0000001404187824 */ /* 0x040fe200078e02ff */
[----:B-1----:R-:W-:Y:S01]  /*5930*/  MOV R5, 0x3f800000 ;  /* 0x3f80000000057802 */ /* 0x002fe20000000f00 */
[C---:B------:R-:W-:Y:S02]  /*5940*/  IMAD R25, R4.reuse, 0x15, RZ ;  /* 0x0000001504197824 */ /* 0x040fe400078e02ff */
[C---:B------:R-:W-:Y:S01]  /*5950*/  IMAD R26, R4.reuse, 0x16, RZ ;  /* 0x00000016041a7824 */ /* 0x040fe200078e02ff */
[C---:B0-----:R-:W-:Y:S01]  /*5960*/  SHF.L.U32 R7, R4.reuse, 0x2, RZ ;  /* 0x0000000204077819 */ /* 0x041fe200000006ff */
[----:B------:R0:W-:Y:S01]  /*5970*/  STL [R1+0x18], R5 ;  /* 0x0000180501007387 */ /* 0x0001e20000100800 */
[----:B------:R-:W-:-:S02]  /*5980*/  IMAD R27, R4, 0x17, RZ ;  /* 0x00000017041b7824 */ /* 0x000fc400078e02ff */
[C---:B--2---:R-:W-:Y:S01]  /*5990*/  IMAD R6, R4.reuse, 0x3, RZ ;  /* 0x0000000304067824 */ /* 0x044fe200078e02ff */
[----:B------:R1:W-:Y:S01]  /*59a0*/  STL [R1+0x840], R37 ;  /* 0x0008402501007387 */ /* 0x0003e20000100800 */
[C---:B------:R-:W-:Y:S02]  /*59b0*/  IMAD R28, R4.reuse, 0x18, RZ ;  /* 0x00000018041c7824 */ /* 0x040fe400078e02ff */
[C---:B------:R-:W-:Y:S01]  /*59c0*/  IMAD R29, R4.reuse, 0x19, RZ ;  /* 0x00000019041d7824 */ /* 0x040fe200078e02ff */
[----:B------:R2:W-:Y:S01]  /*59d0*/  STL.64 [R1+0x838], R40 ;  /* 0x0008382801007387 */ /* 0x0005e20000100a00 */
[C---:B------:R-:W-:Y:S02]  /*59e0*/  IMAD R30, R4.reuse, 0x1a, RZ ;  /* 0x0000001a041e7824 */ /* 0x040fe400078e02ff */
[C---:B0-----:R-:W-:Y:S02]  /*59f0*/  IMAD.SHL.U32 R5, R4.reuse, 0x2, RZ ;  /* 0x0000000204057824 */ /* 0x041fe400078e00ff */
[----:B------:R-:W-:-:S02]  /*5a00*/  IMAD R31, R4, 0x1b, RZ ;  /* 0x0000001b041f7824 */ /* 0x000fc400078e02ff */
[----:B-1----:R-:W-:-:S04]  /*5a10*/  IMAD.WIDE R36, R4, 0x2, R216 ;  /* 0x0000000204247825 */ /* 0x002fc800078e02d8 */
[C---:B------:R-:W-:Y:S01]  /*5a20*/  IMAD.WIDE R38, R5.reuse, 0x2, R218 ;  /* 0x0000000205267825 */ /* 0x040fe200078e02da */
[----:B------:R0:W-:Y:S03]  /*5a30*/  STL.64 [R1+0x830], R36 ;  /* 0x0008302401007387 */ /* 0x0001e60000100a00 */
[----:B--2---:R-:W-:Y:S01]  /*5a40*/  IMAD.WIDE R40, R5, 0x2, R216 ;  /* 0x0000000205287825 */ /* 0x004fe200078e02d8 */
[----:B------:R1:W-:Y:S03]  /*5a50*/  STL.64 [R1+0x818], R38 ;  /* 0x0008182601007387 */ /* 0x0003e60000100a00 */
[C---:B------:R-:W-:Y:S01]  /*5a60*/  IMAD R32, R4.reuse, 0x1c, RZ ;  /* 0x0000001c04207824 */ /* 0x040fe200078e02ff */
[----:B------:R2:W-:Y:S01]  /*5a70*/  STL.64 [R1+0x810], R40 ;  /* 0x0008102801007387 */ /* 0x0005e20000100a00 */
[----:B------:R-:W-:-:S02]  /*5a80*/  IMAD R33, R4, 0x1d, RZ ;  /* 0x0000001d04217824 */ /* 0x000fc400078e02ff */
[----:B------:R-:W-:Y:S02]  /*5a90*/  IMAD R34, R4, 0x1e, RZ ;  /* 0x0000001e04227824 */ /* 0x000fe400078e02ff */
[----:B0-----:R-:W-:-:S04]  /*5aa0*/  IMAD.WIDE R36, R6, 0x2, R218 ;  /* 0x0000000206247825 */ /* 0x001fc800078e02da */
[----:B-1----:R-:W-:Y:S01]  /*5ab0*/  IMAD.WIDE R38, R6, 0x2, R216 ;  /* 0x0000000206267825 */ /* 0x002fe200078e02d8 */
[----:B------:R0:W-:Y:S03]  /*5ac0*/  STL.64 [R1+0x800], R36 ;  /* 0x0008002401007387 */ /* 0x0001e60000100a00 */
[C---:B--2---:R-:W-:Y:S01]  /*5ad0*/  IMAD.WIDE R40, R7.reuse, 0x2, R218 ;  /* 0x0000000207287825 */ /* 0x044fe200078e02da */
[----:B------:R1:W-:Y:S03]  /*5ae0*/  STL.64 [R1+0x7f8], R38 ;  /* 0x0007f82601007387 */ /* 0x0003e60000100a00 */
[----:B------:R-:W-:Y:S01]  /*5af0*/  IMAD R35, R4, 0x1f, RZ ;  /* 0x0000001f04237824 */ /* 0x000fe200078e02ff */
[----:B------:R2:W-:Y:S01]  /*5b00*/  STL.64 [R1+0x7e8], R40 ;  /* 0x0007e82801007387 */ /* 0x0005e20000100a00 */
[----:B0-----:R-:W-:-:S04]  /*5b10*/  IMAD.WIDE R36, R7, 0x2, R216 ;  /* 0x0000000207247825 */ /* 0x001fc800078e02d8 */
[C---:B-1----:R-:W-:Y:S01]  /*5b20*/  IMAD.WIDE R38, R8.reuse, 0x2, R218 ;  /* 0x0000000208267825 */ /* 0x042fe200078e02da */
[----:B------:R0:W-:Y:S03]  /*5b30*/  STL.64 [R1+0x7e0], R36 ;  /* 0x0007e02401007387 */ /* 0x0001e60000100a00 */
[----:B--2---:R-:W-:Y:S01]  /*5b40*/  IMAD.WIDE R40, R8, 0x2, R216 ;  /* 0x0000000208287825 */ /* 0x004fe200078e02d8 */
[----:B------:R1:W-:Y:S04]  /*5b50*/  STL.64 [R1+0x7d0], R38 ;  /* 0x0007d02601007387 */ /* 0x0003e80000100a00 */
[----:B------:R2:W-:Y:S01]  /*5b60*/  STL.64 [R1+0x7c8], R40 ;  /* 0x0007c82801007387 */ /* 0x0005e20000100a00 */
[----:B0-----:R-:W-:-:S04]  /*5b70*/  IMAD.WIDE R36, R9, 0x2, R218 ;  /* 0x0000000209247825 */ /* 0x001fc800078e02da */
[----:B-1----:R-:W-:Y:S01]  /*5b80*/  IMAD.WIDE R38, R9, 0x2, R216 ;  /* 0x0000000209267825 */ /* 0x002fe200078e02d8 */
[----:B------:R0:W-:Y:S03]  /*5b90*/  STL.64 [R1+0x7b8], R36 ;  /* 0x0007b82401007387 */ /* 0x0001e60000100a00 */
[C---:B--2---:R-:W-:Y:S01]  /*5ba0*/  IMAD.WIDE R40, R10.reuse, 0x2, R218 ;  /* 0x000000020a287825 */ /* 0x044fe200078e02da */
[----:B------:R1:W-:Y:S04]  /*5bb0*/  STL.64 [R1+0x7b0], R38 ;  /* 0x0007b02601007387 */ /* 0x0003e80000100a00 */
        /* <DEDUP_REMOVED lines=74> */
[----:B-1----:R-:W-:Y:S01]  /*6060*/  IMAD.WIDE R38, R30, 0x2, R218 ;  /* 0x000000021e267825 */ /* 0x002fe200078e02da */
[----:B------:R0:W-:Y:S03]  /*6070*/  STL.64 [R1+0x5e8], R36 ;  /* 0x0005e82401007387 */ /* 0x0001e60000100a00 */
[--C-:B--2---:R-:W-:Y:S01]  /*6080*/  IMAD.WIDE R40, R4, 0x2, R214.reuse ;  /* 0x0000000204287825 */ /* 0x104fe200078e02d6 */
[----:B------:R1:W-:Y:S04]  /*6090*/  STL.64 [R1+0x5d8], R38 ;  /* 0x0005d82601007387 */ /* 0x0003e80000100a00 */
[----:B------:R2:W-:Y:S01]  /*60a0*/  STL.64 [R1+0x828], R40 ;  /* 0x0008282801007387 */ /* 0x0005e20000100a00 */
[----:B0-----:R-:W-:-:S04]  /*60b0*/  IMAD.WIDE R36, R5, 0x2, R214 ;  /* 0x0000000205247825 */ /* 0x001fc800078e02d6 */
[--C-:B-1----:R-:W-:Y:S01]  /*60c0*/  IMAD.WIDE R38, R6, 0x2, R214.reuse ;  /* 0x0000000206267825 */ /* 0x102fe200078e02d6 */
        /* <DEDUP_REMOVED lines=43> */
[----:B--2---:R-:W-:Y:S01]  /*6380*/  IMAD.WIDE R40, R29, 0x2, R214 ;  /* 0x000000021d287825 */ /* 0x004fe200078e02d6 */
[----:B------:R1:W-:Y:S04]  /*6390*/  STL.64 [R1+0x5f8], R38 ;  /* 0x0005f82601007387 */ /* 0x0003e80000100a00 */
[----:B------:R-:W-:Y:S01]  /*63a0*/  STL.64 [R1+0x5e0], R40 ;  /* 0x0005e02801007387 */ /* 0x000fe20000100a00 */
[----:B0-----:R-:W-:-:S04]  /*63b0*/  IMAD.WIDE R36, R4, 0x2, R212 ;  /* 0x0000000204247825 */ /* 0x001fc800078e02d4 */
[--C-:B-1----:R-:W-:Y:S01]  /*63c0*/  IMAD.WIDE R38, R5, 0x2, R212.reuse ;  /* 0x0000000205267825 */ /* 0x102fe200078e02d4 */
[----:B------:R0:W-:Y:S03]  /*63d0*/  STL.64 [R1+0x820], R36 ;  /* 0x0008202401007387 */ /* 0x0001e60000100a00 */
[--C-:B------:R-:W-:Y:S01]  /*63e0*/  IMAD.WIDE R4, R6, 0x2, R212.reuse ;  /* 0x0000000206047825 */ /* 0x100fe200078e02d4 */
[----:B------:R-:W-:Y:S04]  /*63f0*/  STL.64 [R1+0x5d0], R38 ;  /* 0x0005d02601007387 */ /* 0x000fe80000100a00 */
[----:B------:R1:W-:Y:S01]  /*6400*/  STL.64 [R1+0x5c8], R4 ;  /* 0x0005c80401007387 */ /* 0x0003e20000100a00 */
[----:B0-----:R-:W-:-:S04]  /*6410*/  IMAD.WIDE R36, R7, 0x2, R212 ;  /* 0x0000000207247825 */ /* 0x001fc800078e02d4 */
[--C-:B------:R-:W-:Y:S01]  /*6420*/  IMAD.WIDE R6, R8, 0x2, R212.reuse ;  /* 0x0000000208067825 */ /* 0x100fe200078e02d4 */
[----:B------:R-:W-:Y:S03]  /*6430*/  STL.64 [R1+0x5c0], R36 ;  /* 0x0005c02401007387 */ /* 0x000fe60000100a00 */
[--C-:B-1----:R-:W-:Y:S01]  /*6440*/  IMAD.WIDE R4, R9, 0x2, R212.reuse ;  /* 0x0000000209047825 */ /* 0x102fe200078e02d4 */
[----:B------:R0:W-:Y:S03]  /*6450*/  STL.64 [R1+0x5b8], R6 ;  /* 0x0005b80601007387 */ /* 0x0001e60000100a00 */
[--C-:B------:R-:W-:Y:S01]  /*6460*/  IMAD.WIDE R8, R10, 0x2, R212.reuse ;  /* 0x000000020a087825 */ /* 0x100fe200078e02d4 */
        /* <DEDUP_REMOVED lines=45> */
[C---:B-1----:R-:W-:Y:S01]  /*6740*/  IMAD.WIDE R4, R31.reuse, 0x2, R216 ;  /* 0x000000021f047825 */ /* 0x042fe200078e02d8 */
[----:B------:R0:W-:Y:S03]  /*6750*/  STL.64 [R1+0x4f8], R6 ;  /* 0x0004f80601007387 */ /* 0x0001e60000100a00 */
[C---:B--2---:R-:W-:Y:S01]  /*6760*/  IMAD.WIDE R8, R31.reuse, 0x2, R214 ;  /* 0x000000021f087825 */ /* 0x044fe200078e02d6 */
        /* <DEDUP_REMOVED lines=33> */
[----:B-1----:R-:W-:-:S05]  /*6980*/  IMAD.WIDE R4, R35, 0x2, R212 ;  /* 0x0000000223047825 */ /* 0x002fca00078e02d4 */
[----:B------:R2:W-:Y:S04]  /*6990*/  STL.64 [R1+0x460], R4 ;  /* 0x0004600401007387 */ /* 0x0005e80000100a00 */
[----:B------:R2:W-:Y:S02]  /*69a0*/  STL.64 [R1+0x468], R6 ;  /* 0x0004680601007387 */ /* 0x0005e40000100a00 */
.L_x_1:
[----:B------:R-:W3:Y:S04]  /*69b0*/  LDL.64 R30, [R1+0x830] ;  /* 0x00083000011e7983 */ /* 0x000ee80000100a00 */
[----:B--2---:R-:W2:Y:S04]  /*69c0*/  LDL.64 R8, [R1+0x838] ;  /* 0x0008380001087983 */ /* 0x004ea80000100a00 */
[----:B------:R-:W2:Y:S04]  /*69d0*/  LDL.64 R34, [R1+0x828] ;  /* 0x0008280001227983 */ /* 0x000ea80000100a00 */
        /* <DEDUP_REMOVED lines=8> */
[----:B------:R-:W-:Y:S04]  /*6a60*/  STL [R1+0x8e8], R189 ;  /* 0x0008e8bd01007387 */ /* 0x000fe80000100800 */
[----:B------:R0:W-:Y:S04]  /*6a70*/  STL [R1+0x8e4], R190 ;  /* 0x0008e4be01007387 */ /* 0x0001e80000100800 */
[----:B------:R-:W-:Y:S04]  /*6a80*/  STL [R1+0x8e0], R191 ;  /* 0x0008e0bf01007387 */ /* 0x000fe80000100800 */
        /* <DEDUP_REMOVED lines=19> */
[----:B------:R1:W-:Y:S04]  /*6bc0*/  STL [R1+0x890], R171 ;  /* 0x000890ab01007387 */ /* 0x0003e80000100800 */
[----:B------:R-:W-:Y:S04]  /*6bd0*/  STL [R1+0x88c], R164 ;  /* 0x00088ca401007387 */ /* 0x000fe80000100800 */
[----:B------:R-:W-:Y:S04]  /*6be0*/  STL [R1+0x888], R165 ;  /* 0x000888a501007387 */ /* 0x000fe80000100800 */
[----:B------:R0:W-:Y:S04]  /*6bf0*/  STL [R1+0x884], R166 ;  /* 0x000884a601007387 */ /* 0x0001e80000100800 */
[----:B------:R-:W-:Y:S04]  /*6c00*/  STL [R1+0x880], R167 ;  /* 0x000880a701007387 */ /* 0x000fe80000100800 */
[----:B------:R-:W-:Y:S04]  /*6c10*/  STL [R1+0x87c], R160 ;  /* 0x00087ca001007387 */ /* 0x000fe80000100800 */
[----:B------:R-:W-:Y:S04]  /*6c20*/  STL [R1+0x878], R161 ;  /* 0x000878a101007387 */ /* 0x000fe80000100800 */
[----:B------:R-:W-:Y:S04]  /*6c30*/  STL [R1+0x874], R162 ;  /* 0x000874a201007387 */ /* 0x000fe80000100800 */
[----:B------:R-:W-:Y:S01]  /*6c40*/  STL [R1+0x870], R163 ;  /* 0x000870a301007387 */ /* 0x000fe20000100800 */
[----:B-----5:R-:W-:-:S03]  /*6c50*/  IMAD.WIDE R6, R202, 0x2, R218 ;  /* 0x00000002ca067825 */ /* 0x020fc600078e02da */
        /* <DEDUP_REMOVED lines=9> */
[----:B0-----:R3:W4:Y:S04]  /*6cf0*/  LDG.E.U16 R190, [R6.64] ;  /* 0x0000000406be7981 */ /* 0x001728000c1e1500 */
[----:B------:R0:W-:Y:S01]  /*6d00*/  STL [R1+0x848], R219 ;  /* 0x000848db01007387 */ /* 0x0001e20000100800 */
[----:B------:R-:W-:-:S03]  /*6d10*/  IMAD.WIDE R4, R202, 0x2, R216 ;  /* 0x00000002ca047825 */ /* 0x000fc600078e02d8 */
[----:B------:R-:W4:Y:S01]  /*6d20*/  LDL.64 R32, [R1+0x5c8] ;  /* 0x0005c80001207983 */ /* 0x000f220000100a00 */
[----:B------:R-:W-:-:S03]  /*6d30*/  IMAD.WIDE R12, R202, 0x2, R214 ;  /* 0x00000002ca0c7825 */ /* 0x000fc600078e02d6 */
[----:B------:R0:W4:Y:S01]  /*6d40*/  LDG.E.U16 R189, [R4.64] ;  /* 0x0000000404bd7981 */ /* 0x000122000c1e1500 */
[----:B------:R-:W-:-:S03]  /*6d50*/  IMAD.WIDE R10, R202, 0x2, R212 ;  /* 0x00000002ca0a7825 */ /* 0x000fc600078e02d4 */
[----:B-1----:R1:W4:Y:S04]  /*6d60*/  LDG.E.U16 R171, [R12.64] ;  /* 0x000000040cab7981 */ /* 0x002328000c1e1500 */
[----:B------:R-:W4:Y:S04]  /*6d70*/  LDL.64 R36, [R1+0x7e0] ;  /* 0x0007e00001247983 */ /* 0x000f280000100a00 */
[----:B------:R0:W4:Y:S04]  /*6d80*/  LDG.E.U16 R166, [R10.64] ;  /* 0x000000040aa67981 */ /* 0x000128000c1e1500 */
[----:B------:R-:W4:Y:S04]  /*6d90*/  LDL.64 R38, [R1+0x768] ;  /* 0x0007680001267983 */ /* 0x000f280000100a00 */
        /* <DEDUP_REMOVED lines=13> */
[----:B0-----:R-:W4:Y:S04]  /*6e70*/  LDL.64 R218, [R1+0x4a0] ;  /* 0x0004a00001da7983 */ /* 0x001f280000100a00 */
[----:B------:R-:W4:Y:S01]  /*6e80*/  LDL.64 R186, [R1+0x498] ;  /* 0x0004980001ba7983 */ /* 0x000f220000100a00 */
[----:B---3--:R-:W-:-:S03]  /*6e90*/  IMAD.WIDE R6, R202, 0x2, R30 ;  /* 0x00000002ca067825 */ /* 0x008fc600078e021e */
[----:B------:R-:W3:Y:S01]  /*6ea0*/  LDL.64 R30, [R1+0x7e8] ;  /* 0x0007e800011e7983 */ /* 0x000ee20000100a00 */
[----:B--2---:R-:W-:-:S03]  /*6eb0*/  IMAD.WIDE R8, R202, 0x2, R8 ;  /* 0x00000002ca087825 */ /* 0x004fc600078e0208 */
[----:B------:R0:W2:Y:S01]  /*6ec0*/  LDG.E.U16 R169, [R6.64] ;  /* 0x0000000406a97981 */ /* 0x0000a2000c1e1500 */
[----:B------:R-:W-:-:S03]  /*6ed0*/  IMAD.WIDE R4, R202, 0x2, R34 ;  /* 0x00000002ca047825 */ /* 0x000fc600078e0222 */
[----:B------:R0:W2:Y:S01]  /*6ee0*/  LDG.E.U16 R170, [R8.64] ;  /* 0x0000000408aa7981 */ /* 0x0000a2000c1e1500 */
[----:B-1----:R-:W-:-:S03]  /*6ef0*/  IMAD.WIDE R12, R202, 0x2, R24 ;  /* 0x00000002ca0c7825 */ /* 0x002fc600078e0218 */
[----:B------:R-:W2:Y:S04]  /*6f00*/  LDL.64 R24, [R1+0x7d8] ;  /* 0x0007d80001187983 */ /* 0x000ea80000100a00 */
[----:B------:R1:W2:Y:S01]  /*6f10*/  LDG.E.U16 R168, [R4.64] ;  /* 0x0000000404a87981 */ /* 0x0002a2000c1e1500 */
[----:B0-----:R-:W-:-:S03]  /*6f20*/  IMAD.WIDE R8, R202, 0x2, R22 ;  /* 0x00000002ca087825 */ /* 0x001fc600078e0216 */
[----:B------:R-:W2:Y:S01]  /*6f30*/  LDL.64 R22, [R1+0x7d0] ;  /* 0x0007d00001167983 */ /* 0x000ea20000100a00 */
[----:B------:R-:W-:-:S03]  /*6f40*/  IMAD.WIDE R10, R202, 0x2, R14 ;  /* 0x00000002ca0a7825 */ /* 0x000fc600078e020e */
[----:B------:R-:W2:Y:S01]  /*6f50*/  LDL.64 R14, [R1+0x5c0] ;  /* 0x0005c000010e7983 */ /* 0x000ea20000100a00 */
[----:B-1----:R-:W-:-:S03]  /*6f60*/  IMAD.WIDE R4, R202, 0x2, R20 ;  /* 0x00000002ca047825 */ /* 0x002fc600078e0214 */
[----:B------:R-:W2:Y:S01]  /*6f70*/  LDL.64 R20, [R1+0x7c0] ;  /* 0x0007c00001147983 */ /* 0x000ea20000100a00 */
[----:B------:R-:W-:-:S03]  /*6f80*/  IMAD.WIDE R6, R202, 0x2, R28 ;  /* 0x00000002ca067825 */ /* 0x000fc600078e021c */
[----:B------:R-:W2:Y:S04]  /*6f90*/  LDL.64 R28, [R1+0x7c8] ;  /* 0x0007c800011c7983 */ /* 0x000ea80000100a00 */
[----:B------:R0:W2:Y:S04]  /*6fa0*/  LDG.E.U16 R167, [R12.64] ;  /* 0x000000040ca77981 */ /* 0x0000a8000c1e1500 */
[----:B------:R1:W2:Y:S04]  /*6fb0*/  LDG.E.U16 R165, [R10.64] ;  /* 0x000000040aa57981 */ /* 0x0002a8000c1e1500 */
[----:B------:R3:W2:Y:S01]  /*6fc0*/  LDG.E.U16 R162, [R4.64] ;  /* 0x0000000404a27981 */ /* 0x0006a2000c1e1500 */
[----:B0-----:R-:W-:-:S03]  /*6fd0*/  IMAD.WIDE R12, R202, 0x2, R26 ;  /* 0x00000002ca0c7825 */ /* 0x001fc600078e021a */
[----:B------:R-:W2:Y:S01]  /*6fe0*/  LDL.64 R26, [R1+0x5b8] ;  /* 0x0005b800011a7983 */ /* 0x000ea20000100a00 */
[----:B-1----:R-:W-:-:S03]  /*6ff0*/  IMAD.WIDE R10, R202, 0x2, R18 ;  /* 0x00000002ca0a7825 */ /* 0x002fc600078e0212 */
[----:B------:R-:W2:Y:S04]  /*7000*/  LDL.64 R18, [R1+0x7b8] ;  /* 0x0007b80001127983 */ /* 0x000ea80000100a00 */
[----:B------:R0:W2:Y:S04]  /*7010*/  LDG.E.U16 R164, [R8.64] ;  /* 0x0000000408a47981 */ /* 0x0000a8000c1e1500 */
[----:B------:R4:W2:Y:S04]  /*7020*/  LDG.E.U16 R163, [R6.64] ;  /* 0x0000000406a37981 */ /* 0x0008a8000c1e1500 */
[----:B------:R-:W2:Y:S01]  /*7030*/  LDL.64 R34, [R1+0x7a8] ;  /* 0x0007a80001227983 */ /* 0x000ea20000100a00 */
[----:B---3--:R-:W-:-:S03]  /*7040*/  IMAD.WIDE R4, R202, 0x2, R30 ;  /* 0x00000002ca047825 */ /* 0x008fc600078e021e */
[----:B------:R1:W3:Y:S04]  /*7050*/  LDG.E.U16 R161, [R12.64] ;  /* 0x000000040ca17981 */ /* 0x0002e8000c1e1500 */
[----:B------:R-:W3:Y:S01]  /*7060*/  LDL.64 R30, [R1+0x7a0] ;  /* 0x0007a000011e7983 */ /* 0x000ee20000100a00 */
[----:B0-----:R-:W-:-:S03]  /*7070*/  IMAD.WIDE R8, R202, 0x2, R16 ;  /* 0x00000002ca087825 */ /* 0x001fc600078e0210 */
[----:B------:R-:W3:Y:S01]  /*7080*/  LDL.64 R16, [R1+0x7b0] ;  /* 0x0007b00001107983 */ /* 0x000ee20000100a00 */
[----:B----4-:R-:W-:-:S03]  /*7090*/  IMAD.WIDE R6, R202, 0x2, R32 ;  /* 0x00000002ca067825 */ /* 0x010fc600078e0220 */
[----:B------:R-:W4:Y:S01]  /*70a0*/  LDL.64 R32, [R1+0x5b0] ;  /* 0x0005b00001207983 */ /* 0x000f220000100a00 */
[----:B-1----:R-:W-:-:S03]  /*70b0*/  IMAD.WIDE R12, R202, 0x2, R36 ;  /* 0x00000002ca0c7825 */ /* 0x002fc600078e0224 */
[----:B------:R2:W4:Y:S04]  /*70c0*/  LDG.E.U16 R160, [R10.64] ;  /* 0x000000040aa07981 */ /* 0x000528000c1e1500 */
[----:B------:R0:W4:Y:S04]  /*70d0*/  LDG.E.U16 R158, [R6.64] ;  /* 0x00000004069e7981 */ /* 0x000128000c1e1500 */
[----:B------:R1:W4:Y:S01]  /*70e0*/  LDG.E.U16 R156, [R12.64] ;  /* 0x000000040c9c7981 */ /* 0x000322000c1e1500 */
[----:B--2---:R-:W-:-:S03]  /*70f0*/  IMAD.WIDE R10, R202, 0x2, R24 ;  /* 0x00000002ca0a7825 */ /* 0x004fc600078e0218 */
[----:B------:R-:W2:Y:S01]  /*7100*/  LDL.64 R24, [R1+0x798] ;  /* 0x0007980001187983 */ /* 0x000ea20000100a00 */
[----:B0-----:R-:W-:-:S03]  /*7110*/  IMAD.WIDE R6, R202, 0x2, R22 ;  /* 0x00000002ca067825 */ /* 0x001fc600078e0216 */
[----:B------:R-:W2:Y:S01]  /*7120*/  LDL.64 R22, [R1+0x5a8] ;  /* 0x0005a80001167983 */ /* 0x000ea20000100a00 */
[----:B-1----:R-:W-:-:S03]  /*7130*/  IMAD.WIDE R12, R202, 0x2, R20 ;  /* 0x00000002ca0c7825 */ /* 0x002fc600078e0214 */
[----:B------:R0:W2:Y:S04]  /*7140*/  LDG.E.U16 R159, [R8.64] ;  /* 0x00000004089f7981 */ /* 0x0000a8000c1e1500 */
[----:B------:R1:W2:Y:S04]  /*7150*/  LDG.E.U16 R157, [R4.64] ;  /* 0x00000004049d7981 */ /* 0x0002a8000c1e1500 */
[----:B------:R-:W2:Y:S01]  /*7160*/  LDL.64 R20, [R1+0x780] ;  /* 0x0007800001147983 */ /* 0x000ea20000100a00 */
[----:B0-----:R-:W-:-:S03]  /*7170*/  IMAD.WIDE R8, R202, 0x2, R14 ;  /* 0x00000002ca087825 */ /* 0x001fc600078e020e */
[----:B------:R-:W2:Y:S01]  /*7180*/  LDL.64 R14, [R1+0x790] ;  /* 0x00079000010e7983 */ /* 0x000ea20000100a00 */
[----:B-1----:R-:W-:-:S03]  /*7190*/  IMAD.WIDE R4, R202, 0x2, R28 ;  /* 0x00000002ca047825 */ /* 0x002fc600078e021c */
[----:B------:R-:W2:Y:S04]  /*71a0*/  LDL.64 R28, [R1+0x788] ;  /* 0x00078800011c7983 */ /* 0x000ea80000100a00 */
        /* <DEDUP_REMOVED lines=9> */
[----:B------:R1:W2:Y:S04]  /*7240*/  LDG.E.U16 R152, [R4.64] ;  /* 0x0000000404987981 */ /* 0x0002a8000c1e1500 */
[----:B------:R4:W2:Y:S04]  /*7250*/  LDG.E.U16 R251, [R12.64] ;  /* 0x000000040cfb7981 */ /* 0x0008a8000c1e1500 */
[----:B------:R2:W2:Y:S01]  /*7260*/  LDG.E.U16 R247, [R8.64] ;  /* 0x0000000408f77981 */ /* 0x0004a2000c1e1500 */
[----:B---3--:R-:W-:-:S03]  /*7270*/  IMAD.WIDE R10, R202, 0x2, R30 ;  /* 0x00000002ca0a7825 */ /* 0x008fc600078e021e */
[----:B------:R-:W3:Y:S01]  /*7280*/  LDL.64 R30, [R1+0x590] ;  /* 0x00059000011e7983 */ /* 0x000ee20000100a00 */
[----:B0-----:R-:W-:-:S03]  /*7290*/  IMAD.WIDE R6, R202, 0x2, R16 ;  /* 0x00000002ca067825 */ /* 0x001fc600078e0210 */
[----:B------:R-:W3:Y:S01]  /*72a0*/  LDL.64 R16, [R1+0x770] ;  /* 0x0007700001107983 */ /* 0x000ee20000100a00 */
[----:B-1----:R-:W-:-:S03]  /*72b0*/  IMAD.WIDE R4, R202, 0x2, R34 ;  /* 0x00000002ca047825 */ /* 0x002fc600078e0222 */
[----:B------:R0:W3:Y:S01]  /*72c0*/  LDG.E.U16 R245, [R6.64] ;  /* 0x0000000406f57981 */ /* 0x0000e2000c1e1500 */
[----:B----4-:R-:W-:-:S03]  /*72d0*/  IMAD.WIDE R12, R202, 0x2, R32 ;  /* 0x00000002ca0c7825 */ /* 0x010fc600078e0220 */
[----:B------:R-:W4:Y:S04]  /*72e0*/  LDL.64 R32, [R1+0x598] ;  /* 0x0005980001207983 */ /* 0x000f280000100a00 */
[----:B------:R1:W4:Y:S04]  /*72f0*/  LDG.E.U16 R243, [R4.64] ;  /* 0x0000000404f37981 */ /* 0x000328000c1e1500 */
[----:B------:R0:W4:Y:S01]  /*7300*/  LDG.E.U16 R239, [R10.64] ;  /* 0x000000040aef7981 */ /* 0x000122000c1e1500 */
[----:B--2---:R-:W-:-:S03]  /*7310*/  IMAD.WIDE R8, R202, 0x2, R24 ;  /* 0x00000002ca087825 */ /* 0x004fc600078e0218 */
[----:B------:R-:W2:Y:S01]  /*7320*/  LDL.64 R24, [R1+0x758] ;  /* 0x0007580001187983 */ /* 0x000ea20000100a00 */
[----:B-1----:R-:W-:-:S03]  /*7330*/  IMAD.WIDE R4, R202, 0x2, R22 ;  /* 0x00000002ca047825 */ /* 0x002fc600078e0216 */
[----:B------:R-:W2:Y:S04]  /*7340*/  LDL.64 R22, [R1+0x748] ;  /* 0x0007480001167983 */ /* 0x000ea80000100a00 */
[----:B------:R1:W2:Y:S04]  /*7350*/  LDG.E.U16 R237, [R8.64] ;  /* 0x0000000408ed7981 */ /* 0x0002a8000c1e1500 */
[----:B------:R0:W2:Y:S04]  /*7360*/  LDG.E.U16 R233, [R4.64] ;  /* 0x0000000404e97981 */ /* 0x0000a8000c1e1500 */
[----:B------:R-:W2:Y:S01]  /*7370*/  LDL.64 R34, [R1+0x730] ;  /* 0x0007300001227983 */ /* 0x000ea20000100a00 */
[----:B-1----:R-:W-:-:S03]  /*7380*/  IMAD.WIDE R8, R202, 0x2, R20 ;  /* 0x00000002ca087825 */ /* 0x002fc600078e0214 */
[----:B------:R-:W2:Y:S01]  /*7390*/  LDL.64 R20, [R1+0x740] ;  /* 0x0007400001147983 */ /* 0x000ea20000100a00 */
[----:B0-----:R-:W-:-:S03]  /*73a0*/  IMAD.WIDE R6, R202, 0x2, R14 ;  /* 0x00000002ca067825 */ /* 0x001fc600078e020e */
        /* <DEDUP_REMOVED lines=8> */
[----:B------:R-:W-:-:S03]  /*7430*/  IMAD.WIDE R4, R202, 0x2, R18 ;  /* 0x00000002ca047825 */ /* 0x000fc600078e0212 */
[----:B------:R-:W2:Y:S01]  /*7440*/  LDL.64 R18, [R1+0x728] ;  /* 0x0007280001127983 */ /* 0x000ea20000100a00 */
[----:B-1----:R-:W-:-:S03]  /*7450*/  IMAD.WIDE R10, R202, 0x2, R36 ;  /* 0x00000002ca0a7825 */ /* 0x002fc600078e0224 */
[----:B------:R4:W2:Y:S04]  /*7460*/  LDG.E.U16 R229, [R8.64] ;  /* 0x0000000408e57981 */ /* 0x0008a8000c1e1500 */
[----:B------:R3:W2:Y:S01]  /*7470*/  LDG.E.U16 R209, [R10.64] ;  /* 0x000000040ad17981 */ /* 0x0006a2000c1e1500 */
[----:B------:R-:W-:-:S03]  /*7480*/  IMAD.WIDE R12, R202, 0x2, R38 ;  /* 0x00000002ca0c7825 */ /* 0x000fc600078e0226 */
[----:B------:R2:W2:Y:S04]  /*7490*/  LDG.E.U16 R227, [R6.64] ;  /* 0x0000000406e37981 */ /* 0x0004a8000c1e1500 */
[----:B------:R0:W2:Y:S04]  /*74a0*/  LDG.E.U16 R211, [R12.64] ;  /* 0x000000040cd37981 */ /* 0x0000a8000c1e1500 */
[----:B------:R1:W2:Y:S04]  /*74b0*/  LDG.E.U16 R225, [R4.64] ;  /* 0x0000000404e17981 */ /* 0x0002a8000c1e1500 */
[----:B------:R-:W2:Y:S04]  /*74c0*/  LDL.64 R36, [R1+0x6a8] ;  /* 0x0006a80001247983 */ /* 0x000ea80000100a00 */
[----:B------:R-:W2:Y:S01]  /*74d0*/  LDL.64 R38, [R1+0x560] ;  /* 0x0005600001267983 */ /* 0x000ea20000100a00 */
[----:B---3--:R-:W-:-:S03]  /*74e0*/  IMAD.WIDE R10, R202, 0x2, R30 ;  /* 0x00000002ca0a7825 */ /* 0x008fc600078e021e */
[----:B------:R-:W3:Y:S01]  /*74f0*/  LDL.64 R30, [R1+0x700] ;  /* 0x00070000011e7983 */ /* 0x000ee20000100a00 */
[----:B------:R-:W-:-:S03]  /*7500*/  IMAD.WIDE R222, R202, 0x2, R16 ;  /* 0x00000002cade7825 */ /* 0x000fc600078e0210 */
[----:B------:R-:W3:Y:S04]  /*7510*/  LDL.64 R16, [R1+0x720] ;  /* 0x0007200001107983 */ /* 0x000ee80000100a00 */
[----:B------:R0:W3:Y:S01]  /*7520*/  LDG.E.U16 R67, [R10.64] ;  /* 0x000000040a437981 */ /* 0x0000e2000c1e1500 */
[----:B----4-:R-:W-:-:S03]  /*7530*/  IMAD.WIDE R8, R202, 0x2, R32 ;  /* 0x00000002ca087825 */ /* 0x010fc600078e0220 */
[----:B------:R-:W4:Y:S04]  /*7540*/  LDL.64 R32, [R1+0x718] ;  /* 0x0007180001207983 */ /* 0x000f280000100a00 */
[----:B------:R0:W4:Y:S04]  /*7550*/  LDG.E.U16 R207, [R8.64] ;  /* 0x0000000408cf7981 */ /* 0x000128000c1e1500 */
[----:B------:R1:W4:Y:S01]  /*7560*/  LDG.E.U16 R222, [R222.64] ;  /* 0x00000004dede7981 */ /* 0x000322000c1e1500 */
[----:B--2---:R-:W-:-:S03]  /*7570*/  IMAD.WIDE R6, R202, 0x2, R24 ;  /* 0x00000002ca067825 */ /* 0x004fc600078e0218 */
[----:B------:R-:W2:Y:S01]  /*7580*/  LDL.64 R24, [R1+0x580] ;  /* 0x0005800001187983 */ /* 0x000ea20000100a00 */
[----:B0-----:R-:W-:-:S03]  /*7590*/  IMAD.WIDE R12, R202, 0x2, R22 ;  /* 0x00000002ca0c7825 */ /* 0x001fc600078e0216 */
[----:B------:R-:W2:Y:S04]  /*75a0*/  LDL.64 R22, [R1+0x708] ;  /* 0x0007080001167983 */ /* 0x000ea80000100a00 */
[----:B------:R0:W2:Y:S04]  /*75b0*/  LDG.E.U16 R205, [R6.64] ;  /* 0x0000000406cd7981 */ /* 0x0000a8000c1e1500 */
[----:B------:R0:W2:Y:S01]  /*75c0*/  LDG.E.U16 R149, [R12.64] ;  /* 0x000000040c957981 */ /* 0x0000a2000c1e1500 */
[----:B------:R-:W-:-:S03]  /*75d0*/  IMAD.WIDE R8, R202, 0x2, R20 ;  /* 0x00000002ca087825 */ /* 0x000fc600078e0214 */
[----:B------:R-:W2:Y:S01]  /*75e0*/  LDL.64 R20, [R1+0x578] ;  /* 0x0005780001147983 */ /* 0x000ea20000100a00 */
[----:B-1----:R-:W-:-:S03]  /*75f0*/  IMAD.WIDE R4, R202, 0x2, R14 ;  /* 0x00000002ca047825 */ /* 0x002fc600078e020e */
[----:B------:R-:W2:Y:S01]  /*7600*/  LDL.64 R14, [R1+0x710] ;  /* 0x00071000010e7983 */ /* 0x000ea20000100a00 */
[----:B0-----:R-:W-:-:S03]  /*7610*/  IMAD.WIDE R6, R202, 0x2, R28 ;  /* 0x00000002ca067825 */ /* 0x001fc600078e021c */
[----:B------:R-:W2:Y:S04]  /*7620*/  LDL.64 R28, [R1+0x6f8] ;  /* 0x0006f800011c7983 */ /* 0x000ea80000100a00 */
[----:B------:R0:W2:Y:S04]  /*7630*/  LDG.E.U16 R151, [R4.64] ;  /* 0x0000000404977981 */ /* 0x0000a8000c1e1500 */
[----:B------:R1:W2:Y:S04]  /*7640*/  LDG.E.U16 R65, [R8.64] ;  /* 0x0000000408417981 */ /* 0x0002a8000c1e1500 */
[----:B------:R4:W2:Y:S01]  /*7650*/  LDG.E.U16 R63, [R6.64] ;  /* 0x00000004063f7981 */ /* 0x0008a2000c1e1500 */
[----:B------:R-:W-:-:S03]  /*7660*/  IMAD.WIDE R12, R202, 0x2, R26 ;  /* 0x00000002ca0c7825 */ /* 0x000fc600078e021a */
[----:B------:R-:W2:Y:S01]  /*7670*/  LDL.64 R26, [R1+0x6f0] ;  /* 0x0006f000011a7983 */ /* 0x000ea20000100a00 */
[----:B------:R-:W-:-:S03]  /*7680*/  IMAD.WIDE R10, R202, 0x2, R18 ;  /* 0x00000002ca0a7825 */ /* 0x000fc600078e0212 */
[----:B------:R-:W2:Y:S04]  /*7690*/  LDL.64 R18, [R1+0x6e8] ;  /* 0x0006e80001127983 */ /* 0x000ea80000100a00 */
[----:B------:R3:W2:Y:S01]  /*76a0*/  LDG.E.U16 R59, [R12.64] ;  /* 0x000000040c3b7981 */ /* 0x0006a2000c1e1500 */
[----:B0-----:R-:W-:-:S03]  /*76b0*/  IMAD.WIDE R4, R202, 0x2, R34 ;  /* 0x00000002ca047825 */ /* 0x001fc600078e0222 */
[----:B------:R-:W2:Y:S04]  /*76c0*/  LDL.64 R34, [R1+0x6d8] ;  /* 0x0006d80001227983 */ /* 0x000ea80000100a00 */
[----:B------:R0:W2:Y:S04]  /*76d0*/  LDG.E.U16 R57, [R10.64] ;  /* 0x000000040a397981 */ /* 0x0000a8000c1e1500 */
[----:B------:R0:W2:Y:S01]  /*76e0*/  LDG.E.U16 R61, [R4.64] ;  /* 0x00000004043d7981 */ /* 0x0000a2000c1e1500 */
[----:B---3--:R-:W-:-:S03]  /*76f0*/  IMAD.WIDE R12, R202, 0x2, R30 ;  /* 0x00000002ca0c7825 */ /* 0x008fc600078e021e */
[----:B------:R-:W3:Y:S01]  /*7700*/  LDL.64 R30, [R1+0x6c0] ;  /* 0x0006c000011e7983 */ /* 0x000ee20000100a00 */
[----:B-1----:R-:W-:-:S03]  /*7710*/  IMAD.WIDE R8, R202, 0x2, R16 ;  /* 0x00000002ca087825 */ /* 0x002fc600078e0210 */
[----:B------:R-:W3:Y:S04]  /*7720*/  LDL.64 R16, [R1+0x6e0] ;  /* 0x0006e00001107983 */ /* 0x000ee80000100a00 */
[----:B------:R1:W3:Y:S01]  /*7730*/  LDG.E.U16 R55, [R8.64] ;  /* 0x0000000408377981 */ /* 0x0002e2000c1e1500 */
[----:B----4-:R-:W-:-:S03]  /*7740*/  IMAD.WIDE R6, R202, 0x2, R32 ;  /* 0x00000002ca067825 */ /* 0x010fc600078e0220 */
[----:B------:R-:W4:Y:S04]  /*7750*/  LDL.64 R32, [R1+0x568] ;  /* 0x0005680001207983 */ /* 0x000f280000100a00 */
[----:B------:R2:W4:Y:S02]  /*7760*/  LDG.E.U16 R51, [R6.64] ;  /* 0x0000000406337981 */ /* 0x000524000c1e1500 */
[C---:B--2---:R-:W-:Y:S02]  /*7770*/  IMAD.WIDE R6, R202.reuse, 0x2, R22 ;  /* 0x00000002ca067825 */ /* 0x044fe400078e0216 */
[----:B------:R-:W2:Y:S02]  /*7780*/  LDL.64 R22, [R1+0x6c8] ;  /* 0x0006c80001167983 */ /* 0x000ea40000100a00 */
[----:B0-----:R-:W-:-:S02]  /*7790*/  IMAD.WIDE R4, R202, 0x2, R24 ;  /* 0x00000002ca047825 */ /* 0x001fc400078e0218 */
[----:B------:R-:W2:Y:S04]  /*77a0*/  LDL.64 R24, [R1+0x6d0] ;  /* 0x0006d00001187983 */ /* 0x000ea80000100a00 */
[----:B------:R0:W2:Y:S04]  /*77b0*/  LDG.E.U16 R6, [R6.64] ;  /* 0x0000000406067981 */ /* 0x0000a8000c1e1500 */
[----:B------:R0:W2:Y:S01]  /*77c0*/  LDG.E.U16 R4, [R4.64] ;  /* 0x0000000404047981 */ /* 0x0000a2000c1e1500 */
[----:B-1----:R-:W-:-:S03]  /*77d0*/  IMAD.WIDE R8, R202, 0x2, R20 ;  /* 0x00000002ca087825 */ /* 0x002fc600078e0214 */
[----:B------:R-:W2:Y:S04]  /*77e0*/  LDL.64 R20, [R1+0x6b8] ;  /* 0x0006b80001147983 */ /* 0x000ea80000100a00 */
[----:B------:R1:W2:Y:S01]  /*77f0*/  LDG.E.U16 R8, [R8.64] ;  /* 0x0000000408087981 */ /* 0x0002a2000c1e1500 */
[----:B------:R-:W-:-:S03]  /*7800*/  IMAD.WIDE R10, R202, 0x2, R28 ;  /* 0x00000002ca0a7825 */ /* 0x000fc600078e021c */
[----:B------:R-:W2:Y:S04]  /*7810*/  LDL.64 R28, [R1+0x6b0] ;  /* 0x0006b000011c7983 */ /* 0x000ea80000100a00 */
[----:B0-----:R0:W2:Y:S04]  /*7820*/  LDG.E.U16 R7, [R12.64] ;  /* 0x000000040c077981 */ /* 0x0010a8000c1e1500 */
[----:B-1----:R1:W2:Y:S02]  /*7830*/  LDG.E.U16 R9, [R10.64] ;  /* 0x000000040a097981 */ /* 0x0022a4000c1e1500 */
[----:B-1----:R-:W-:-:S02]  /*7840*/  IMAD.WIDE R10, R202, 0x2, R26 ;  /* 0x00000002ca0a7825 */ /* 0x002fc400078e021a */
[----:B------:R-:W2:Y:S02]  /*7850*/  LDL.64 R26, [R1+0x6a0] ;  /* 0x0006a000011a7983 */ /* 0x000ea40000100a00 */
[C---:B------:R-:W-:Y:S02]  /*7860*/  IMAD.WIDE R18, R202.reuse, 0x2, R18 ;  /* 0x00000002ca127825 */ /* 0x040fe400078e0212 */
[----:B------:R1:W2:Y:S02]  /*7870*/  LDG.E.U16 R10, [R10.64] ;  /* 0x000000040a0a7981 */ /* 0x0002a4000c1e1500 */
[C---:B0-----:R-:W-:Y:S02]  /*7880*/  IMAD.WIDE R12, R202.reuse, 0x2, R40 ;  /* 0x00000002ca0c7825 */ /* 0x041fe400078e0228 */
[----:B------:R-:W2:Y:S02]  /*7890*/  LDL.64 R40, [R1+0x678] ;  /* 0x0006780001287983 */ /* 0x000ea40000100a00 */
[----:B------:R-:W-:-:S02]  /*78a0*/  IMAD.WIDE R14, R202, 0x2, R14 ;  /* 0x00000002ca0e7825 */ /* 0x000fc400078e020e */
[----:B------:R0:W2:Y:S04]  /*78b0*/  LDG.E.U16 R12, [R12.64] ;  /* 0x000000040c0c7981 */ /* 0x0000a8000c1e1500 */
[----:B-1----:R3:W2:Y:S04]  /*78c0*/  LDG.E.U16 R11, [R18.64] ;  /* 0x00000004120b7981 */ /* 0x0026a8000c1e1500 */
[----:B------:R1:W2:Y:S01]  /*78d0*/  LDG.E.U16 R5, [R14.64] ;  /* 0x000000040e057981 */ /* 0x0002a2000c1e1500 */
[----:B---3--:R-:W-:-:S03]  /*78e0*/  IMAD.WIDE R18, R202, 0x2, R30 ;  /* 0x00000002ca127825 */ /* 0x008fc600078e021e */
[----:B------:R-:W3:Y:S01]  /*78f0*/  LDL.64 R30, [R1+0x680] ;  /* 0x00068000011e7983 */ /* 0x000ee20000100a00 */
[----:B-1----:R-:W-:-:S03]  /*7900*/  IMAD.WIDE R14, R202, 0x2, R34 ;  /* 0x00000002ca0e7825 */ /* 0x002fc600078e0222 */
[----:B------:R-:W3:Y:S01]  /*7910*/  LDL.64 R34, [R1+0x698] ;  /* 0x0006980001227983 */ /* 0x000ee20000100a00 */
[----:B------:R-:W-:-:S03]  /*7920*/  IMAD.WIDE R16, R202, 0x2, R16 ;  /* 0x00000002ca107825 */ /* 0x000fc600078e0210 */
[----:B------:R1:W3:Y:S04]  /*7930*/  LDG.E.U16 R18, [R18.64] ;  /* 0x0000000412127981 */ /* 0x0002e8000c1e1500 */
[----:B0-----:R4:W3:Y:S04]  /*7940*/  LDG.E.U16 R13, [R16.64] ;  /* 0x00000004100d7981 */ /* 0x0018e8000c1e1500 */
[----:B------:R0:W3:Y:S01]  /*7950*/  LDG.E.U16 R14, [R14.64] ;  /* 0x000000040e0e7981 */ /* 0x0000e2000c1e1500 */
[----:B----4-:R-:W-:-:S03]  /*7960*/  IMAD.WIDE R16, R202, 0x2, R32 ;  /* 0x00000002ca107825 */ /* 0x010fc600078e0220 */
[----:B------:R-:W4:Y:S01]  /*7970*/  LDL.64 R32, [R1+0x688] ;  /* 0x0006880001207983 */ /* 0x000f220000100a00 */
[----:B--2---:R-:W-:-:S03]  /*7980*/  IMAD.WIDE R22, R202, 0x2, R22 ;  /* 0x00000002ca167825 */ /* 0x004fc600078e0216 */
[----:B------:R2:W4:Y:S01]  /*7990*/  LDG.E.U16 R16, [R16.64] ;  /* 0x0000000410107981 */ /* 0x000522000c1e1500 */
[----:B------:R-:W-:-:S05]  /*79a0*/  IMAD.WIDE R24, R202, 0x2, R24 ;  /* 0x00000002ca187825 */ /* 0x000fca00078e0218 */
[----:B0-----:R0:W4:Y:S04]  /*79b0*/  LDG.E.U16 R15, [R24.64] ;  /* 0x00000004180f7981 */ /* 0x001128000c1e1500 */
[----:B--2---:R2:W4:Y:S01]  /*79c0*/  LDG.E.U16 R17, [R22.64] ;  /* 0x0000000416117981 */ /* 0x004522000c1e1500 */
[----:B------:R-:W-:-:S05]  /*79d0*/  IMAD.WIDE R20, R202, 0x2, R20 ;  /* 0x00000002ca147825 */ /* 0x000fca00078e0214 */
[----:B-1----:R1:W4:Y:S01]  /*79e0*/  LDG.E.U16 R19, [R20.64] ;  /* 0x0000000414137981 */ /* 0x002322000c1e1500 */
[----:B--2---:R-:W-:-:S03]  /*79f0*/  IMAD.WIDE R22, R202, 0x2, R36 ;  /* 0x00000002ca167825 */ /* 0x004fc600078e0224 */
[----:B------:R-:W2:Y:S01]  /*7a00*/  LDL.64 R36, [R1+0x668] ;  /* 0x0006680001247983 */ /* 0x000ea20000100a00 */
[----:B------:R-:W-:-:S03]  /*7a10*/  IMAD.WIDE R28, R202, 0x2, R28 ;  /* 0x00000002ca1c7825 */ /* 0x000fc600078e021c */
[----:B------:R0:W2:Y:S01]  /*7a20*/  LDG.E.U16 R22, [R22.64] ;  /* 0x0000000416167981 */ /* 0x0000a2000c1e1500 */
[----:B-1----:R-:W-:-:S03]  /*7a30*/  IMAD.WIDE R20, R202, 0x2, R38 ;  /* 0x00000002ca147825 */ /* 0x002fc600078e0226 */
[----:B------:R-:W2:Y:S01]  /*7a40*/  LDL.64 R38, [R1+0x670] ;  /* 0x0006700001267983 */ /* 0x000ea20000100a00 */
[----:B0-----:R-:W-:-:S03]  /*7a50*/  IMAD.WIDE R24, R202, 0x2, R46 ;  /* 0x00000002ca187825 */ /* 0x001fc600078e022e */
[----:B------:R-:W2:Y:S04]  /*7a60*/  LDL.64 R46, [R1+0x540] ;  /* 0x00054000012e7983 */ /* 0x000ea80000100a00 */
[----:B------:R0:W2:Y:S01]  /*7a70*/  LDG.E.U16 R20, [R20.64] ;  /* 0x0000000414147981 */ /* 0x0000a2000c1e1500 */
[----:B------:R-:W-:-:S03]  /*7a80*/  IMAD.WIDE R26, R202, 0x2, R26 ;  /* 0x00000002ca1a7825 */ /* 0x000fc600078e021a */
[----:B------:R1:W2:Y:S04]  /*7a90*/  LDG.E.U16 R24, [R24.64] ;  /* 0x0000000418187981 */ /* 0x0002a8000c1e1500 */
[----:B------:R1:W2:Y:S04]  /*7aa0*/  LDG.E.U16 R23, [R26.64] ;  /* 0x000000041a177981 */ /* 0x0002a8000c1e1500 */
[----:B0-----:R0:W2:Y:S02]  /*7ab0*/  LDG.E.U16 R21, [R28.64] ;  /* 0x000000041c157981 */ /* 0x0010a4000c1e1500 */
[----:B0-----:R-:W-:-:S02]  /*7ac0*/  IMAD.WIDE R28, R202, 0x2, R42 ;  /* 0x00000002ca1c7825 */ /* 0x001fc400078e022a */
[----:B------:R-:W2:Y:S04]  /*7ad0*/  LDL.64 R42, [R1+0x650] ;  /* 0x00065000012a7983 */ /* 0x000ea80000100a00 */
[----:B------:R0:W2:Y:S01]  /*7ae0*/  LDG.E.U16 R28, [R28.64] ;  /* 0x000000041c1c7981 */ /* 0x0000a2000c1e1500 */
[----:B---3--:R-:W-:-:S05]  /*7af0*/  IMAD.WIDE R30, R202, 0x2, R30 ;  /* 0x00000002ca1e7825 */ /* 0x008fca00078e021e */
[----:B0-----:R0:W3:Y:S02]  /*7b00*/  LDG.E.U16 R29, [R30.64] ;  /* 0x000000041e1d7981 */ /* 0x0010e4000c1e1500 */
[C---:B0-----:R-:W-:Y:S02]  /*7b10*/  IMAD.WIDE R30, R202.reuse, 0x2, R40 ;  /* 0x00000002ca1e7825 */ /* 0x041fe400078e0228 */
[----:B------:R-:W3:Y:S02]  /*7b20*/  LDL.64 R40, [R1+0x640] ;  /* 0x0006400001287983 */ /* 0x000ee40000100a00 */
[C---:B------:R-:W-:Y:S02]  /*7b30*/  IMAD.WIDE R34, R202.reuse, 0x2, R34 ;  /* 0x00000002ca227825 */ /* 0x040fe400078e0222 */
[----:B------:R0:W3:Y:S02]  /*7b40*/  LDG.E.U16 R30, [R30.64] ;  /* 0x000000041e1e7981 */ /* 0x0000e4000c1e1500 */
[----:B-1----:R-:W-:-:S02]  /*7b50*/  IMAD.WIDE R26, R202, 0x2, R44 ;  /* 0x00000002ca1a7825 */ /* 0x002fc400078e022c */
[----:B------:R-:W3:Y:S04]  /*7b60*/  LDL.64 R44, [R1+0x658] ;  /* 0x00065800012c7983 */ /* 0x000ee80000100a00 */
[----:B------:R1:W3:Y:S01]  /*7b70*/  LDG.E.U16 R25, [R34.64] ;  /* 0x0000000422197981 */ /* 0x0002e2000c1e1500 */
[----:B----4-:R-:W-:-:S03]  /*7b80*/  IMAD.WIDE R32, R202, 0x2, R32 ;  /* 0x00000002ca207825 */ /* 0x010fc600078e0220 */
[----:B------:R4:W3:Y:S01]  /*7b90*/  LDG.E.U16 R26, [R26.64] ;  /* 0x000000041a1a7981 */ /* 0x0008e2000c1e1500 */
[----:B-1----:R-:W-:-:S03]  /*7ba0*/  IMAD.WIDE R34, R202, 0x2, R48 ;  /* 0x00000002ca227825 */ /* 0x002fc600078e0230 */
[----:B------:R-:W3:Y:S04]  /*7bb0*/  LDL.64 R48, [R1+0x638] ;  /* 0x0006380001307983 */ /* 0x000ee80000100a00 */
[----:B----4-:R1:W4:Y:S04]  /*7bc0*/  LDG.E.U16 R27, [R32.64] ;  /* 0x00000004201b7981 */ /* 0x010328000c1e1500 */
[----:B------:R0:W4:Y:S01]  /*7bd0*/  LDG.E.U16 R34, [R34.64] ;  /* 0x0000000422227981 */ /* 0x000122000c1e1500 */
[----:B-1----:R-:W-:-:S03]  /*7be0*/  IMAD.WIDE R32, R202, 0x2, R52 ;  /* 0x00000002ca207825 */ /* 0x002fc600078e0234 */
[----:B------:R-:W4:Y:S01]  /*7bf0*/  LDL.64 R52, [R1+0x630] ;  /* 0x0006300001347983 */ /* 0x000f220000100a00 */
[----:B--2---:R-:W-:-:S03]  /*7c00*/  IMAD.WIDE R36, R202, 0x2, R36 ;  /* 0x00000002ca247825 */ /* 0x004fc600078e0224 */
[----:B------:R1:W2:Y:S01]  /*7c10*/  LDG.E.U16 R32, [R32.64] ;  /* 0x0000000420207981 */ /* 0x0002a2000c1e1500 */
[----:B------:R-:W-:-:S05]  /*7c20*/  IMAD.WIDE R38, R202, 0x2, R38 ;  /* 0x00000002ca267825 */ /* 0x000fca00078e0226 */
[----:B0-----:R0:W2:Y:S04]  /*7c30*/  LDG.E.U16 R31, [R38.64] ;  /* 0x00000004261f7981 */ /* 0x0010a8000c1e1500 */
[----:B-1----:R1:W2:Y:S02]  /*7c40*/  LDG.E.U16 R33, [R36.64] ;  /* 0x0000000424217981 */ /* 0x0022a4000c1e1500 */
[C---:B-1----:R-:W-:Y:S02]  /*7c50*/  IMAD.WIDE R36, R202.reuse, 0x2, R46 ;  /* 0x00000002ca247825 */ /* 0x042fe400078e022e */
[----:B------:R-:W2:Y:S02]  /*7c60*/  LDL.64 R46, [R1+0x628] ;  /* 0x00062800012e7983 */ /* 0x000ea40000100a00 */
[----:B0-----:R-:W-:-:S02]  /*7c70*/  IMAD.WIDE R38, R202, 0x2, R174 ;  /* 0x00000002ca267825 */ /* 0x001fc400078e02ae */
[----:B------:R-:W2:Y:S04]  /*7c80*/  LDL.64 R174, [R1+0x620] ;  /* 0x0006200001ae7983 */ /* 0x000ea80000100a00 */
[----:B------:R0:W2:Y:S01]  /*7c90*/  LDG.E.U16 R38, [R38.64] ;  /* 0x0000000426267981 */ /* 0x0000a2000c1e1500 */
[----:B------:R-:W-:-:S03]  /*7ca0*/  IMAD.WIDE R42, R202, 0x2, R42 ;  /* 0x00000002ca2a7825 */ /* 0x000fc600078e022a */
[----:B------:R1:W2:Y:S04]  /*7cb0*/  LDG.E.U16 R36, [R36.64] ;  /* 0x0000000424247981 */ /* 0x0002a8000c1e1500 */
[----:B-1----:R4:W2:Y:S01]  /*7cc0*/  LDG.E.U16 R37, [R42.64] ;  /* 0x000000042a257981 */ /* 0x0028a2000c1e1500 */
[----:B---3--:R-:W-:-:S05]  /*7cd0*/  IMAD.WIDE R40, R202, 0x2, R40 ;  /* 0x00000002ca287825 */ /* 0x008fca00078e0228 */
[----:B0-----:R0:W3:Y:S02]  /*7ce0*/  LDG.E.U16 R39, [R40.64] ;  /* 0x0000000428277981 */ /* 0x0010e4000c1e1500 */
[C---:B0-----:R-:W-:Y:S02]  /*7cf0*/  IMAD.WIDE R40, R202.reuse, 0x2, R172 ;  /* 0x00000002ca287825 */ /* 0x041fe400078e02ac */
[----:B------:R-:W3:Y:S02]  /*7d00*/  LDL.64 R172, [R1+0x618] ;  /* 0x0006180001ac7983 */ /* 0x000ee40000100a00 */
[C---:B------:R-:W-:Y:S02]  /*7d10*/  IMAD.WIDE R44, R202.reuse, 0x2, R44 ;  /* 0x00000002ca2c7825 */ /* 0x040fe400078e022c */
[----:B------:R0:W3:Y:S04]  /*7d20*/  LDG.E.U16 R40, [R40.64] ;  /* 0x0000000428287981 */ /* 0x0000e8000c1e1500 */
[----:B------:R1:W3:Y:S02]  /*7d30*/  LDG.E.U16 R35, [R44.64] ;  /* 0x000000042c237981 */ /* 0x0002e4000c1e1500 */
[----:B-1----:R-:W-:-:S02]  /*7d40*/  IMAD.WIDE R44, R202, 0x2, R48 ;  /* 0x00000002ca2c7825 */ /* 0x002fc400078e0230 */
[----:B------:R-:W3:Y:S02]  /*7d50*/  LDL.64 R48, [R1+0x610] ;  /* 0x0006100001307983 */ /* 0x000ee40000100a00 */
[C---:B----4-:R-:W-:Y:S02]  /*7d60*/  IMAD.WIDE R42, R202.reuse, 0x2, R52 ;  /* 0x00000002ca2a7825 */ /* 0x050fe400078e0234 */
[----:B0-----:R0:W4:Y:S04]  /*7d70*/  LDG.E.U16 R41, [R44.64] ;  /* 0x000000042c297981 */ /* 0x001128000c1e1500 */
[----:B------:R-:W4:Y:S04]  /*7d80*/  LDL.64 R52, [R1+0x608] ;  /* 0x0006080001347983 */ /* 0x000f280000100a00 */
[----:B------:R1:W4:Y:S01]  /*7d90*/  LDG.E.U16 R42, [R42.64] ;  /* 0x000000042a2a7981 */ /* 0x000322000c1e1500 */
[----:B0-----:R-:W-:-:S03]  /*7da0*/  IMAD.WIDE R44, R202, 0x2, R176 ;  /* 0x00000002ca2c7825 */ /* 0x001fc600078e02b0 */
[----:B------:R-:W4:Y:S04]  /*7db0*/  LDL.64 R176, [R1+0x5f8] ;  /* 0x0005f80001b07983 */ /* 0x000f280000100a00 */
[----:B------:R0:W4:Y:S01]  /*7dc0*/  LDG.E.U16 R44, [R44.64] ;  /* 0x000000042c2c7981 */ /* 0x000122000c1e1500 */
[----:B--2---:R-:W-:-:S05]  /*7dd0*/  IMAD.WIDE R46, R202, 0x2, R46 ;  /* 0x00000002ca2e7825 */ /* 0x004fca00078e022e */
[----:B-1----:R1:W2:Y:S02]  /*7de0*/  LDG.E.U16 R43, [R46.64] ;  /* 0x000000042e2b7981 */ /* 0x0022a4000c1e1500 */
[C---:B-1----:R-:W-:Y:S02]  /*7df0*/  IMAD.WIDE R46, R202.reuse, 0x2, R174 ;  /* 0x00000002ca2e7825 */ /* 0x042fe400078e02ae */
[----:B------:R-:W2:Y:S04]  /*7e00*/  LDL.64 R174, [R1+0x520] ;  /* 0x0005200001ae7983 */ /* 0x000ea80000100a00 */
[----:B0-----:R3:W2:Y:S02]  /*7e10*/  LDG.E.U16 R45, [R46.64] ;  /* 0x000000042e2d7981 */ /* 0x0016a4000c1e1500 */
[----:B---3--:R-:W-:-:S02]  /*7e20*/  IMAD.WIDE R46, R202, 0x2, R172 ;  /* 0x00000002ca2e7825 */ /* 0x008fc400078e02ac */
[----:B------:R-:W3:Y:S04]  /*7e30*/  LDL.64 R172, [R1+0x5f0] ;  /* 0x0005f00001ac7983 */ /* 0x000ee80000100a00 */
[----:B------:R0:W3:Y:S01]  /*7e40*/  LDG.E.U16 R46, [R46.64] ;  /* 0x000000042e2e7981 */ /* 0x0000e2000c1e1500 */
[----:B------:R-:W-:-:S05]  /*7e50*/  IMAD.WIDE R48, R202, 0x2, R48 ;  /* 0x00000002ca307825 */ /* 0x000fca00078e0230 */
[----:B0-----:R0:W3:Y:S01]  /*7e60*/  LDG.E.U16 R47, [R48.64] ;  /* 0x00000004302f7981 */ /* 0x0010e2000c1e1500 */
[----:B----4-:R-:W-:-:S04]  /*7e70*/  IMAD.WIDE R52, R202, 0x2, R52 ;  /* 0x00000002ca347825 */ /* 0x010fc800078e0234 */
[C---:B0-----:R-:W-:Y:S02]  /*7e80*/  IMAD.WIDE R48, R202.reuse, 0x2, R178 ;  /* 0x00000002ca307825 */ /* 0x041fe400078e02b2 */
[----:B------:R-:W4:Y:S04]  /*7e90*/  LDL.64 R178, [R1+0x5e0] ;  /* 0x0005e00001b27983 */ /* 0x000f280000100a00 */
[----:B------:R0:W4:Y:S04]  /*7ea0*/  LDG.E.U16 R48, [R48.64] ;  /* 0x0000000430307981 */ /* 0x000128000c1e1500 */
[----:B0-----:R0:W4:Y:S02]  /*7eb0*/  LDG.E.U16 R49, [R52.64] ;  /* 0x0000000434317981 */ /* 0x001124000c1e1500 */
[----:B0-----:R-:W-:-:S02]  /*7ec0*/  IMAD.WIDE R52, R202, 0x2, R182 ;  /* 0x00000002ca347825 */ /* 0x001fc400078e02b6 */
[----:B------:R-:W4:Y:S04]  /*7ed0*/  LDL.64 R182, [R1+0x518] ;  /* 0x0005180001b67983 */ /* 0x000f280000100a00 */
[----:B------:R0:W4:Y:S02]  /*7ee0*/  LDG.E.U16 R50, [R52.64] ;  /* 0x0000000434327981 */ /* 0x000124000c1e1500 */
[C---:B0-----:R-:W-:Y:S02]  /*7ef0*/  IMAD.WIDE R52, R202.reuse, 0x2, R176 ;  /* 0x00000002ca347825 */ /* 0x041fe400078e02b0 */
[----:B------:R-:W4:Y:S04]  /*7f00*/  LDL.64 R176, [R1+0x5d8] ;  /* 0x0005d80001b07983 */ /* 0x000f280000100a00 */
[----:B------:R2:W4:Y:S02]  /*7f10*/  LDG.E.U16 R54, [R52.64] ;  /* 0x0000000434367981 */ /* 0x000524000c1e1500 */
[----:B--2---:R-:W-:-:S02]  /*7f20*/  IMAD.WIDE R52, R202, 0x2, R174 ;  /* 0x00000002ca347825 */ /* 0x004fc400078e02ae */
[----:B------:R-:W2:Y:S04]  /*7f30*/  LDL.64 R174, [R1+0x510] ;  /* 0x0005100001ae7983 */ /* 0x000ea80000100a00 */
[----:B------:R3:W2:Y:S02]  /*7f40*/  LDG.E.U16 R56, [R52.64] ;  /* 0x0000000434387981 */ /* 0x0006a4000c1e1500 */
[C---:B---3--:R-:W-:Y:S02]  /*7f50*/  IMAD.WIDE R52, R202.reuse, 0x2, R172 ;  /* 0x00000002ca347825 */ /* 0x048fe400078e02ac */
[----:B------:R-:W3:Y:S04]  /*7f60*/  LDL.64 R172, [R1+0x508] ;  /* 0x0005080001ac7983 */ /* 0x000ee80000100a00 */
[----:B------:R0:W3:Y:S02]  /*7f70*/  LDG.E.U16 R58, [R52.64] ;  /* 0x00000004343a7981 */ /* 0x0000e4000c1e1500 */
[----:B0-----:R-:W-:-:S02]  /*7f80*/  IMAD.WIDE R52, R202, 0x2, R180 ;  /* 0x00000002ca347825 */ /* 0x001fc400078e02b4 */
[----:B------:R-:W3:Y:S04]  /*7f90*/  LDL.64 R180, [R1+0x500] ;  /* 0x0005000001b47983 */ /* 0x000ee80000100a00 */
[----:B------:R4:W3:Y:S02]  /*7fa0*/  LDG.E.U16 R60, [R52.64] ;  /* 0x00000004343c7981 */ /* 0x0008e4000c1e1500 */
[C---:B----4-:R-:W-:Y:S02]  /*7fb0*/  IMAD.WIDE R52, R202.reuse, 0x2, R178 ;  /* 0x00000002ca347825 */ /* 0x050fe400078e02b2 */
[----:B------:R-:W4:Y:S04]  /*7fc0*/  LDL.64 R178, [R1+0x4f8] ;  /* 0x0004f80001b27983 */ /* 0x000f280000100a00 */
[----:B------:R0:W4:Y:S02]  /*7fd0*/  LDG.E.U16 R62, [R52.64] ;  /* 0x00000004343e7981 */ /* 0x000124000c1e1500 */
        /* <DEDUP_REMOVED lines=27> */
[C---:B0-----:R-:W-:Y:S02]  /*8190*/  IMAD.WIDE R52, R202.reuse, 0x2, R182 ;  /* 0x00000002ca347825 */ /* 0x041fe400078e02b6 */
[----:B------:R-:W2:Y:S04]  /*81a0*/  LDL.64 R182, [R1+0x488] ;  /* 0x0004880001b67983 */ /* 0x000ea80000100a00 */
[----:B------:R3:W2:Y:S02]  /*81b0*/  LDG.E.U16 R223, [R52.64] ;  /* 0x0000000434df7981 */ /* 0x0006a4000c1e1500 */
[----:B---3--:R-:W-:-:S02]  /*81c0*/  IMAD.WIDE R52, R202, 0x2, R172 ;  /* 0x00000002ca347825 */ /* 0x008fc400078e02ac */
[----:B------:R-:W3:Y:S04]  /*81d0*/  LDL.64 R172, [R1+0x4a8] ;  /* 0x0004a80001ac7983 */ /* 0x000ee80000100a00 */
[----:B------:R0:W3:Y:S02]  /*81e0*/  LDG.E.U16 R226, [R52.64] ;  /* 0x0000000434e27981 */ /* 0x0000e4000c1e1500 */
[C---:B0-----:R-:W-:Y:S02]  /*81f0*/  IMAD.WIDE R52, R202.reuse, 0x2, R180 ;  /* 0x00000002ca347825 */ /* 0x041fe400078e02b4 */
[----:B------:R-:W3:Y:S04]  /*8200*/  LDL.64 R180, [R1+0x480] ;  /* 0x0004800001b47983 */ /* 0x000ee80000100a00 */
[----:B------:R4:W3:Y:S02]  /*8210*/  LDG.E.U16 R228, [R52.64] ;  /* 0x0000000434e47981 */ /* 0x0008e4000c1e1500 */
[----:B----4-:R-:W-:-:S02]  /*8220*/  IMAD.WIDE R52, R202, 0x2, R178 ;  /* 0x00000002ca347825 */ /* 0x010fc400078e02b2 */
        /* <DEDUP_REMOVED lines=11> */
[----:B0-----:R-:W-:-:S05]  /*82e0*/  IMAD.WIDE R52, R202, 0x2, R218 ;  /* 0x00000002ca347825 */ /* 0x001fca00078e02da */
        /* <DEDUP_REMOVED lines=9> */
[----:B----4-:R-:W-:-:S05]  /*8380*/  IMAD.WIDE R52, R202, 0x2, R178 ;  /* 0x00000002ca347825 */ /* 0x010fca00078e02b2 */
[----:B------:R0:W4:Y:S02]  /*8390*/  LDG.E.U16 R248, [R52.64] ;  /* 0x0000000434f87981 */ /* 0x000124000c1e1500 */
[----:B0-----:R-:W-:-:S05]  /*83a0*/  IMAD.WIDE R52, R202, 0x2, R176 ;  /* 0x00000002ca347825 */ /* 0x001fca00078e02b0 */
[----:B------:R2:W4:Y:S02]  /*83b0*/  LDG.E.U16 R250, [R52.64] ;  /* 0x0000000434fa7981 */ /* 0x000524000c1e1500 */
[----:B--2---:R-:W-:-:S05]  /*83c0*/  IMAD.WIDE R52, R202, 0x2, R174 ;  /* 0x00000002ca347825 */ /* 0x004fca00078e02ae */
[----:B------:R3:W2:Y:S02]  /*83d0*/  LDG.E.U16 R252, [R52.64] ;  /* 0x0000000434fc7981 */ /* 0x0006a4000c1e1500 */
[----:B---3--:R-:W-:-:S06]  /*83e0*/  IMAD.WIDE R52, R202, 0x2, R172 ;  /* 0x00000002ca347825 */ /* 0x008fcc00078e02ac */
[----:B------:R0:W3:Y:S04]  /*83f0*/  LDG.E.U16 R52, [R52.64] ;  /* 0x0000000434347981 */ /* 0x0000e8000c1e1500 */
[----:B------:R-:W-:Y:S06]  /*8400*/  BAR.SYNC.DEFER_BLOCKING 0x0 ;  /* 0x0000000000007b1d */ /* 0x000fec0000010000 */
[----:B------:R1:W-:Y:S04]  /*8410*/  STS.U16 [R200+0x8100], R189 ;  /* 0x008100bdc8007388 */ /* 0x0003e80000000400 */
[----:B-1----:R-:W1:Y:S04]  /*8420*/  S2R R189, SR_TID.X ;  /* 0x0000000000bd7919 */ /* 0x002e680000002100 */
[----:B------:R0:W-:Y:S04]  /*8430*/  STS.U16 [R200+0x8300], R166 ;  /* 0x008300a6c8007388 */ /* 0x0001e80000000400 */
[----:B------:R-:W-:Y:S01]  /*8440*/  STS.U16 [R200+0x8000], R190 ;  /* 0x008000bec8007388 */ /* 0x000fe20000000400 */
[----:B0-----:R-:W-:-:S03]  /*8450*/  LOP3.LUT R166, R200, 0x10, RZ, 0x3c, !PT ;  /* 0x00000010c8a67812 */ /* 0x001fc600078e3cff */
[----:B------:R-:W-:Y:S04]  /*8460*/  STS.U16 [R200+0x8200], R171 ;  /* 0x008200abc8007388 */ /* 0x000fe80000000400 */
[----:B------:R-:W-:Y:S04]  /*8470*/  STS.U16 [R200+0xa000], R231 ;  /* 0x00a000e7c8007388 */ /* 0x000fe80000000400 */
[----:B------:R-:W-:Y:S01]  /*8480*/  STS.U16 [R200+0xa100], R229 ;  /* 0x00a100e5c8007388 */ /* 0x000fe20000000400 */
[----:B-1----:R-:W-:-:S03]  /*8490*/  LOP3.LUT R189, R189, 0x7f, RZ, 0xc0, !PT ;  /* 0x0000007fbdbd7812 */ /* 0x002fc600078ec0ff */
        /* <DEDUP_REMOVED lines=12> */
[----:B------:R-:W-:Y:S01]  /*8560*/  STS.U16 [R166+0x8600], R168 ;  /* 0x008600a8a6007388 */ /* 0x000fe20000000400 */
[----:B------:R-:W-:-:S03]  /*8570*/  IMAD.SHL.U32 R53, R189, 0x2, RZ ;  /* 0x00000002bd357824 */ /* 0x000fc600078e00ff */
[----:B------:R-:W-:Y:S04]  /*8580*/  STS.U16 [R166+0x8700], R167 ;  /* 0x008700a7a6007388 */ /* 0x000fe80000000400 */
[----:B------:R-:W-:Y:S04]  /*8590*/  STS.U16 [R166+0xa400], R222 ;  /* 0x00a400dea6007388 */ /* 0x000fe80000000400 */
[----:B------:R-:W-:Y:S04]  /*85a0*/  STS.U16 [R166+0xa500], R211 ;  /* 0x00a500d3a6007388 */ /* 0x000fe80000000400 */
[----:B------:R-:W-:Y:S04]  /*85b0*/  STS.U16 [R166+0xa600], R209 ;  /* 0x00a600d1a6007388 */ /* 0x000fe80000000400 */
[----:B------:R-:W-:Y:S01]  /*85c0*/  STS.U16 [R166+0xa700], R207 ;  /* 0x00a700cfa6007388 */ /* 0x000fe20000000400 */
[----:B------:R-:W-:-:S03]  /*85d0*/  LOP3.LUT R53, R53, 0x20, RZ, 0x3c, !PT ;  /* 0x0000002035357812 */ /* 0x000fc600078e3cff */
[----:B------:R-:W-:Y:S04]  /*85e0*/  STS.U16 [R166+0xc400], R21 ;  /* 0x00c40015a6007388 */ /* 0x000fe80000000400 */
[----:B------:R-:W-:Y:S04]  /*85f0*/  STS.U16 [R166+0xc500], R22 ;  /* 0x00c50016a6007388 */ /* 0x000fe80000000400 */
[----:B------:R-:W-:Y:S04]  /*8600*/  STS.U16 [R166+0xc600], R23 ;  /* 0x00c60017a6007388 */ /* 0x000fe80000000400 */
[----:B------:R-:W-:Y:S04]  /*8610*/  STS.U16 [R166+0xc700], R24 ;  /* 0x00c70018a6007388 */ /* 0x000fe80000000400 */
[----:B------:R-:W-:Y:S01]  /*8620*/  STS.U16 [R166+0xe400], R58 ;  /* 0x00e4003aa6007388 */ /* 0x000fe20000000400 */
[----:B0-----:R-:W-:-:S03]  /*8630*/  SHF.L.U32 R18, R189, 0x1, RZ ;  /* 0x00000001bd127819 */ /* 0x001fc600000006ff */
[----:B------:R-:W-:Y:S04]  /*8640*/  STS.U16 [R166+0xe500], R60 ;  /* 0x00e5003ca6007388 */ /* 0x000fe80000000400 */
[----:B------:R-:W-:Y:S04]  /*8650*/  STS.U16 [R166+0xe600], R62 ;  /* 0x00e6003ea6007388 */ /* 0x000fe80000000400 */
[----:B------:R-:W-:Y:S04]  /*8660*/  STS.U16 [R166+0xe700], R64 ;  /* 0x00e70040a6007388 */ /* 0x000fe80000000400 */
[----:B------:R-:W-:Y:S04]  /*8670*/  STS.U16 [R53+0x8800], R165 ;  /* 0x008800a535007388 */ /* 0x000fe80000000400 */
[----:B------:R-:W-:Y:S04]  /*8680*/  STS.U16 [R53+0x8900], R164 ;  /* 0x008900a435007388 */ /* 0x000fe80000000400 */
[----:B------:R-:W0:Y:S04]  /*8690*/  S2R R189, SR_TID.X ;  /* 0x0000000000bd7919 */ /* 0x000e280000002100 */
[----:B------:R-:W-:Y:S04]  /*86a0*/  STS.U16 [R53+0x8a00], R163 ;  /* 0x008a00a335007388 */ /* 0x000fe80000000400 */
        /* <DEDUP_REMOVED lines=19> */
[----:B------:R-:W-:Y:S01]  /*87e0*/  STS.U16 [R18+0xad00], R63 ;  /* 0x00ad003f12007388 */ /* 0x000fe20000000400 */
[----:B0-----:R-:W-:-:S03]  /*87f0*/  LOP3.LUT R189, R189, 0x7f, RZ, 0xc0, !PT ;  /* 0x0000007fbdbd7812 */ /* 0x001fc600078ec0ff */
        /* <DEDUP_REMOVED lines=10> */
[----:B------:R0:W-:Y:S01]  /*88a0*/  STS.U16 [R18+0xef00], R221 ;  /* 0x00ef00dd12007388 */ /* 0x0001e20000000400 */
[----:B------:R-:W-:-:S03]  /*88b0*/  LOP3.LUT R17, R17, 0x40, RZ, 0x3c, !PT ;  /* 0x0000004011117812 */ /* 0x000fc600078e3cff */
[----:B-1----:R-:W3:Y:S01]  /*88c0*/  LDL.LU R204, [R1] ;  /* 0x0000000001cc7983 */ /* 0x002ee20000300800 */
[----:B0-----:R-:W-:-:S03]  /*88d0*/  SHF.L.U32 R18, R189, 0x1, RZ ;  /* 0x00000001bd127819 */ /* 0x001fc600000006ff */
[----:B------:R-:W0:Y:S04]  /*88e0*/  S2R R189, SR_TID.X ;  /* 0x0000000000bd7919 */ /* 0x000e280000002100 */
        /* <DEDUP_REMOVED lines=17> */
[----:B------:R0:W-:Y:S04]  /*8a00*/  STS.U16 [R17+0xf300], R230 ;  /* 0x00f300e611007388 */ /* 0x0001e80000000400 */
[----:B------:R1:W-:Y:S04]  /*8a10*/  STS.U16 [R18+0x9400], R153 ;  /* 0x0094009912007388 */ /* 0x0003e80000000400 */
[----:B------:R-:W-:Y:S04]  /*8a20*/  STS.U16 [R18+0x9500], R152 ;  /* 0x0095009812007388 */ /* 0x000fe80000000400 */
[----:B------:R-:W-:Y:S01]  /*8a30*/  STS.U16 [R18+0x9600], R251 ;  /* 0x009600fb12007388 */ /* 0x000fe20000000400 */
[----:B0-----:R-:W-:-:S03]  /*8a40*/  IMAD.SHL.U32 R17, R189, 0x2, RZ ;  /* 0x00000002bd117824 */ /* 0x001fc600078e00ff */
[----:B------:R-:W-:Y:S04]  /*8a50*/  STS.U16 [R18+0x9700], R249 ;  /* 0x009700f912007388 */ /* 0x000fe80000000400 */
[----:B------:R-:W-:Y:S04]  /*8a60*/  STS.U16 [R18+0xb400], R5 ;  /* 0x00b4000512007388 */ /* 0x000fe80000000400 */
[----:B------:R-:W-:Y:S04]  /*8a70*/  STS.U16 [R18+0xb500], R6 ;  /* 0x00b5000612007388 */ /* 0x000fe80000000400 */
[----:B------:R-:W-:Y:S04]  /*8a80*/  STS.U16 [R18+0xb600], R7 ;  /* 0x00b6000712007388 */ /* 0x000fe80000000400 */
[----:B------:R-:W-:Y:S01]  /*8a90*/  STS.U16 [R18+0xb700], R8 ;  /* 0x00b7000812007388 */ /* 0x000fe20000000400 */
[----:B------:R-:W-:-:S03]  /*8aa0*/  LOP3.LUT R17, R17, 0x60, RZ, 0x3c, !PT ;  /* 0x0000006011117812 */ /* 0x000fc600078e3cff */
        /* <DEDUP_REMOVED lines=12> */
[----:B------:R-:W-:-:S03]  /*8b70*/  SHF.L.U32 R4, R189, 0x1, RZ ;  /* 0x00000001bd047819 */ /* 0x000fc600000006ff */
        /* <DEDUP_REMOVED lines=25> */
[----:B----4-:R-:W-:Y:S04]  /*8d10*/  STS.U16 [R4+0xfc00], R248 ;  /* 0x00fc00f804007388 */ /* 0x010fe80000000400 */
[----:B------:R-:W-:Y:S04]  /*8d20*/  STS.U16 [R4+0xfd00], R250 ;  /* 0x00fd00fa04007388 */ /* 0x000fe80000000400 */
[----:B--2---:R-:W-:Y:S04]  /*8d30*/  STS.U16 [R4+0xfe00], R252 ;  /* 0x00fe00fc04007388 */ /* 0x004fe80000000400 */
[----:B---3--:R-:W-:Y:S04]  /*8d40*/  STS.U16 [R4+0xff00], R52 ;  /* 0x00ff003404007388 */ /* 0x008fe80000000400 */
[----:B------:R-:W-:Y:S01]  /*8d50*/  BAR.SYNC.DEFER_BLOCKING 0x0 ;  /* 0x0000000000007b1d */ /* 0x000fe20000010000 */
[----:B------:R-:W-:-:S05]  /*8d60*/  LOP3.LUT R36, R3, 0x20, RZ, 0x3c, !PT ;  /* 0x0000002003247812 */ /* 0x000fca00078e3cff */
[----:B-1----:R-:W2:Y:S01]  /*8d70*/  LDL.LU R153, [R1+0x4] ;  /* 0x0000040001997983 */ /* 0x002ea20000300800 */
[----:B0-----:R-:W-:-:S03]  /*8d80*/  LOP3.LUT R37, R203, 0x40, RZ, 0x3c, !PT ;  /* 0x00000040cb257812 */ /* 0x001fc600078e3cff */
[----:B------:R-:W3:Y:S04]  /*8d90*/  LDL.LU R154, [R1+0xc] ;  /* 0x00000c00019a7983 */ /* 0x000ee80000300800 */
[----:B------:R-:W4:Y:S04]  /*8da0*/  LDL.LU R155, [R1+0x10] ;  /* 0x00001000019b7983 */ /* 0x000f280000300800 */
[----:B------:R-:W0:Y:S04]  /*8db0*/  S2R R189, SR_TID.X ;  /* 0x0000000000bd7919 */ /* 0x000e280000002100 */
[----:B------:R-:W2:Y:S04]  /*8dc0*/  LDL.64 R44, [R1+0x1b0] ;  /* 0x0001b000012c7983 */ /* 0x000ea80000100a00 */
[----:B------:R-:W-:Y:S04]  /*8dd0*/  LDSM.16.MT88.4 R28, [R3] ;  /* 0x00000000031c783b */ /* 0x000fe80000004200 */
[----:B------:R-:W1:Y:S04]  /*8de0*/  LDSM.16.M88.4 R12, [R203+0x8000] ;  /* 0x00800000cb0c783b */ /* 0x000e680000000200 */
[----:B------:R-:W0:Y:S04]  /*8df0*/  LDSM.16.MT88.4 R24, [R36] ;  /* 0x000000002418783b */ /* 0x000e280000004200 */
[----:B------:R-:W0:Y:S04]  /*8e00*/  LDSM.16.MT88.4 R16, [R3+0x400] ;  /* 0x000400000310783b */ /* 0x000e280000004200 */
[----:B------:R-:W0:Y:S04]  /*8e10*/  LDSM.16.MT88.4 R4, [R36+0x400] ;  /* 0x000400002404783b */ /* 0x000e280000004200 */
[----:B------:R-:W-:Y:S04]  /*8e20*/  LDSM.16.MT88.4 R32, [R3+0x800] ;  /* 0x000800000320783b */ /* 0x000fe80000004200 */
[----:B------:R-:W0:Y:S04]  /*8e30*/  LDSM.16.M88.4 R8, [R37+0x8000] ;  /* 0x008000002508783b */ /* 0x000e280000000200 */
[----:B------:R-:W0:Y:S04]  /*8e40*/  LDSM.16.MT88.4 R20, [R36+0x800] ;  /* 0x000800002414783b */ /* 0x000e280000004200 */
[----:B------:R-:W2:Y:S04]  /*8e50*/  LDL.64 R40, [R1+0x180] ;  /* 0x0001800001287983 */ /* 0x000ea80000100a00 */
[----:B------:R-:W2:Y:S04]  /*8e60*/  LDL.64 R42, [R1+0x190] ;  /* 0x00019000012a7983 */ /* 0x000ea80000100a00 */
[----:B------:R-:W2:Y:S01]  /*8e70*/  LDL.64 R50, [R1+0x150] ;  /* 0x0001500001327983 */ /* 0x000ea20000100a00 */
[-C--:B-1----:R-:W-:Y:S03]  /*8e80*/  HMMA.16816.F32.BF16 R28, R28, R12.reuse, RZ ;  /* 0x0000000c1c1c723c */ /* 0x082fe600000418ff */
[----:B------:R-:W2:Y:S04]  /*8e90*/  LDL.64 R46, [R1+0x160] ;  /* 0x00016000012e7983 */ /* 0x000ea80000100a00 */
[----:B------:R-:W2:Y:S01]  /*8ea0*/  LDL.64 R248, [R1+0x100] ;  /* 0x0001000001f87983 */ /* 0x000ea20000100a00 */
[----:B0-----:R-:W-:Y:S03]  /*8eb0*/  HMMA.16816.F32.BF16 R24, R24, R12, RZ ;  /* 0x0000000c1818723c */ /* 0x001fe600000418ff */
[----:B------:R-:W2:Y:S11]  /*8ec0*/  LDL.64 R48, [R1+0x110] ;  /* 0x0001100001307983 */ /* 0x000eb60000100a00 */
[----:B------:R-:W-:Y:S02]  /*8ed0*/  @!UPT UIADD3 URZ, URZ, URZ, URZ ;  /* 0x0000003f3f3ff290 */ /* 0x000fe4000fffe03f */
[-C--:B------:R-:W-:Y:S01]  /*8ee0*/  HMMA.16816.F32.BF16 R16, R16, R14.reuse, R28 ;  /* 0x0000000e1010723c */ /* 0x080fe2000004181c */
[----:B------:R-:W-:Y:S07]  /*8ef0*/  LDSM.16.MT88.4 R28, [R3+0x1000] ;  /* 0x00100000031c783b */ /* 0x000fee0000004200 */
[----:B------:R-:W-:Y:S01]  /*8f00*/  HMMA.16816.F32.BF16 R24, R4, R14, R24 ;  /* 0x0000000e0418723c */ /* 0x000fe20000041818 */
[----:B------:R-:W0:Y:S04]  /*8f10*/  LDSM.16.MT88.4 R12, [R3+0xc00] ;  /* 0x000c0000030c783b */ /* 0x000e280000004200 */
[----:B------:R-:W1:Y:S11]  /*8f20*/  LDSM.16.MT88.4 R4, [R36+0xc00] ;  /* 0x000c00002404783b */ /* 0x000e760000004200 */
[-C--:B------:R-:W-:Y:S01]  /*8f30*/  HMMA.16816.F32.BF16 R32, R32, R8.reuse, R16 ;  /* 0x000000082020723c */ /* 0x080fe20000041810 */
[----:B------:R-:W1:Y:S07]  /*8f40*/  LDSM.16.M88.4 R16, [R203+0x8080] ;  /* 0x00808000cb10783b */ /* 0x000e6e0000000200 */
[----:B------:R-:W-:Y:S01]  /*8f50*/  HMMA.16816.F32.BF16 R20, R20, R8, R24 ;  /* 0x000000081414723c */ /* 0x000fe20000041818 */
[----:B------:R-:W1:Y:S11]  /*8f60*/  LDSM.16.MT88.4 R24, [R36+0x1000] ;  /* 0x001000002418783b */ /* 0x000e760000004200 */
[----:B------:R-:W-:Y:S04]  /*8f70*/  @!UPT UIADD3 URZ, URZ, URZ, URZ ;  /* 0x0000003f3f3ff290 */ /* 0x000fe8000fffe03f */
[-C--:B0-----:R-:W-:Y:S01]  /*8f80*/  HMMA.16816.F32.BF16 R12, R12, R10.reuse, R32 ;  /* 0x0000000a0c0c723c */ /* 0x081fe20000041820 */
[----:B------:R-:W-:Y:S07]  /*8f90*/  LDSM.16.MT88.4 R32, [R3+0x1800] ;  /* 0x001800000320783b */ /* 0x000fee0000004200 */
[----:B-1----:R-:W-:Y:S01]  /*8fa0*/  HMMA.16816.F32.BF16 R20, R4, R10, R20 ;  /* 0x0000000a0414723c */ /* 0x002fe20000041814 */
        /* <DEDUP_REMOVED lines=23> */
[----:B------:R-:W3:Y:S07]  /*9120*/  LDSM.16.M88.4 R16, [R37+0x8100] ;  /* 0x008100002510783b */ /* 0x000eee0000000200 */
[----:B------:R-:W-:Y:S01]  /*9130*/  HMMA.16816.F32.BF16 R24, R24, R8, R20 ;  /* 0x000000081818723c */ /* 0x000fe20000041814 */
[----:B------:R-:W3:Y:S11]  /*9140*/  LDSM.16.MT88.4 R20, [R36+0x2800] ;  /* 0x002800002414783b */ /* 0x000ef60000004200 */
[----:B------:R-:W-:Y:S04]  /*9150*/  @!UPT UIADD3 URZ, URZ, URZ, URZ ;  /* 0x0000003f3f3ff290 */ /* 0x000fe8000fffe03f */
[-C--:B0-----:R-:W-:Y:S01]  /*9160*/  HMMA.16816.F32.BF16 R12, R12, R10.reuse, R28 ;  /* 0x0000000a0c0c723c */ /* 0x081fe2000004181c */
[----:B------:R-:W-:Y:S07]  /*9170*/  LDSM.16.MT88.4 R28, [R3+0x3000] ;  /* 0x00300000031c783b */ /* 0x000fee0000004200 */
[----:B-1----:R-:W-:Y:S01]  /*9180*/  HMMA.16816.F32.BF16 R24, R4, R10, R24 ;  /* 0x0000000a0418723c */ /* 0x002fe20000041818 */
[----:B------:R-:W0:Y:S04]  /*9190*/  LDSM.16.MT88.4 R4, [R3+0x2c00] ;  /* 0x002c00000304783b */ /* 0x000e280000004200 */
[----:B------:R-:W1:Y:S11]  /*91a0*/  LDSM.16.MT88.4 R8, [R36+0x2c00] ;  /* 0x002c00002408783b */ /* 0x000e760000004200 */
[-C--:B---3--:R-:W-:Y:S01]  /*91b0*/  HMMA.16816.F32.BF16 R32, R32, R16.reuse, R12 ;  /* 0x000000102020723c */ /* 0x088fe2000004180c */
        /* <DEDUP_REMOVED lines=10> */
[----:B------:R-:W-:Y:S07]  /*9260*/  LDSM.16.M88.4 R4, [R37+0x8180] ;  /* 0x008180002504783b */ /* 0x000fee0000000200 */
        /* <DEDUP_REMOVED lines=9> */
[----:B------:R-:W-:Y:S07]  /*9300*/  LDSM.16.MT88.4 R20, [R3+0x4000] ;  /* 0x004000000314783b */ /* 0x000fee0000004200 */
[----:B------:R-:W-:Y:S01]  /*9310*/  HMMA.16816.F32.BF16 R32, R32, R4, R24 ;  /* 0x000000042020723c */ /* 0x000fe20000041818 */
[----:B------:R-:W3:Y:S11]  /*9320*/  LDSM.16.M88.4 R24, [R203+0x8200] ;  /* 0x00820000cb18783b */ /* 0x000ef60000000200 */
        /* <DEDUP_REMOVED lines=9> */
[----:B------:R-:W2:Y:S11]  /*93c0*/  LDSM.16.MT88.4 R28, [R36+0x4800] ;  /* 0x00480000241c783b */ /* 0x000eb60000004200 */
[----:B------:R-:W-:Y:S04]  /*93d0*/  @!UPT UIADD3 URZ, URZ, URZ, URZ ;  /* 0x0000003f3f3ff290 */ /* 0x000fe8000fffe03f */
[-C--:B0-----:R-:W-:Y:S01]  /*93e0*/  HMMA.16816.F32.BF16 R8, R12, R26.reuse, R8 ;  /* 0x0000001a0c08723c */ /* 0x081fe20000041808 */
[----:B------:R-:W-:Y:S07]  /*93f0*/  LDSM.16.MT88.4 R12, [R36+0x4c00] ;  /* 0x004c0000240c783b */ /* 0x000fee0000004200 */
[----:B-1----:R-:W-:Y:S01]  /*9400*/  HMMA.16816.F32.BF16 R32, R4, R26, R32 ;  /* 0x0000001a0420723c */ /* 0x002fe20000041820 */
[----:B------:R-:W0:Y:S04]  /*9410*/  LDSM.16.MT88.4 R4, [R3+0x4c00] ;  /* 0x004c00000304783b */ /* 0x000e280000004200 */
[----:B------:R-:W-:Y:S11]  /*9420*/  LDSM.16.MT88.4 R24, [R3+0x5000] ;  /* 0x005000000318783b */ /* 0x000ff60000004200 */
[-C--:B---3--:R-:W-:Y:S01]  /*9430*/  HMMA.16816.F32.BF16 R8, R16, R20.reuse, R8 ;  /* 0x000000141008723c */ /* 0x088fe20000041808 */
[----:B------:R-:W1:Y:S07]  /*9440*/  LDSM.16.M88.4 R16, [R203+0x8280] ;  /* 0x00828000cb10783b */ /* 0x000e6e0000000200 */
[----:B--2---:R-:W-:Y:S01]  /*9450*/  HMMA.16816.F32.BF16 R32, R28, R20, R32 ;  /* 0x000000141c20723c */ /* 0x004fe20000041820 */
[----:B------:R-:W2:Y:S11]  /*9460*/  LDSM.16.MT88.4 R28, [R36+0x5000] ;  /* 0x00500000241c783b */ /* 0x000eb60000004200 */
[----:B------:R-:W-:Y:S04]  /*9470*/  @!UPT UIADD3 URZ, URZ, URZ, URZ ;  /* 0x0000003f3f3ff290 */ /* 0x000fe8000fffe03f */
[-C--:B0-----:R-:W-:Y:S01]  /*9480*/  HMMA.16816.F32.BF16 R4, R4, R22.reuse, R8 ;  /* 0x000000160404723c */ /* 0x081fe20000041808 */
[----:B------:R-:W-:Y:S07]  /*9490*/  LDSM.16.MT88.4 R8, [R36+0x5400] ;  /* 0x005400002408783b */ /* 0x000fee0000004200 */
[----:B------:R-:W-:Y:S01]  /*94a0*/  HMMA.16816.F32.BF16 R32, R12, R22, R32 ;  /* 0x000000160c20723c */ /* 0x000fe20000041820 */
[----:B------:R-:W0:Y:S04]  /*94b0*/  LDSM.16.MT88.4 R12, [R3+0x5400] ;  /* 0x00540000030c783b */ /* 0x000e280000004200 */
[----:B------:R-:W-:Y:S11]  /*94c0*/  LDSM.16.MT88.4 R20, [R3+0x5800] ;  /* 0x005800000314783b */ /* 0x000ff60000004200 */
[-C--:B-1----:R-:W-:Y:S01]  /*94d0*/  HMMA.16816.F32.BF16 R4, R24, R16.reuse, R4 ;  /* 0x000000101804723c */ /* 0x082fe20000041804 */
        /* <DEDUP_REMOVED lines=8> */
[----:B------:R-:W-:Y:S11]  /*9560*/  LDSM.16.M88.4 R16, [R203+0x8300] ;  /* 0x00830000cb10783b */ /* 0x000ff60000000200 */
[-C--:B-1----:R-:W-:Y:S01]  /*9570*/  HMMA.16816.F32.BF16 R4, R20, R24.reuse, R4 ;  /* 0x000000181404723c */ /* 0x082fe20000041804 */
[----:B------:R-:W1:Y:S07]  /*9580*/  LDSM.16.MT88.4 R20, [R3+0x6000] ;  /* 0x006000000314783b */ /* 0x000e6e0000004200 */
        /* <DEDUP_REMOVED lines=14> */
[----:B------:R-:W0:Y:S07]  /*9670*/  LDSM.16.MT88.4 R12, [R3+0x6c00] ;  /* 0x006c0000030c783b */ /* 0x000e2e0000004200 */
[----:B------:R-:W-:Y:S01]  /*9680*/  HMMA.16816.F32.BF16 R32, R8, R18, R32 ;  /* 0x000000120820723c */ /* 0x000fe20000041820 */
[----:B------:R-:W3:Y:S04]  /*9690*/  LDSM.16.MT88.4 R8, [R36+0x6c00] ;  /* 0x006c00002408783b */ /* 0x000ee80000004200 */
        /* <DEDUP_REMOVED lines=8> */
[----:B---3--:R-:W-:Y:S01]  /*9720*/  HMMA.16816.F32.BF16 R32, R8, R26, R32 ;  /* 0x0000001a0820723c */ /* 0x008fe20000041820 */
[----:B------:R-:W0:Y:S04]  /*9730*/  LDSM.16.MT88.4 R8, [R3+0x7400] ;  /* 0x007400000308783b */ /* 0x000e280000004200 */
[----:B------:R-:W-:Y:S11]  /*9740*/  LDSM.16.M88.4 R24, [R37+0x8380] ;  /* 0x008380002518783b */ /* 0x000ff60000000200 */
[-C--:B-1----:R-:W-:Y:S01]  /*9750*/  HMMA.16816.F32.BF16 R4, R16, R20.reuse, R4 ;  /* 0x000000141004723c */ /* 0x082fe20000041804 */
[----:B------:R-:W1:Y:S07]  /*9760*/  LDSM.16.MT88.4 R16, [R3+0x7800] ;  /* 0x007800000310783b */ /* 0x000e6e0000004200 */
[----:B--2---:R-:W-:Y:S01]  /*9770*/  HMMA.16816.F32.BF16 R28, R28, R20, R32 ;  /* 0x000000141c1c723c */ /* 0x004fe20000041820 */
[----:B------:R-:W2:Y:S01]  /*9780*/  LDSM.16.MT88.4 R32, [R36+0x7800] ;  /* 0x007800002420783b */ /* 0x000ea20000004200 */
[----:B------:R-:W-:-:S02]  /*9790*/  LOP3.LUT R38, R189, 0x7f, RZ, 0xc0, !PT ;  /* 0x0000007fbd267812 */ /* 0x000fc400078ec0ff */
[----:B------:R-:W-:Y:S01]  /*97a0*/  LOP3.LUT R200, R189, 0x1c, RZ, 0xc0, !PT ;  /* 0x0000001cbdc87812 */ /* 0x000fe200078ec0ff */
[----:B------:R-:W3:Y:S11]  /*97b0*/  LDL.64 R20, [R1+0x3f0] ;  /* 0x0003f00001147983 */ /* 0x000ef60000100a00 */
[-C--:B0-----:R-:W-:Y:S01]  /*97c0*/  HMMA.16816.F32.BF16 R4, R8, R22.reuse, R4 ;  /* 0x000000160804723c */ /* 0x081fe20000041804 */
[----:B------:R-:W0:Y:S07]  /*97d0*/  LDSM.16.MT88.4 R8, [R3+0x7c00] ;  /* 0x007c00000308783b */ /* 0x000e2e0000004200 */
[----:B------:R-:W-:Y:S01]  /*97e0*/  HMMA.16816.F32.BF16 R28, R12, R22, R28 ;  /* 0x000000160c1c723c */ /* 0x000fe2000004181c */
[----:B------:R1:W4:Y:S04]  /*97f0*/  LDSM.16.MT88.4 R12, [R36+0x7c00] ;  /* 0x007c0000240c783b */ /* 0x0003280000004200 */
[----:B------:R-:W3:Y:S04]  /*9800*/  LDL.64 R22, [R1+0x428] ;  /* 0x0004280001167983 */ /* 0x000ee80000100a00 */
[----:B-1----:R-:W3:Y:S07]  /*9810*/  LDL.64 R36, [R1+0x3e0] ;  /* 0x0003e00001247983 */ /* 0x002eee0000100a00 */
[-C--:B------:R-:W-:Y:S08]  /*9820*/  HMMA.16816.F32.BF16 R4, R16, R24.reuse, R4 ;  /* 0x000000181004723c */ /* 0x080ff00000041804 */
[----:B--2---:R-:W-:Y:S01]  /*9830*/  HMMA.16816.F32.BF16 R28, R32, R24, R28 ;  /* 0x00000018201c723c */ /* 0x004fe2000004181c */
[----:B------:R-:W2:Y:S04]  /*9840*/  LDL.64 R34, [R1+0x408] ;  /* 0x0004080001227983 */ /* 0x000ea80000100a00 */
[----:B------:R-:W2:Y:S04]  /*9850*/  LDL.64 R24, [R1+0x3d8] ;  /* 0x0003d80001187983 */ /* 0x000ea80000100a00 */
[----:B------:R-:W2:Y:S07]  /*9860*/  LDL.64 R32, [R1+0x3c0] ;  /* 0x0003c00001207983 */ /* 0x000eae0000100a00 */
[-C--:B0-----:R-:W-:Y:S08]  /*9870*/  HMMA.16816.F32.BF16 R8, R8, R26.reuse, R4 ;  /* 0x0000001a0808723c */ /* 0x081ff00000041804 */
[----:B----4-:R-:W-:Y:S01]  /*9880*/  HMMA.16816.F32.BF16 R4, R12, R26, R28 ;  /* 0x0000001a0c04723c */ /* 0x010fe2000004181c */
[----:B------:R-:W4:Y:S04]  /*9890*/  LDL.64 R30, [R1+0x410] ;  /* 0x00041000011e7983 */ /* 0x000f280000100a00 */
[----:B------:R-:W2:Y:S04]  /*98a0*/  LDL.64 R28, [R1+0x400] ;  /* 0x00040000011c7983 */ /* 0x000ea80000100a00 */
[----:B------:R-:W2:Y:S07]  /*98b0*/  LDL.64 R26, [R1+0x3f8] ;  /* 0x0003f800011a7983 */ /* 0x000eae0000100a00 */
[----:B------:R-:W-:-:S02]  /*98c0*/  FMUL R16, R10, c[0x0][0x188] ;  /* 0x000062000a107a20 */ /* 0x000fc40000400000 */
[----:B------:R-:W-:-:S05]  /*98d0*/  FMUL R17, R11, c[0x0][0x188] ;  /* 0x000062000b117a20 */ /* 0x000fca0000400000 */
[----:B------:R-:W-:-:S05]  /*98e0*/  FMNMX R16, R16, R17, !PT ;  /* 0x0000001110107209 */ /* 0x000fca0007800000 */
[----:B------:R-:W0:Y:S01]  /*98f0*/  SHFL.BFLY PT, R17, R16, 0x2, 0x1f ;  /* 0x0c401f0010117f89 */ /* 0x000e2200000e0000 */
[----:B------:R-:W-:Y:S02]  /*9900*/  FMUL R15, R4, c[0x0][0x188] ;  /* 0x00006200040f7a20 */ /* 0x000fe40000400000 */
[----:B------:R-:W-:Y:S02]  /*9910*/  FMUL R13, R5, c[0x0][0x188] ;  /* 0x00006200050d7a20 */ /* 0x000fe40000400000 */
[----:B------:R-:W-:Y:S02]  /*9920*/  FMUL R18, R8, c[0x0][0x188] ;  /* 0x0000620008127a20 */ /* 0x000fe40000400000 */
[----:B------:R-:W-:Y:S02]  /*9930*/  FMUL R19, R9, c[0x0][0x188] ;  /* 0x0000620009137a20 */ /* 0x000fe40000400000 */
[----:B------:R-:W-:Y:S02]  /*9940*/  FMUL R14, R6, c[0x0][0x188] ;  /* 0x00006200060e7a20 */ /* 0x000fe40000400000 */
[----:B------:R-:W-:Y:S01]  /*9950*/  FMUL R12, R7, c[0x0][0x188] ;  /* 0x00006200070c7a20 */ /* 0x000fe20000400000 */
[----:B------:R-:W-:-:S02]  /*9960*/  FMNMX R13, R15, R13, !PT ;  /* 0x0000000d0f0d7209 */ /* 0x000fc40007800000 */
[----:B------:R-:W-:Y:S02]  /*9970*/  FMNMX R18, R18, R19, !PT ;  /* 0x0000001312127209 */ /* 0x000fe40007800000 */
[----:B------:R-:W-:Y:S02]  /*9980*/  FMNMX R15, R14, R12, !PT ;  /* 0x0000000c0e0f7209 */ /* 0x000fe40007800000 */
[----:B------:R-:W1:Y:S04]  /*9990*/  SHFL.BFLY PT, R12, R13, 0x2, 0x1f ;  /* 0x0c401f000d0c7f89 */ /* 0x000e6800000e0000 */
[----:B------:R-:W1:Y:S04]  /*99a0*/  SHFL.BFLY PT, R19, R18, 0x2, 0x1f ;  /* 0x0c401f0012137f89 */ /* 0x000e6800000e0000 */
[----:B------:R-:W1:Y:S01]  /*99b0*/  SHFL.BFLY PT, R14, R15, 0x2, 0x1f ;  /* 0x0c401f000f0e7f89 */ /* 0x000e6200000e0000 */
[----:B0-----:R-:W-:-:S05]  /*99c0*/  FMNMX R17, R16, R17, !PT ;  /* 0x0000001110117209 */ /* 0x001fca0007800000 */
[----:B------:R-:W0:Y:S01]  /*99d0*/  SHFL.BFLY PT, R16, R17, 0x1, 0x1f ;  /* 0x0c201f0011107f89 */ /* 0x000e2200000e0000 */
[----:B-1----:R-:W-:Y:S02]  /*99e0*/  FMNMX R12, R13, R12, !PT ;  /* 0x0000000c0d0c7209 */ /* 0x002fe40007800000 */
[----:B------:R-:W-:Y:S02]  /*99f0*/  FMNMX R19, R18, R19, !PT ;  /* 0x0000001312137209 */ /* 0x000fe40007800000 */
[----:B------:R-:W-:-:S03]  /*9a00*/  FMNMX R15, R15, R14, !PT ;  /* 0x0000000e0f0f7209 */ /* 0x000fc60007800000 */
[----:B------:R-:W1:Y:S04]  /*9a10*/  SHFL.BFLY PT, R18, R19, 0x1, 0x1f ;  /* 0x0c201f0013127f89 */ /* 0x000e6800000e0000 */
[----:B------:R-:W1:Y:S04]  /*9a20*/  SHFL.BFLY PT, R14, R12, 0x1, 0x1f ;  /* 0x0c201f000c0e7f89 */ /* 0x000e6800000e0000 */
[----:B------:R-:W1:Y:S01]  /*9a30*/  SHFL.BFLY PT, R13, R15, 0x1, 0x1f ;  /* 0x0c201f000f0d7f89 */ /* 0x000e6200000e0000 */
[----:B0-----:R-:W-:-:S03]  /*9a40*/  FMNMX R16, R17, R16, !PT ;  /* 0x0000001011107209 */ /* 0x001fc60007800000 */
[----:B------:R-:W-:Y:S06]  /*9a50*/  BAR.SYNC.DEFER_BLOCKING 0x0 ;  /* 0x0000000000007b1d */ /* 0x000fec0000010000 */
[----:B------:R0:W-:Y:S04]  /*9a60*/  @!P1 STS [R220+0x8080], R16 ;  /* 0x00808010dc009388 */ /* 0x0001e80000000800 */
[----:B0-----:R-:W2:Y:S01]  /*9a70*/  LDL.64 R16, [R1+0x420] ;  /* 0x0004200001107983 */ /* 0x001ea20000100a00 */
[----:B-1----:R-:W-:-:S02]  /*9a80*/  FMNMX R18, R19, R18, !PT ;  /* 0x0000001213127209 */ /* 0x002fc40007800000 */
[----:B------:R-:W-:Y:S02]  /*9a90*/  FMNMX R14, R12, R14, !PT ;  /* 0x0000000e0c0e7209 */ /* 0x000fe40007800000 */
[----:B------:R-:W-:Y:S01]  /*9aa0*/  FMNMX R13, R15, R13, !PT ;  /* 0x0000000d0f0d7209 */ /* 0x000fe20007800000 */
[----:B------:R-:W-:Y:S04]  /*9ab0*/  @!P1 STS [R220+0x8000], R18 ;  /* 0x00800012dc009388 */ /* 0x000fe80000000800 */
[----:B------:R0:W-:Y:S04]  /*9ac0*/  @!P1 STS [R220+0x8100], R14 ;  /* 0x0081000edc009388 */ /* 0x0001e80000000800 */
[----:B------:R-:W-:Y:S04]  /*9ad0*/  @!P1 STS [R220+0x8180], R13 ;  /* 0x0081800ddc009388 */ /* 0x000fe80000000800 */
[----:B------:R-:W-:Y:S06]  /*9ae0*/  BAR.SYNC.DEFER_BLOCKING 0x0 ;  /* 0x0000000000007b1d */ /* 0x000fec0000010000 */
[----:B0-----:R-:W2:Y:S04]  /*9af0*/  LDL.64 R14, [R1+0x418] ;  /* 0x00041800010e7983 */ /* 0x001ea80000100a00 */
[----:B------:R-:W2:Y:S04]  /*9b00*/  LDL.64 R18, [R1+0x3e8] ;  /* 0x0003e80001127983 */ /* 0x000ea80000100a00 */
[----:B------:R-:W0:Y:S04]  /*9b10*/  LDS R12, [R38.X4+0x8000] ;  /* 0x00800000260c7984 */ /* 0x000e280000004800 */
[----:B0-----:R-:W0:Y:S02]  /*9b20*/  SHFL.BFLY PT, R13, R12, 0x2, 0x1f ;  /* 0x0c401f000c0d7f89 */ /* 0x001e2400000e0000 */
[----:B0-----:R-:W-:-:S05]  /*9b30*/  FMNMX R13, R12, R13, !PT ;  /* 0x0000000d0c0d7209 */ /* 0x001fca0007800000 */
[----:B------:R-:W0:Y:S02]  /*9b40*/  SHFL.BFLY PT, R12, R13, 0x1, 0x1f ;  /* 0x0c201f000d0c7f89 */ /* 0x000e2400000e0000 */
[----:B0-----:R-:W-:-:S05]  /*9b50*/  FMNMX R12, R13, R12, !PT ;  /* 0x0000000c0d0c7209 */ /* 0x001fca0007800000 */
[----:B------:R-:W-:Y:S04]  /*9b60*/  @!P1 STS [R38.X4+0x8000], R12 ;  /* 0x0080000c26009388 */ /* 0x000fe80000004800 */
[----:B------:R-:W-:Y:S06]  /*9b70*/  BAR.SYNC.DEFER_BLOCKING 0x0 ;  /* 0x0000000000007b1d */ /* 0x000fec0000010000 */
[----:B------:R-:W0:Y:S04]  /*9b80*/  LDS R226, [R200.X4+0x8100] ;  /* 0x00810000c8e27984 */ /* 0x000e280000004800 */
[----:B------:R-:W1:Y:S04]  /*9b90*/  LDS R225, [R200.X4+0x8180] ;  /* 0x00818000c8e17984 */ /* 0x000e680000004800 */
[----:B------:R-:W-:Y:S04]  /*9ba0*/  LDS R228, [R200.X4+0x8000] ;  /* 0x00800000c8e47984 */ /* 0x000fe80000004800 */
[----:B------:R-:W-:Y:S01]  /*9bb0*/  LDS R227, [R200.X4+0x8080] ;  /* 0x00808000c8e37984 */ /* 0x000fe20000004800 */
[----:B0-----:R-:W-:-:S02]  /*9bc0*/  FMNMX R226, R226, R154, !PT ;  /* 0x0000009ae2e27209 */ /* 0x001fc40007800000 */
[----:B-1----:R-:W-:-:S03]  /*9bd0*/  FMNMX R225, R225, R155, !PT ;  /* 0x0000009be1e17209 */ /* 0x002fc60007800000 */
[--C-:B------:R-:W-:Y:S02]  /*9be0*/  FFMA R4, R4, c[0x0][0x188], -R226.reuse ;  /* 0x0000620004047a23 */ /* 0x100fe400000008e2 */
[----:B------:R-:W-:Y:S02]  /*9bf0*/  FFMA R5, R5, c[0x0][0x188], -R226 ;  /* 0x0000620005057a23 */ /* 0x000fe400000008e2 */
[----:B------:R-:W-:Y:S02]  /*9c00*/  FMUL R4, R4, 1.4426950216293334961 ;  /* 0x3fb8aa3b04047820 */ /* 0x000fe40000400000 */
[----:B------:R-:W-:Y:S02]  /*9c10*/  FMUL R5, R5, 1.4426950216293334961 ;  /* 0x3fb8aa3b05057820 */ /* 0x000fe40000400000 */
[--C-:B------:R-:W-:Y:S02]  /*9c20*/  FFMA R6, R6, c[0x0][0x188], -R225.reuse ;  /* 0x0000620006067a23 */ /* 0x100fe400000008e1 */
[----:B------:R-:W-:Y:S01]  /*9c30*/  FFMA R7, R7, c[0x0][0x188], -R225 ;  /* 0x0000620007077a23 */ /* 0x000fe200000008e1 */
[----:B------:R-:W-:Y:S01]  /*9c40*/  MUFU.EX2 R184, R4 ;  /* 0x0000000400b87308 */ /* 0x000fe20000000800 */
[----:B------:R-:W-:-:S02]  /*9c50*/  FMUL R6, R6, 1.4426950216293334961 ;  /* 0x3fb8aa3b06067820 */ /* 0x000fc40000400000 */
[----:B------:R-:W-:-:S05]  /*9c60*/  FMUL R7, R7, 1.4426950216293334961 ;  /* 0x3fb8aa3b07077820 */ /* 0x000fca0000400000 */
[----:B------:R-:W0:Y:S08]  /*9c70*/  MUFU.EX2 R191, R5 ;  /* 0x0000000500bf7308 */ /* 0x000e300000000800 */
[----:B------:R-:W-:Y:S08]  /*9c80*/  MUFU.EX2 R219, R6 ;  /* 0x0000000600db7308 */ /* 0x000ff00000000800 */
[----:B------:R0:W1:Y:S02]  /*9c90*/  MUFU.EX2 R185, R7 ;  /* 0x0000000700b97308 */ /* 0x0000640000000800 */
[----:B0-----:R-:W-:-:S05]  /*9ca0*/  FADD R7, R184, R191 ;  /* 0x000000bfb8077221 */ /* 0x001fca0000000000 */
[----:B------:R-:W0:Y:S01]  /*9cb0*/  SHFL.BFLY PT, R4, R7, 0x2, 0x1f ;  /* 0x0c401f0007047f89 */ /* 0x000e2200000e0000 */
[----:B-1----:R-:W-:-:S05]  /*9cc0*/  FADD R6, R219, R185 ;  /* 0x000000b9db067221 */ /* 0x002fca0000000000 */
[----:B------:R-:W1:Y:S01]  /*9cd0*/  SHFL.BFLY PT, R5, R6, 0x2, 0x1f ;  /* 0x0c401f0006057f89 */ /* 0x000e6200000e0000 */
[----:B0-----:R-:W-:Y:S02]  /*9ce0*/  FADD R4, R7, R4 ;  /* 0x0000000407047221 */ /* 0x001fe40000000000 */
[----:B-1----:R-:W-:-:S03]  /*9cf0*/  FADD R7, R6, R5 ;  /* 0x0000000506077221 */ /* 0x002fc60000000000 */
[----:B------:R-:W0:Y:S04]  /*9d00*/  SHFL.BFLY PT, R6, R4, 0x1, 0x1f ;  /* 0x0c201f0004067f89 */ /* 0x000e2800000e0000 */
[----:B------:R-:W1:Y:S01]  /*9d10*/  SHFL.BFLY PT, R5, R7, 0x1, 0x1f ;  /* 0x0c201f0007057f89 */ /* 0x000e6200000e0000 */
[----:B0-----:R-:W-:-:S03]  /*9d20*/  FADD R6, R4, R6 ;  /* 0x0000000604067221 */ /* 0x001fc60000000000 */
[----:B------:R-:W-:Y:S01]  /*9d30*/  BAR.SYNC.DEFER_BLOCKING 0x0 ;  /* 0x0000000000007b1d */ /* 0x000fe20000010000 */
[----:B-1----:R-:W-:-:S05]  /*9d40*/  FADD R5, R7, R5 ;  /* 0x0000000507057221 */ /* 0x002fca0000000000 */
[----:B------:R2:W-:Y:S02]  /*9d50*/  @!P1 STS [R220+0x8100], R6 ;  /* 0x00810006dc009388 */ /* 0x0005e40000000800 */
[----:B--2---:R-:W-:Y:S02]  /*9d60*/  IMAD.WIDE R6, R201, 0x2, R16 ;  /* 0x00000002c9067825 */ /* 0x004fe400078e0210 */
[----:B------:R-:W2:Y:S01]  /*9d70*/  LDL.64 R16, [R1+0x3c8] ;  /* 0x0003c80001107983 */ /* 0x000ea20000100a00 */
[----:B------:R-:W-:Y:S02]  /*9d80*/  FMNMX R228, R228, R204, !PT ;  /* 0x000000cce4e47209 */ /* 0x000fe40007800000 */
[----:B------:R-:W-:-:S03]  /*9d90*/  FMNMX R227, R227, R153, !PT ;  /* 0x00000099e3e37209 */ /* 0x000fc60007800000 */
[--C-:B------:R-:W-:Y:S02]  /*9da0*/  FFMA R8, R8, c[0x0][0x188], -R228.reuse ;  /* 0x0000620008087a23 */ /* 0x100fe400000008e4 */
[----:B------:R-:W-:Y:S02]  /*9db0*/  FFMA R9, R9, c[0x0][0x188], -R228 ;  /* 0x0000620009097a23 */ /* 0x000fe400000008e4 */
[--C-:B------:R-:W-:Y:S02]  /*9dc0*/  FFMA R10, R10, c[0x0][0x188], -R227.reuse ;  /* 0x000062000a0a7a23 */ /* 0x100fe400000008e3 */
[----:B------:R-:W-:Y:S02]  /*9dd0*/  FFMA R11, R11, c[0x0][0x188], -R227 ;  /* 0x000062000b0b7a23 */ /* 0x000fe400000008e3 */
[----:B------:R-:W-:Y:S02]  /*9de0*/  FMUL R8, R8, 1.4426950216293334961 ;  /* 0x3fb8aa3b08087820 */ /* 0x000fe40000400000 */
[----:B------:R-:W-:-:S02]  /*9df0*/  FMUL R9, R9, 1.4426950216293334961 ;  /* 0x3fb8aa3b09097820 */ /* 0x000fc40000400000 */
[----:B------:R-:W-:Y:S02]  /*9e00*/  FMUL R10, R10, 1.4426950216293334961 ;  /* 0x3fb8aa3b0a0a7820 */ /* 0x000fe40000400000 */
[----:B------:R-:W-:Y:S01]  /*9e10*/  FMUL R11, R11, 1.4426950216293334961 ;  /* 0x3fb8aa3b0b0b7820 */ /* 0x000fe20000400000 */
[----:B------:R-:W-:Y:S08]  /*9e20*/  MUFU.EX2 R252, R8 ;  /* 0x0000000800fc7308 */ /* 0x000ff00000000800 */
[----:B------:R-:W0:Y:S08]  /*9e30*/  MUFU.EX2 R251, R9 ;  /* 0x0000000900fb7308 */ /* 0x000e300000000800 */
[----:B------:R0:W-:Y:S08]  /*9e40*/  MUFU.EX2 R190, R10 ;  /* 0x0000000a00be7308 */ /* 0x0001f00000000800 */
[----:B------:R1:W3:Y:S01]  /*9e50*/  MUFU.EX2 R189, R11 ;  /* 0x0000000b00bd7308 */ /* 0x0002e20000000800 */
[----:B0-----:R-:W-:-:S05]  /*9e60*/  FADD R10, R252, R251 ;  /* 0x000000fbfc0a7221 */ /* 0x001fca0000000000 */
[----:B-1----:R-:W0:Y:S01]  /*9e70*/  SHFL.BFLY PT, R11, R10, 0x2, 0x1f ;  /* 0x0c401f000a0b7f89 */ /* 0x002e2200000e0000 */
[----:B---3--:R-:W-:-:S05]  /*9e80*/  FADD R8, R190, R189 ;  /* 0x000000bdbe087221 */ /* 0x008fca0000000000 */
[----:B------:R-:W1:Y:S01]  /*9e90*/  SHFL.BFLY PT, R9, R8, 0x2, 0x1f ;  /* 0x0c401f0008097f89 */ /* 0x000e6200000e0000 */
[----:B0-----:R-:W-:-:S05]  /*9ea0*/  FADD R11, R10, R11 ;  /* 0x0000000b0a0b7221 */ /* 0x001fca0000000000 */
[----:B------:R-:W0:Y:S01]  /*9eb0*/  SHFL.BFLY PT, R10, R11, 0x1, 0x1f ;  /* 0x0c201f000b0a7f89 */ /* 0x000e2200000e0000 */
[----:B-1----:R-:W-:-:S05]  /*9ec0*/  FADD R9, R8, R9 ;  /* 0x0000000908097221 */ /* 0x002fca0000000000 */
[----:B------:R-:W1:Y:S04]  /*9ed0*/  SHFL.BFLY PT, R8, R9, 0x1, 0x1f ;  /* 0x0c201f0009087f89 */ /* 0x000e6800000e0000 */
[----:B------:R-:W-:Y:S01]  /*9ee0*/  @!P1 STS [R220+0x8180], R5 ;  /* 0x00818005dc009388 */ /* 0x000fe20000000800 */
[----:B0-----:R-:W-:-:S05]  /*9ef0*/  FADD R10, R11, R10 ;  /* 0x0000000a0b0a7221 */ /* 0x001fca0000000000 */
[----:B------:R-:W-:Y:S01]  /*9f00*/  @!P1 STS [R220+0x8000], R10 ;  /* 0x0080000adc009388 */ /* 0x000fe20000000800 */
[----:B-1----:R-:W-:-:S05]  /*9f10*/  FADD R8, R9, R8 ;  /* 0x0000000809087221 */ /* 0x002fca0000000000 */
[----:B------:R-:W-:Y:S04]  /*9f20*/  @!P1 STS [R220+0x8080], R8 ;  /* 0x00808008dc009388 */ /* 0x000fe80000000800 */
[----:B------:R-:W-:Y:S06]  /*9f30*/  BAR.SYNC.DEFER_BLOCKING 0x0 ;  /* 0x0000000000007b1d */ /* 0x000fec0000010000 */
[----:B------:R-:W0:Y:S04]  /*9f40*/  LDS R4, [R38.X4+0x8000] ;  /* 0x0080000026047984 */ /* 0x000e280000004800 */
[----:B0-----:R-:W0:Y:S02]  /*9f50*/  SHFL.BFLY PT, R5, R4, 0x2, 0x1f ;  /* 0x0c401f0004057f89 */ /* 0x001e2400000e0000 */
[----:B0-----:R-:W-:-:S05]  /*9f60*/  FADD R5, R4, R5 ;  /* 0x0000000504057221 */ /* 0x001fca0000000000 */
[----:B------:R-:W0:Y:S02]  /*9f70*/  SHFL.BFLY PT, R10, R5, 0x1, 0x1f ;  /* 0x0c201f00050a7f89 */ /* 0x000e2400000e0000 */
[----:B0-----:R-:W-:-:S05]  /*9f80*/  FADD R10, R5, R10 ;  /* 0x0000000a050a7221 */ /* 0x001fca0000000000 */
[----:B------:R0:W-:Y:S04]  /*9f90*/  @!P1 STS [R38.X4+0x8000], R10 ;  /* 0x0080000a26009388 */ /* 0x0001e80000004800 */
[----:B------:R-:W-:Y:S01]  /*9fa0*/  BAR.SYNC.DEFER_BLOCKING 0x0 ;  /* 0x0000000000007b1d */ /* 0x000fe20000010000 */
[----:B------:R-:W-:-:S04]  /*9fb0*/  IMAD.WIDE R8, R201, 0x2, R22 ;  /* 0x00000002c9087825 */ /* 0x000fc800078e0216 */
[C---:B------:R-:W-:Y:S01]  /*9fc0*/  IMAD.WIDE R4, R201.reuse, 0x2, R14 ;  /* 0x00000002c9047825 */ /* 0x040fe200078e020e */
[----:B------:R-:W3:Y:S03]  /*9fd0*/  LDL.64 R22, [R1+0x3d0] ;  /* 0x0003d00001167983 */ /* 0x000ee60000100a00 */
[C---:B----4-:R-:W-:Y:S01]  /*9fe0*/  IMAD.WIDE R12, R201.reuse, 0x2, R30 ;  /* 0x00000002c90c7825 */ /* 0x050fe200078e021e */
[----:B------:R-:W4:Y:S04]  /*9ff0*/  LDL.64 R14, [R1+0x3b8] ;  /* 0x0003b800010e7983 */ /* 0x000f280000100a00 */
[----:B------:R-:W4:Y:S01]  /*a000*/  LDL.64 R30, [R1+0x3b0] ;  /* 0x0003b000011e7983 */ /* 0x000f220000100a00 */
[----:B0-----:R-:W-:-:S03]  /*a010*/  IMAD.WIDE R10, R201, 0x2, R34 ;  /* 0x00000002c90a7825 */ /* 0x001fc600078e0222 */
[----:B------:R-:W4:Y:S04]  /*a020*/  LDL.64 R34, [R1+0x3a0] ;  /* 0x0003a00001227983 */ /* 0x000f280000100a00 */
[----:B------:R-:W4:Y:S04]  /*a030*/  LDL.64 R38, [R1+0x340] ;  /* 0x0003400001267983 */ /* 0x000f280000100a00 */
[----:B------:R0:W4:Y:S04]  /*a040*/  LDG.E.U16 R186, [R8.64] ;  /* 0x0000000408ba7981 */ /* 0x000128000c1e1500 */
[----:B------:R1:W4:Y:S04]  /*a050*/  LDG.E.U16 R170, [R6.64] ;  /* 0x0000000406aa7981 */ /* 0x000328000c1e1500 */
[----:B------:R2:W4:Y:S01]  /*a060*/  LDG.E.U16 R187, [R4.64] ;  /* 0x0000000404bb7981 */ /* 0x000522000c1e1500 */
[----:B0-----:R-:W-:-:S03]  /*a070*/  IMAD.WIDE R8, R201, 0x2, R28 ;  /* 0x00000002c9087825 */ /* 0x001fc600078e021c */
[----:B------:R-:W4:Y:S01]  /*a080*/  LDL.64 R28, [R1+0x3a8] ;  /* 0x0003a800011c7983 */ /* 0x000f220000100a00 */
[----:B-1----:R-:W-:-:S03]  /*a090*/  IMAD.WIDE R6, R201, 0x2, R26 ;  /* 0x00000002c9067825 */ /* 0x002fc600078e021a */
[----:B------:R0:W4:Y:S01]  /*a0a0*/  LDG.E.U16 R171, [R12.64] ;  /* 0x000000040cab7981 */ /* 0x000122000c1e1500 */
[----:B--2---:R-:W-:-:S03]  /*a0b0*/  IMAD.WIDE R4, R201, 0x2, R20 ;  /* 0x00000002c9047825 */ /* 0x004fc600078e0214 */
[----:B------:R-:W2:Y:S04]  /*a0c0*/  LDL.64 R26, [R1+0x398] ;  /* 0x00039800011a7983 */ /* 0x000ea80000100a00 */
[----:B------:R1:W2:Y:S01]  /*a0d0*/  LDG.E.U16 R165, [R4.64] ;  /* 0x0000000404a57981 */ /* 0x0002a2000c1e1500 */
[----:B0-----:R-:W-:-:S03]  /*a0e0*/  IMAD.WIDE R12, R201, 0x2, R18 ;  /* 0x00000002c90c7825 */ /* 0x001fc600078e0212 */
[----:B------:R-:W2:Y:S04]  /*a0f0*/  LDL.64 R18, [R1+0x388] ;  /* 0x0003880001127983 */ /* 0x000ea80000100a00 */
[----:B------:R0:W2:Y:S01]  /*a100*/  LDG.E.U16 R164, [R8.64] ;  /* 0x0000000408a47981 */ /* 0x0000a2000c1e1500 */
[----:B-1----:R-:W-:-:S03]  /*a110*/  IMAD.WIDE R4, R201, 0x2, R16 ;  /* 0x00000002c9047825 */ /* 0x002fc600078e0210 */
[----:B------:R-:W2:Y:S04]  /*a120*/  LDL.64 R16, [R1+0x370] ;  /* 0x0003700001107983 */ /* 0x000ea80000100a00 */
[----:B------:R1:W2:Y:S01]  /*a130*/  LDG.E.U16 R180, [R10.64] ;  /* 0x000000040ab47981 */ /* 0x0002a2000c1e1500 */
[----:B0-----:R-:W-:-:S03]  /*a140*/  IMAD.WIDE R8, R201, 0x2, R24 ;  /* 0x00000002c9087825 */ /* 0x001fc600078e0218 */
[----:B------:R-:W2:Y:S04]  /*a150*/  LDL.64 R24, [R1+0x380] ;  /* 0x0003800001187983 */ /* 0x000ea80000100a00 */
[----:B------:R3:W2:Y:S01]  /*a160*/  LDG.E.U16 R181, [R6.64] ;  /* 0x0000000406b57981 */ /* 0x0006a2000c1e1500 */
[----:B-1----:R-:W-:-:S03]  /*a170*/  IMAD.WIDE R10, R201, 0x2, R36 ;  /* 0x00000002c90a7825 */ /* 0x002fc600078e0224 */
[----:B------:R-:W2:Y:S04]  /*a180*/  LDL.64 R20, [R1+0x390] ;  /* 0x0003900001147983 */ /* 0x000ea80000100a00 */
[----:B------:R0:W2:Y:S04]  /*a190*/  LDG.E.U16 R182, [R12.64] ;  /* 0x000000040cb67981 */ /* 0x0000a8000c1e1500 */
[----:B------:R1:W2:Y:S04]  /*a1a0*/  LDG.E.U16 R183, [R8.64] ;  /* 0x0000000408b77981 */ /* 0x0002a8000c1e1500 */
[----:B------:R4:W2:Y:S01]  /*a1b0*/  LDG.E.U16 R166, [R10.64] ;  /* 0x000000040aa67981 */ /* 0x0008a2000c1e1500 */
[----:B0-----:R-:W-:-:S03]  /*a1c0*/  IMAD.WIDE R12, R201, 0x2, R32 ;  /* 0x00000002c90c7825 */ /* 0x001fc600078e0220 */
[----:B------:R-:W2:Y:S04]  /*a1d0*/  LDL.64 R32, [R1+0x358] ;  /* 0x0003580001207983 */ /* 0x000ea80000100a00 */
[----:B------:R2:W2:Y:S04]  /*a1e0*/  LDG.E.U16 R160, [R12.64] ;  /* 0x000000040ca07981 */ /* 0x0004a8000c1e1500 */
[----:B------:R-:W2:Y:S04]  /*a1f0*/  LDL.64 R36, [R1+0x330] ;  /* 0x0003300001247983 */ /* 0x000ea80000100a00 */
[----:B------:R0:W2:Y:S01]  /*a200*/  LDG.E.U16 R176, [R4.64] ;  /* 0x0000000404b07981 */ /* 0x0000a2000c1e1500 */
[----:B---3--:R-:W-:-:S03]  /*a210*/  IMAD.WIDE R6, R201, 0x2, R22 ;  /* 0x00000002c9067825 */ /* 0x008fc600078e0216 */
[----:B------:R-:W3:Y:S01]  /*a220*/  LDL.64 R22, [R1+0x378] ;  /* 0x0003780001167983 */ /* 0x000ee20000100a00 */
[----:B----4-:R-:W-:-:S03]  /*a230*/  IMAD.WIDE R10, R201, 0x2, R14 ;  /* 0x00000002c90a7825 */ /* 0x010fc600078e020e */
[----:B------:R4:W3:Y:S01]  /*a240*/  LDG.E.U16 R167, [R6.64] ;  /* 0x0000000406a77981 */ /* 0x0008e2000c1e1500 */
[----:B-1----:R-:W-:-:S03]  /*a250*/  IMAD.WIDE R8, R201, 0x2, R30 ;  /* 0x00000002c9087825 */ /* 0x002fc600078e021e */
[----:B------:R-:W3:Y:S04]  /*a260*/  LDL.64 R30, [R1+0x350] ;  /* 0x00035000011e7983 */ /* 0x000ee80000100a00 */
[----:B------:R-:W3:Y:S04]  /*a270*/  LDL.64 R14, [R1+0x360] ;  /* 0x00036000010e7983 */ /* 0x000ee80000100a00 */
[----:B------:R1:W3:Y:S01]  /*a280*/  LDG.E.U16 R161, [R8.64] ;  /* 0x0000000408a17981 */ /* 0x0002e2000c1e1500 */
[----:B--2---:R-:W-:-:S03]  /*a290*/  IMAD.WIDE R12, R201, 0x2, R26 ;  /* 0x00000002c90c7825 */ /* 0x004fc600078e021a */
[----:B------:R2:W3:Y:S01]  /*a2a0*/  LDG.E.U16 R177, [R10.64] ;  /* 0x000000040ab17981 */ /* 0x0004e2000c1e1500 */
[----:B----4-:R-:W-:-:S03]  /*a2b0*/  IMAD.WIDE R6, R201, 0x2, R28 ;  /* 0x00000002c9067825 */ /* 0x010fc600078e021c */
[----:B------:R-:W4:Y:S01]  /*a2c0*/  LDL.64 R26, [R1+0x320] ;  /* 0x00032000011a7983 */ /* 0x000f220000100a00 */
[----:B-1----:R-:W-:-:S03]  /*a2d0*/  IMAD.WIDE R8, R201, 0x2, R18 ;  /* 0x00000002c9087825 */ /* 0x002fc600078e0212 */
[----:B------:R-:W4:Y:S04]  /*a2e0*/  LDL.64 R28, [R1+0x348] ;  /* 0x00034800011c7983 */ /* 0x000f280000100a00 */
[----:B------:R-:W4:Y:S04]  /*a2f0*/  LDL.64 R18, [R1+0x328] ;  /* 0x0003280001127983 */ /* 0x000f280000100a00 */
[----:B------:R1:W4:Y:S01]  /*a300*/  LDG.E.U16 R179, [R12.64] ;  /* 0x000000040cb37981 */ /* 0x000322000c1e1500 */
[----:B0-----:R-:W-:-:S03]  /*a310*/  IMAD.WIDE R4, R201, 0x2, R34 ;  /* 0x00000002c9047825 */ /* 0x001fc600078e0222 */
[----:B------:R0:W4:Y:S04]  /*a320*/  LDG.E.U16 R178, [R6.64] ;  /* 0x0000000406b27981 */ /* 0x000128000c1e1500 */
[----:B------:R3:W4:Y:S01]  /*a330*/  LDG.E.U16 R162, [R4.64] ;  /* 0x0000000404a27981 */ /* 0x000722000c1e1500 */
[----:B-1----:R-:W-:-:S03]  /*a340*/  IMAD.WIDE R12, R201, 0x2, R16 ;  /* 0x00000002c90c7825 */ /* 0x002fc600078e0210 */
[----:B------:R-:W4:Y:S01]  /*a350*/  LDL.64 R16, [R1+0x308] ;  /* 0x0003080001107983 */ /* 0x000f220000100a00 */
[----:B0-----:R-:W-:-:S03]  /*a360*/  IMAD.WIDE R6, R201, 0x2, R24 ;  /* 0x00000002c9067825 */ /* 0x001fc600078e0218 */
[----:B------:R0:W4:Y:S01]  /*a370*/  LDG.E.U16 R172, [R8.64] ;  /* 0x0000000408ac7981 */ /* 0x000122000c1e1500 */
[----:B--2---:R-:W-:-:S03]  /*a380*/  IMAD.WIDE R10, R201, 0x2, R20 ;  /* 0x00000002c90a7825 */ /* 0x004fc600078e0214 */
[----:B------:R1:W2:Y:S04]  /*a390*/  LDG.E.U16 R156, [R6.64] ;  /* 0x00000004069c7981 */ /* 0x0002a8000c1e1500 */
[----:B------:R-:W2:Y:S04]  /*a3a0*/  LDL.64 R34, [R1+0x2f8] ;  /* 0x0002f80001227983 */ /* 0x000ea80000100a00 */
[----:B------:R-:W2:Y:S01]  /*a3b0*/  LDL.64 R20, [R1+0x338] ;  /* 0x0003380001147983 */ /* 0x000ea20000100a00 */
[----:B0-----:R-:W-:-:S03]  /*a3c0*/  IMAD.WIDE R8, R201, 0x2, R32 ;  /* 0x00000002c9087825 */ /* 0x001fc600078e0220 */
[----:B------:R-:W2:Y:S04]  /*a3d0*/  LDL.64 R24, [R1+0x318] ;  /* 0x0003180001187983 */ /* 0x000ea80000100a00 */
[----:B------:R0:W2:Y:S04]  /*a3e0*/  LDG.E.U16 R163, [R10.64] ;  /* 0x000000040aa37981 */ /* 0x0000a8000c1e1500 */
[----:B------:R0:W2:Y:S04]  /*a3f0*/  LDG.E.U16 R158, [R8.64] ;  /* 0x00000004089e7981 */ /* 0x0000a8000c1e1500 */
[----:B------:R-:W2:Y:S04]  /*a400*/  LDL.64 R32, [R1+0x2f0] ;  /* 0x0002f00001207983 */ /* 0x000ea80000100a00 */
[----:B------:R1:W2:Y:S01]  /*a410*/  LDG.E.U16 R157, [R12.64] ;  /* 0x000000040c9d7981 */ /* 0x0002a2000c1e1500 */
[----:B0-----:R-:W-:-:S03]  /*a420*/  IMAD.WIDE R8, R201, 0x2, R36 ;  /* 0x00000002c9087825 */ /* 0x001fc600078e0224 */
[----:B------:R-:W2:Y:S04]  /*a430*/  LDL.64 R36, [R1+0x298] ;  /* 0x0002980001247983 */ /* 0x000ea80000100a00 */
[----:B------:R0:W2:Y:S01]  /*a440*/  LDG.E.U16 R169, [R8.64] ;  /* 0x0000000408a97981 */ /* 0x0000a2000c1e1500 */
[----:B---3--:R-:W-:-:S03]  /*a450*/  IMAD.WIDE R4, R201, 0x2, R22 ;  /* 0x00000002c9047825 */ /* 0x008fc600078e0216 */
[----:B------:R-:W3:Y:S04]  /*a460*/  LDL.64 R22, [R1+0x310] ;  /* 0x0003100001167983 */ /* 0x000ee80000100a00 */
[----:B------:R4:W3:Y:S01]  /*a470*/  LDG.E.U16 R173, [R4.64] ;  /* 0x0000000404ad7981 */ /* 0x0008e2000c1e1500 */
[----:B-1----:R-:W-:-:S03]  /*a480*/  IMAD.WIDE R6, R201, 0x2, R30 ;  /* 0x00000002c9067825 */ /* 0x002fc600078e021e */
[----:B------:R-:W3:Y:S01]  /*a490*/  LDL.64 R30, [R1+0x2e8] ;  /* 0x0002e800011e7983 */ /* 0x000ee20000100a00 */
[----:B------:R-:W-:-:S03]  /*a4a0*/  IMAD.WIDE R10, R201, 0x2, R14 ;  /* 0x00000002c90a7825 */ /* 0x000fc600078e020e */
[----:B------:R-:W3:Y:S04]  /*a4b0*/  LDL.64 R14, [R1+0x300] ;  /* 0x00030000010e7983 */ /* 0x000ee80000100a00 */
[----:B------:R1:W3:Y:S01]  /*a4c0*/  LDG.E.U16 R175, [R6.64] ;  /* 0x0000000406af7981 */ /* 0x0002e2000c1e1500 */
[----:B------:R-:W-:-:S03]  /*a4d0*/  IMAD.WIDE R12, R201, 0x2, R38 ;  /* 0x00000002c90c7825 */ /* 0x000fc600078e0226 */
[----:B------:R2:W3:Y:S04]  /*a4e0*/  LDG.E.U16 R174, [R10.64] ;  /* 0x000000040aae7981 */ /* 0x0004e8000c1e1500 */
[----:B------:R0:W3:Y:S04]  /*a4f0*/  LDG.E.U16 R168, [R12.64] ;  /* 0x000000040ca87981 */ /* 0x0000e8000c1e1500 */
[----:B------:R-:W3:Y:S01]  /*a500*/  LDL.64 R38, [R1+0x1a0] ;  /* 0x0001a00001267983 */ /* 0x000ee20000100a00 */
[----:B----4-:R-:W-:-:S03]  /*a510*/  IMAD.WIDE R4, R201, 0x2, R28 ;  /* 0x00000002c9047825 */ /* 0x010fc600078e021c */
[----:B------:R-:W4:Y:S01]  /*a520*/  LDL.64 R28, [R1+0x2e0] ;  /* 0x0002e000011c7983 */ /* 0x000f220000100a00 */
[----:B-1----:R-:W-:-:S03]  /*a530*/  IMAD.WIDE R6, R201, 0x2, R18 ;  /* 0x00000002c9067825 */ /* 0x002fc600078e0212 */
[----:B------:R-:W4:Y:S04]  /*a540*/  LDL.64 R18, [R1+0x2d0] ;  /* 0x0002d00001127983 */ /* 0x000f280000100a00 */
[----:B------:R1:W4:Y:S04]  /*a550*/  LDG.E.U16 R159, [R4.64] ;  /* 0x00000004049f7981 */ /* 0x000328000c1e1500 */
[----:B------:R0:W4:Y:S01]  /*a560*/  LDG.E.U16 R247, [R6.64] ;  /* 0x0000000406f77981 */ /* 0x000122000c1e1500 */
[----:B-1----:R-:W-:-:S03]  /*a570*/  IMAD.WIDE R4, R201, 0x2, R26 ;  /* 0x00000002c9047825 */ /* 0x002fc600078e021a */
[----:B------:R-:W4:Y:S01]  /*a580*/  LDL.64 R26, [R1+0x2c8] ;  /* 0x0002c800011a7983 */ /* 0x000f220000100a00 */
[----:B0-----:R-:W-:-:S03]  /*a590*/  IMAD.WIDE R8, R201, 0x2, R16 ;  /* 0x00000002c9087825 */ /* 0x001fc600078e0210 */
[----:B------:R-:W4:Y:S04]  /*a5a0*/  LDL.64 R16, [R1+0x2b8] ;  /* 0x0002b80001107983 */ /* 0x000f280000100a00 */
[----:B------:R0:W4:Y:S04]  /*a5b0*/  LDG.E.U16 R245, [R4.64] ;  /* 0x0000000404f57981 */ /* 0x000128000c1e1500 */
[----:B------:R1:W4:Y:S01]  /*a5c0*/  LDG.E.U16 R239, [R8.64] ;  /* 0x0000000408ef7981 */ /* 0x000322000c1e1500 */
[----:B--2---:R-:W-:-:S03]  /*a5d0*/  IMAD.WIDE R10, R201, 0x2, R20 ;  /* 0x00000002c90a7825 */ /* 0x004fc600078e0214 */
[----:B------:R-:W2:Y:S01]  /*a5e0*/  LDL.64 R20, [R1+0x2d8] ;  /* 0x0002d80001147983 */ /* 0x000ea20000100a00 */
[----:B0-----:R-:W-:-:S03]  /*a5f0*/  IMAD.WIDE R4, R201, 0x2, R34 ;  /* 0x00000002c9047825 */ /* 0x001fc600078e0222 */
[----:B------:R3:W2:Y:S01]  /*a600*/  LDG.E.U16 R152, [R10.64] ;  /* 0x000000040a987981 */ /* 0x0006a2000c1e1500 */
[----:B------:R-:W-:-:S03]  /*a610*/  IMAD.WIDE R12, R201, 0x2, R24 ;  /* 0x00000002c90c7825 */ /* 0x000fc600078e0218 */
[----:B------:R-:W2:Y:S04]  /*a620*/  LDL.64 R24, [R1+0x2c0] ;  /* 0x0002c00001187983 */ /* 0x000ea80000100a00 */
[----:B------:R4:W2:Y:S04]  /*a630*/  LDG.E.U16 R235, [R4.64] ;  /* 0x0000000404eb7981 */ /* 0x0008a8000c1e1500 */
[----:B------:R0:W2:Y:S04]  /*a640*/  LDG.E.U16 R243, [R12.64] ;  /* 0x000000040cf37981 */ /* 0x0000a8000c1e1500 */
[----:B------:R-:W2:Y:S04]  /*a650*/  LDL.64 R34, [R1+0x290] ;  /* 0x0002900001227983 */ /* 0x000ea80000100a00 */
[----:B0-----:R-:W2:Y:S01]  /*a660*/  LDL.64 R12, [R1+0x2a0] ;  /* 0x0002a000010c7983 */ /* 0x001ea20000100a00 */
        /* <DEDUP_REMOVED lines=8> */
[----:B0-----:R-:W-:-:S03]  /*a6f0*/  IMAD.WIDE R10, R201, 0x2, R32 ;  /* 0x00000002c90a7825 */ /* 0x001fc600078e0220 */
[----:B------:R-:W3:Y:S04]  /*a700*/  LDL.64 R32, [R1+0x288] ;  /* 0x0002880001207983 */ /* 0x000ee80000100a00 */
[----:B------:R0:W3:Y:S04]  /*a710*/  LDG.E.U16 R237, [R6.64] ;  /* 0x0000000406ed7981 */ /* 0x0000e8000c1e1500 */
[----:B------:R0:W3:Y:S04]  /*a720*/  LDG.E.U16 R233, [R10.64] ;  /* 0x000000040ae97981 */ /* 0x0000e8000c1e1500 */
[----:B0-----:R-:W3:Y:S01]  /*a730*/  LDL.64 R10, [R1+0x230] ;  /* 0x00023000010a7983 */ /* 0x001ee20000100a00 */
[----:B----4-:R-:W-:-:S03]  /*a740*/  IMAD.WIDE R4, R201, 0x2, R18 ;  /* 0x00000002c9047825 */ /* 0x010fc600078e0212 */
[----:B------:R-:W4:Y:S04]  /*a750*/  LDL.64 R18, [R1+0x270] ;  /* 0x0002700001127983 */ /* 0x000f280000100a00 */
[----:B------:R0:W4:Y:S01]  /*a760*/  LDG.E.U16 R211, [R4.64] ;  /* 0x0000000404d37981 */ /* 0x000122000c1e1500 */
[----:B-1----:R-:W-:-:S03]  /*a770*/  IMAD.WIDE R8, R201, 0x2, R26 ;  /* 0x00000002c9087825 */ /* 0x002fc600078e021a */
[----:B------:R-:W4:Y:S01]  /*a780*/  LDL.64 R26, [R1+0x260] ;  /* 0x00026000011a7983 */ /* 0x000f220000100a00 */
[----:B0-----:R-:W-:-:S03]  /*a790*/  IMAD.WIDE R4, R201, 0x2, R16 ;  /* 0x00000002c9047825 */ /* 0x001fc600078e0210 */
[----:B------:R-:W4:Y:S01]  /*a7a0*/  LDL.64 R16, [R1+0x258] ;  /* 0x0002580001107983 */ /* 0x000f220000100a00 */
[----:B------:R-:W-:-:S03]  /*a7b0*/  IMAD.WIDE R6, R201, 0x2, R28 ;  /* 0x00000002c9067825 */ /* 0x000fc600078e021c */
[----:B------:R-:W4:Y:S04]  /*a7c0*/  LDL.64 R28, [R1+0x278] ;  /* 0x00027800011c7983 */ /* 0x000f280000100a00 */
[----:B------:R0:W4:Y:S01]  /*a7d0*/  LDG.E.U16 R229, [R6.64] ;  /* 0x0000000406e57981 */ /* 0x000122000c1e1500 */
[----:B--2---:R-:W-:-:S03]  /*a7e0*/  IMAD.WIDE R222, R201, 0x2, R20 ;  /* 0x00000002c9de7825 */ /* 0x004fc600078e0214 */
[----:B------:R-:W2:Y:S04]  /*a7f0*/  LDL.64 R20, [R1+0x280] ;  /* 0x0002800001147983 */ /* 0x000ea80000100a00 */
[----:B------:R4:W2:Y:S01]  /*a800*/  LDG.E.U16 R205, [R4.64] ;  /* 0x0000000404cd7981 */ /* 0x0008a2000c1e1500 */
[----:B0-----:R-:W-:-:S03]  /*a810*/  IMAD.WIDE R6, R201, 0x2, R24 ;  /* 0x00000002c9067825 */ /* 0x001fc600078e0218 */
[----:B------:R-:W2:Y:S04]  /*a820*/  LDL.64 R24, [R1+0x250] ;  /* 0x0002500001187983 */ /* 0x000ea80000100a00 */
[----:B------:R0:W2:Y:S04]  /*a830*/  LDG.E.U16 R207, [R6.64] ;  /* 0x0000000406cf7981 */ /* 0x0000a8000c1e1500 */
[----:B------:R1:W2:Y:S01]  /*a840*/  LDG.E.U16 R209, [R8.64] ;  /* 0x0000000408d17981 */ /* 0x0002a2000c1e1500 */
[----:B------:R-:W-:-:S03]  /*a850*/  IMAD.WIDE R62, R201, 0x2, R34 ;  /* 0x00000002c93e7825 */ /* 0x000fc600078e0222 */
[----:B------:R-:W2:Y:S01]  /*a860*/  LDL.64 R34, [R1+0x1e0] ;  /* 0x0001e00001227983 */ /* 0x000ea20000100a00 */
[----:B------:R-:W-:-:S03]  /*a870*/  IMAD.WIDE R66, R201, 0x2, R12 ;  /* 0x00000002c9427825 */ /* 0x000fc600078e020c */
[----:B------:R0:W2:Y:S04]  /*a880*/  LDG.E.U16 R62, [R62.64] ;  /* 0x000000043e3e7981 */ /* 0x0000a8000c1e1500 */
[----:B------:R-:W2:Y:S01]  /*a890*/  LDL.64 R12, [R1+0x238] ;  /* 0x00023800010c7983 */ /* 0x000ea20000100a00 */
[----:B------:R-:W-:-:S03]  /*a8a0*/  IMAD.WIDE R64, R201, 0x2, R36 ;  /* 0x00000002c9407825 */ /* 0x000fc600078e0224 */
[----:B------:R-:W2:Y:S01]  /*a8b0*/  LDL.64 R36, [R1+0x1d0] ;  /* 0x0001d00001247983 */ /* 0x000ea20000100a00 */
[----:B------:R-:W-:-:S03]  /*a8c0*/  IMAD.WIDE R48, R201, 0x2, R48 ;  /* 0x00000002c9307825 */ /* 0x000fc600078e0230 */
[----:B------:R0:W2:Y:S04]  /*a8d0*/  LDG.E.U16 R64, [R64.64] ;  /* 0x0000000440407981 */ /* 0x0000a8000c1e1500 */
[----:B------:R0:W2:Y:S04]  /*a8e0*/  LDG.E.U16 R66, [R66.64] ;  /* 0x0000000442427981 */ /* 0x0000a8000c1e1500 */
[----:B------:R0:W2:Y:S01]  /*a8f0*/  LDG.E.U16 R222, [R222.64] ;  /* 0x00000004dede7981 */ /* 0x0000a2000c1e1500 */
[----:B---3--:R-:W-:-:S03]  /*a900*/  IMAD.WIDE R148, R201, 0x2, R14 ;  /* 0x00000002c9947825 */ /* 0x008fc600078e020e */
[----:B------:R-:W3:Y:S01]  /*a910*/  LDL.64 R14, [R1+0x248] ;  /* 0x00024800010e7983 */ /* 0x000ee20000100a00 */
[----:B------:R-:W-:-:S03]  /*a920*/  IMAD.WIDE R150, R201, 0x2, R22 ;  /* 0x00000002c9967825 */ /* 0x000fc600078e0216 */
[----:B------:R-:W1:Y:S01]  /*a930*/  LDL.64 R22, [R1+0x240] ;  /* 0x0002400001167983 */ /* 0x000e620000100a00 */
[----:B------:R-:W-:-:S03]  /*a940*/  IMAD.WIDE R60, R201, 0x2, R32 ;  /* 0x00000002c93c7825 */ /* 0x000fc600078e0220 */
[----:B------:R-:W3:Y:S01]  /*a950*/  LDL.64 R32, [R1+0x200] ;  /* 0x0002000001207983 */ /* 0x000ee20000100a00 */
[----:B------:R-:W-:-:S03]  /*a960*/  IMAD.WIDE R52, R201, 0x2, R30 ;  /* 0x00000002c9347825 */ /* 0x000fc600078e021e */
[----:B------:R-:W3:Y:S04]  /*a970*/  LDL.64 R30, [R1+0x1f0] ;  /* 0x0001f000011e7983 */ /* 0x000ee80000100a00 */
[----:B------:R0:W3:Y:S04]  /*a980*/  LDG.E.U16 R52, [R52.64] ;  /* 0x0000000434347981 */ /* 0x0000e8000c1e1500 */
[----:B------:R0:W3:Y:S01]  /*a990*/  LDG.E.U16 R60, [R60.64] ;  /* 0x000000043c3c7981 */ /* 0x0000e2000c1e1500 */
[----:B------:R-:W-:-:S03]  /*a9a0*/  IMAD.WIDE R10, R201, 0x2, R10 ;  /* 0x00000002c90a7825 */ /* 0x000fc600078e020a */
[----:B------:R0:W3:Y:S04]  /*a9b0*/  LDG.E.U16 R150, [R150.64] ;  /* 0x0000000496967981 */ /* 0x0000e8000c1e1500 */
[----:B------:R0:W3:Y:S04]  /*a9c0*/  LDG.E.U16 R148, [R148.64] ;  /* 0x0000000494947981 */ /* 0x0000e8000c1e1500 */
[----:B------:R0:W3:Y:S01]  /*a9d0*/  LDG.E.U16 R10, [R10.64] ;  /* 0x000000040a0a7981 */ /* 0x0000e2000c1e1500 */
[----:B----4-:R-:W-:-:S03]  /*a9e0*/  IMAD.WIDE R4, R201, 0x2, R26 ;  /* 0x00000002c9047825 */ /* 0x010fc600078e021a */
[----:B------:R-:W4:Y:S01]  /*a9f0*/  LDL.64 R26, [R1+0x210] ;  /* 0x00021000011a7983 */ /* 0x000f220000100a00 */
[----:B0-----:R-:W-:-:S03]  /*aa00*/  IMAD.WIDE R6, R201, 0x2, R16 ;  /* 0x00000002c9067825 */ /* 0x001fc600078e0210 */
[----:B------:R-:W4:Y:S01]  /*aa10*/  LDL.64 R16, [R1+0x208] ;  /* 0x0002080001107983 */ /* 0x000f220000100a00 */
[----:B------:R-:W-:-:S03]  /*aa20*/  IMAD.WIDE R56, R201, 0x2, R28 ;  /* 0x00000002c9387825 */ /* 0x000fc600078e021c */
[----:B------:R0:W4:Y:S04]  /*aa30*/  LDG.E.U16 R4, [R4.64] ;  /* 0x0000000404047981 */ /* 0x000128000c1e1500 */
[----:B------:R-:W4:Y:S01]  /*aa40*/  LDL.64 R28, [R1+0x220] ;  /* 0x00022000011c7983 */ /* 0x000f220000100a00 */
[----:B--2---:R-:W-:-:S03]  /*aa50*/  IMAD.WIDE R58, R201, 0x2, R20 ;  /* 0x00000002c93a7825 */ /* 0x004fc600078e0214 */
[----:B------:R-:W2:Y:S04]  /*aa60*/  LDL.64 R20, [R1+0x228] ;  /* 0x0002280001147983 */ /* 0x000ea80000100a00 */
[----:B0-----:R0:W2:Y:S01]  /*aa70*/  LDG.E.U16 R5, [R6.64] ;  /* 0x0000000406057981 */ /* 0x0010a2000c1e1500 */
[----:B------:R-:W-:-:S03]  /*aa80*/  IMAD.WIDE R54, R201, 0x2, R18 ;  /* 0x00000002c9367825 */ /* 0x000fc600078e0212 */
[----:B------:R-:W2:Y:S04]  /*aa90*/  LDL.64 R18, [R1+0x218] ;  /* 0x0002180001127983 */ /* 0x000ea80000100a00 */
[----:B------:R1:W2:Y:S01]  /*aaa0*/  LDG.E.U16 R54, [R54.64] ;  /* 0x0000000436367981 */ /* 0x0002a2000c1e1500 */
[----:B0-----:R-:W-:-:S03]  /*aab0*/  IMAD.WIDE R6, R201, 0x2, R24 ;  /* 0x00000002c9067825 */ /* 0x001fc600078e0218 */
[----:B------:R-:W2:Y:S04]  /*aac0*/  LDL.64 R24, [R1+0x1f8] ;  /* 0x0001f80001187983 */ /* 0x000ea80000100a00 */
[----:B------:R0:W2:Y:S04]  /*aad0*/  LDG.E.U16 R6, [R6.64] ;  /* 0x0000000406067981 */ /* 0x0000a8000c1e1500 */
[----:B------:R0:W2:Y:S01]  /*aae0*/  LDG.E.U16 R58, [R58.64] ;  /* 0x000000043a3a7981 */ /* 0x0000a2000c1e1500 */
[----:B------:R-:W-:-:S03]  /*aaf0*/  IMAD.WIDE R12, R201, 0x2, R12 ;  /* 0x00000002c90c7825 */ /* 0x000fc600078e020c */
[----:B------:R0:W2:Y:S01]  /*ab00*/  LDG.E.U16 R56, [R56.64] ;  /* 0x0000000438387981 */ /* 0x0000a2000c1e1500 */
[----:B---3--:R-:W-:-:S05]  /*ab10*/  IMAD.WIDE R14, R201, 0x2, R14 ;  /* 0x00000002c90e7825 */ /* 0x008fca00078e020e */
[----:B0-----:R4:W3:Y:S02]  /*ab20*/  LDG.E.U16 R7, [R14.64] ;  /* 0x000000040e077981 */ /* 0x0018e4000c1e1500 */
[C---:B----4-:R-:W-:Y:S02]  /*ab30*/  IMAD.WIDE R14, R201.reuse, 0x2, R26 ;  /* 0x00000002c90e7825 */ /* 0x050fe400078e021a */
[----:B------:R-:W4:Y:S02]  /*ab40*/  LDL.64 R26, [R1+0x1c8] ;  /* 0x0001c800011a7983 */ /* 0x000f240000100a00 */
[C---:B------:R-:W-:Y:S02]  /*ab50*/  IMAD.WIDE R16, R201.reuse, 0x2, R16 ;  /* 0x00000002c9107825 */ /* 0x040fe400078e0210 */
[----:B------:R0:W3:Y:S04]  /*ab60*/  LDG.E.U16 R14, [R14.64] ;  /* 0x000000040e0e7981 */ /* 0x0000e8000c1e1500 */
[----:B0-----:R0:W3:Y:S02]  /*ab70*/  LDG.E.U16 R15, [R16.64] ;  /* 0x00000004100f7981 */ /* 0x0010e4000c1e1500 */
[----:B0-----:R-:W-:-:S02]  /*ab80*/  IMAD.WIDE R16, R201, 0x2, R32 ;  /* 0x00000002c9107825 */ /* 0x001fc400078e0220 */
[----:B------:R-:W3:Y:S02]  /*ab90*/  LDL.64 R32, [R1+0x1c0] ;  /* 0x0001c00001207983 */ /* 0x000ee40000100a00 */
[C---:B-1----:R-:W-:Y:S02]  /*aba0*/  IMAD.WIDE R8, R201.reuse, 0x2, R22 ;  /* 0x00000002c9087825 */ /* 0x042fe400078e0216 */
[----:B------:R-:W4:Y:S02]  /*abb0*/  LDL.64 R22, [R1+0x1e8] ;  /* 0x0001e80001167983 */ /* 0x000f240000100a00 */
[C---:B--2---:R-:W-:Y:S02]  /*abc0*/  IMAD.WIDE R20, R201.reuse, 0x2, R20 ;  /* 0x00000002c9147825 */ /* 0x044fe400078e0214 */
[----:B------:R0:W2:Y:S04]  /*abd0*/  LDG.E.U16 R8, [R8.64] ;  /* 0x0000000408087981 */ /* 0x0000a8000c1e1500 */
[----:B------:R1:W2:Y:S01]  /*abe0*/  LDG.E.U16 R11, [R20.64] ;  /* 0x00000004140b7981 */ /* 0x0002a2000c1e1500 */
[----:B------:R-:W-:-:S03]  /*abf0*/  IMAD.WIDE R24, R201, 0x2, R24 ;  /* 0x00000002c9187825 */ /* 0x000fc600078e0218 */
[----:B------:R1:W2:Y:S04]  /*ac00*/  LDG.E.U16 R16, [R16.64] ;  /* 0x0000000410107981 */ /* 0x0002a8000c1e1500 */
[----:B0-----:R0:W2:Y:S01]  /*ac10*/  LDG.E.U16 R9, [R12.64] ;  /* 0x000000040c097981 */ /* 0x0010a2000c1e1500 */
[----:B-1----:R-:W-:-:S03]  /*ac20*/  IMAD.WIDE R20, R201, 0x2, R34 ;  /* 0x00000002c9147825 */ /* 0x002fc600078e0222 */
[----:B------:R-:W2:Y:S04]  /*ac30*/  LDL.64 R34, [R1+0x1a8] ;  /* 0x0001a80001227983 */ /* 0x000ea80000100a00 */
[----:B------:R3:W2:Y:S01]  /*ac40*/  LDG.E.U16 R17, [R24.64] ;  /* 0x0000000418117981 */ /* 0x0006a2000c1e1500 */
[----:B0-----:R-:W-:-:S03]  /*ac50*/  IMAD.WIDE R12, R201, 0x2, R28 ;  /* 0x00000002c90c7825 */ /* 0x001fc600078e021c */
[----:B------:R-:W2:Y:S01]  /*ac60*/  LDL.64 R28, [R1+0x1d8] ;  /* 0x0001d800011c7983 */ /* 0x000ea20000100a00 */
[----:B------:R-:W-:-:S03]  /*ac70*/  IMAD.WIDE R18, R201, 0x2, R18 ;  /* 0x00000002c9127825 */ /* 0x000fc600078e0212 */
[----:B------:R0:W2:Y:S04]  /*ac80*/  LDG.E.U16 R12, [R12.64] ;  /* 0x000000040c0c7981 */ /* 0x0000a8000c1e1500 */
[----:B------:R1:W2:Y:S04]  /*ac90*/  LDG.E.U16 R20, [R20.64] ;  /* 0x0000000414147981 */ /* 0x0002a8000c1e1500 */
[----:B0-----:R0:W2:Y:S02]  /*aca0*/  LDG.E.U16 R13, [R18.64] ;  /* 0x00000004120d7981 */ /* 0x0010a4000c1e1500 */
[----:B0-----:R-:W-:-:S02]  /*acb0*/  IMAD.WIDE R18, R201, 0x2, R30 ;  /* 0x00000002c9127825 */ /* 0x001fc400078e021e */
[----:B------:R-:W2:Y:S04]  /*acc0*/  LDL.64 R30, [R1+0x1b8] ;  /* 0x0001b800011e7983 */ /* 0x000ea80000100a00 */
[----:B------:R0:W2:Y:S01]  /*acd0*/  LDG.E.U16 R18, [R18.64] ;  /* 0x0000000412127981 */ /* 0x0000a2000c1e1500 */
[----:B---3--:R-:W-:-:S03]  /*ace0*/  IMAD.WIDE R24, R201, 0x2, R32 ;  /* 0x00000002c9187825 */ /* 0x008fc600078e0220 */
[----:B------:R-:W3:Y:S01]  /*acf0*/  LDL.64 R32, [R1+0x198] ;  /* 0x0001980001207983 */ /* 0x000ee20000100a00 */
[----:B----4-:R-:W-:-:S03]  /*ad00*/  IMAD.WIDE R22, R201, 0x2, R22 ;  /* 0x00000002c9167825 */ /* 0x010fc600078e0216 */
[----:B------:R4:W3:Y:S04]  /*ad10*/  LDG.E.U16 R24, [R24.64] ;  /* 0x0000000418187981 */ /* 0x0008e8000c1e1500 */
[----:B0-----:R0:W3:Y:S01]  /*ad20*/  LDG.E.U16 R19, [R22.64] ;  /* 0x0000000416137981 */ /* 0x0010e2000c1e1500 */
[----:B------:R-:W-:-:S04]  /*ad30*/  IMAD.WIDE R26, R201, 0x2, R26 ;  /* 0x00000002c91a7825 */ /* 0x000fc800078e021a */
[C---:B0-----:R-:W-:Y:S02]  /*ad40*/  IMAD.WIDE R22, R201.reuse, 0x2, R36 ;  /* 0x00000002c9167825 */ /* 0x041fe400078e0224 */
[----:B------:R-:W3:Y:S04]  /*ad50*/  LDL.64 R36, [R1+0x188] ;  /* 0x0001880001247983 */ /* 0x000ee80000100a00 */
[----:B------:R0:W3:Y:S01]  /*ad60*/  LDG.E.U16 R22, [R22.64] ;  /* 0x0000000416167981 */ /* 0x0000e2000c1e1500 */
[----:B--2---:R-:W-:-:S03]  /*ad70*/  IMAD.WIDE R28, R201, 0x2, R28 ;  /* 0x00000002c91c7825 */ /* 0x004fc600078e021c */
[----:B0-----:R0:W2:Y:S04]  /*ad80*/  LDG.E.U16 R23, [R26.64] ;  /* 0x000000041a177981 */ /* 0x0010a8000c1e1500 */
[----:B-1----:R1:W2:Y:S01]  /*ad90*/  LDG.E.U16 R21, [R28.64] ;  /* 0x000000041c157981 */ /* 0x0022a2000c1e1500 */
[----:B0-----:R-:W-:-:S03]  /*ada0*/  IMAD.WIDE R26, R201, 0x2, R44 ;  /* 0x00000002c91a7825 */ /* 0x001fc600078e022c */
[----:B------:R-:W2:Y:S01]  /*adb0*/  LDL.64 R44, [R1+0x170] ;  /* 0x00017000012c7983 */ /* 0x000ea20000100a00 */
[----:B-1----:R-:W-:-:S03]  /*adc0*/  IMAD.WIDE R28, R201, 0x2, R34 ;  /* 0x00000002c91c7825 */ /* 0x002fc600078e0222 */
[----:B------:R-:W2:Y:S04]  /*add0*/  LDL.64 R34, [R1+0x178] ;  /* 0x0001780001227983 */ /* 0x000ea80000100a00 */
[----:B------:R0:W2:Y:S04]  /*ade0*/  LDG.E.U16 R26, [R26.64] ;  /* 0x000000041a1a7981 */ /* 0x0000a8000c1e1500 */
[----:B0-----:R0:W2:Y:S02]  /*adf0*/  LDG.E.U16 R27, [R28.64] ;  /* 0x000000041c1b7981 */ /* 0x0010a4000c1e1500 */
[----:B0-----:R-:W-:-:S02]  /*ae00*/  IMAD.WIDE R28, R201, 0x2, R38 ;  /* 0x00000002c91c7825 */ /* 0x001fc400078e0226 */
[----:B------:R-:W2:Y:S04]  /*ae10*/  LDL.64 R38, [R1+0x168] ;  /* 0x0001680001267983 */ /* 0x000ea80000100a00 */
[----:B------:R0:W2:Y:S01]  /*ae20*/  LDG.E.U16 R28, [R28.64] ;  /* 0x000000041c1c7981 */ /* 0x0000a2000c1e1500 */
[----:B------:R-:W-:-:S05]  /*ae30*/  IMAD.WIDE R30, R201, 0x2, R30 ;  /* 0x00000002c91e7825 */ /* 0x000fca00078e021e */
[----:B----4-:R1:W4:Y:S02]  /*ae40*/  LDG.E.U16 R25, [R30.64] ;  /* 0x000000041e197981 */ /* 0x010324000c1e1500 */
[C---:B-1----:R-:W-:Y:S02]  /*ae50*/  IMAD.WIDE R30, R201.reuse, 0x2, R42 ;  /* 0x00000002c91e7825 */ /* 0x042fe400078e022a */
[----:B------:R-:W4:Y:S04]  /*ae60*/  LDL.64 R42, [R1+0x158] ;  /* 0x00015800012a7983 */ /* 0x000f280000100a00 */
[----:B------:R1:W4:Y:S01]  /*ae70*/  LDG.E.U16 R30, [R30.64] ;  /* 0x000000041e1e7981 */ /* 0x000322000c1e1500 */
[----:B---3--:R-:W-:-:S05]  /*ae80*/  IMAD.WIDE R32, R201, 0x2, R32 ;  /* 0x00000002c9207825 */ /* 0x008fca00078e0220 */
[----:B0-----:R0:W3:Y:S02]  /*ae90*/  LDG.E.U16 R29, [R32.64] ;  /* 0x00000004201d7981 */ /* 0x0010e4000c1e1500 */
[C---:B0-----:R-:W-:Y:S02]  /*aea0*/  IMAD.WIDE R32, R201.reuse, 0x2, R40 ;  /* 0x00000002c9207825 */ /* 0x041fe400078e0228 */
[----:B------:R-:W3:Y:S04]  /*aeb0*/  LDL.64 R40, [R1+0x148] ;  /* 0x0001480001287983 */ /* 0x000ee80000100a00 */
[----:B------:R0:W3:Y:S01]  /*aec0*/  LDG.E.U16 R32, [R32.64] ;  /* 0x0000000420207981 */ /* 0x0000e2000c1e1500 */
[----:B------:R-:W-:-:S05]  /*aed0*/  IMAD.WIDE R36, R201, 0x2, R36 ;  /* 0x00000002c9247825 */ /* 0x000fca00078e0224 */
[----:B-1----:R1:W3:Y:S01]  /*aee0*/  LDG.E.U16 R31, [R36.64] ;  /* 0x00000004241f7981 */ /* 0x0022e2000c1e1500 */
[----:B--2---:R-:W-:-:S05]  /*aef0*/  IMAD.WIDE R34, R201, 0x2, R34 ;  /* 0x00000002c9227825 */ /* 0x004fca00078e0222 */
[----:B0-----:R0:W2:Y:S02]  /*af00*/  LDG.E.U16 R33, [R34.64] ;  /* 0x0000000422217981 */ /* 0x0010a4000c1e1500 */
[C---:B0-----:R-:W-:Y:S02]  /*af10*/  IMAD.WIDE R34, R201.reuse, 0x2, R44 ;  /* 0x00000002c9227825 */ /* 0x041fe400078e022c */
[----:B------:R-:W2:Y:S04]  /*af20*/  LDL.64 R44, [R1+0x130] ;  /* 0x00013000012c7983 */ /* 0x000ea80000100a00 */
[----:B------:R0:W2:Y:S01]  /*af30*/  LDG.E.U16 R34, [R34.64] ;  /* 0x0000000422227981 */ /* 0x0000a2000c1e1500 */
[----:B------:R-:W-:-:S05]  /*af40*/  IMAD.WIDE R38, R201, 0x2, R38 ;  /* 0x00000002c9267825 */ /* 0x000fca00078e0226 */
[----:B0-----:R0:W2:Y:S02]  /*af50*/  LDG.E.U16 R35, [R38.64] ;  /* 0x0000000426237981 */ /* 0x0010a4000c1e1500 */
[C---:B0-----:R-:W-:Y:S02]  /*af60*/  IMAD.WIDE R38, R201.reuse, 0x2, R50 ;  /* 0x00000002c9267825 */ /* 0x041fe400078e0232 */
[----:B------:R-:W2:Y:S04]  /*af70*/  LDL.64 R50, [R1+0xc0] ;  /* 0x0000c00001327983 */ /* 0x000ea80000100a00 */
[----:B------:R0:W2:Y:S01]  /*af80*/  LDG.E.U16 R38, [R38.64] ;  /* 0x0000000426267981 */ /* 0x0000a2000c1e1500 */
[----:B-1----:R-:W-:-:S03]  /*af90*/  IMAD.WIDE R36, R201, 0x2, R46 ;  /* 0x00000002c9247825 */ /* 0x002fc600078e022e */
[----:B------:R-:W2:Y:S01]  /*afa0*/  LDL.64 R46, [R1+0xf0] ;  /* 0x0000f000012e7983 */ /* 0x000ea20000100a00 */
[----:B----4-:R-:W-:-:S03]  /*afb0*/  IMAD.WIDE R42, R201, 0x2, R42 ;  /* 0x00000002c92a7825 */ /* 0x010fc600078e022a */
[----:B------:R1:W4:Y:S04]  /*afc0*/  LDG.E.U16 R36, [R36.64] ;  /* 0x0000000424247981 */ /* 0x000328000c1e1500 */
[----:B-1----:R1:W4:Y:S04]  /*afd0*/  LDG.E.U16 R37, [R42.64] ;  /* 0x000000042a257981 */ /* 0x002328000c1e1500 */
[----:B-1----:R-:W4:Y:S01]  /*afe0*/  LDL.64 R42, [R1+0x120] ;  /* 0x00012000012a7983 */ /* 0x002f220000100a00 */
[----:B---3--:R-:W-:-:S05]  /*aff0*/  IMAD.WIDE R40, R201, 0x2, R40 ;  /* 0x00000002c9287825 */ /* 0x008fca00078e0228 */
[----:B0-----:R0:W3:Y:S04]  /*b000*/  LDG.E.U16 R39, [R40.64] ;  /* 0x0000000428277981 */ /* 0x0010e8000c1e1500 */
[----:B0-----:R-:W3:Y:S01]  /*b010*/  LDL.64 R40, [R1+0x140] ;  /* 0x0001400001287983 */ /* 0x001ee20000100a00 */
[----:B--2---:R-:W-:-:S04]  /*b020*/  IMAD.WIDE R44, R201, 0x2, R44 ;  /* 0x00000002c92c7825 */ /* 0x004fc800078e022c */
[----:B------:R-:W-:-:S04]  /*b030*/  IMAD.WIDE R46, R201, 0x2, R46 ;  /* 0x00000002c92e7825 */ /* 0x000fc800078e022e */
[----:B----4-:R-:W-:-:S06]  /*b040*/  IMAD.WIDE R42, R201, 0x2, R42 ;  /* 0x00000002c92a7825 */ /* 0x010fcc00078e022a */
[----:B------:R0:W2:Y:S04]  /*b050*/  LDG.E.U16 R42, [R42.64] ;  /* 0x000000042a2a7981 */ /* 0x0000a8000c1e1500 */
[----:B0-----:R0:W4:Y:S04]  /*b060*/  LDG.E.U16 R43, [R48.64] ;  /* 0x00000004302b7981 */ /* 0x001128000c1e1500 */
[----:B0-----:R-:W2:Y:S01]  /*b070*/  LDL.64 R48, [R1+0xd0] ;  /* 0x0000d00001307983 */ /* 0x001ea20000100a00 */
[----:B---3--:R-:W-:-:S06]  /*b080*/  IMAD.WIDE R40, R201, 0x2, R40 ;  /* 0x00000002c9287825 */ /* 0x008fcc00078e0228 */
[----:B------:R0:W3:Y:S04]  /*b090*/  LDG.E.U16 R40, [R40.64] ;  /* 0x0000000428287981 */ /* 0x0000e8000c1e1500 */
[----:B0-----:R0:W3:Y:S02]  /*b0a0*/  LDG.E.U16 R41, [R44.64] ;  /* 0x000000042c297981 */ /* 0x0010e4000c1e1500 */
[C---:B0-----:R-:W-:Y:S02]  /*b0b0*/  IMAD.WIDE R44, R201.reuse, 0x2, R248 ;  /* 0x00000002c92c7825 */ /* 0x041fe400078e02f8 */
[----:B------:R-:W3:Y:S04]  /*b0c0*/  LDL.64 R248, [R1+0x60] ;  /* 0x0000600001f87983 */ /* 0x000ee80000100a00 */
[----:B------:R0:W3:Y:S04]  /*b0d0*/  LDG.E.U16 R44, [R44.64] ;  /* 0x000000042c2c7981 */ /* 0x0000e8000c1e1500 */
[----:B0-----:R0:W3:Y:S04]  /*b0e0*/  LDG.E.U16 R45, [R46.64] ;  /* 0x000000042e2d7981 */ /* 0x0010e8000c1e1500 */
[----:B0-----:R-:W3:Y:S01]  /*b0f0*/  LDL.64 R46, [R1+0xe0] ;  /* 0x0000e000012e7983 */ /* 0x001ee20000100a00 */
[----:B--2---:R-:W-:-:S05]  /*b100*/  IMAD.WIDE R48, R201, 0x2, R48 ;  /* 0x00000002c9307825 */ /* 0x004fca00078e0230 */
[----:B------:R0:W2:Y:S04]  /*b110*/  LDG.E.U16 R55, [R48.64] ;  /* 0x0000000430377981 */ /* 0x0000a8000c1e1500 */
[----:B0-----:R-:W2:Y:S01]  /*b120*/  LDL.64 R48, [R1+0xa0] ;  /* 0x0000a00001307983 */ /* 0x001ea20000100a00 */
[----:B---3--:R-:W-:-:S05]  /*b130*/  IMAD.WIDE R46, R201, 0x2, R46 ;  /* 0x00000002c92e7825 */ /* 0x008fca00078e022e */
[----:B------:R0:W3:Y:S04]  /*b140*/  LDG.E.U16 R53, [R46.64] ;  /* 0x000000042e357981 */ /* 0x0000e8000c1e1500 */
        /* <DEDUP_REMOVED lines=13> */
[----:B------:R-:W-:-:S05]  /*b220*/  IMAD.WIDE R50, R201, 0x2, R50 ;  /* 0x00000002c9327825 */ /* 0x000fca00078e0232 */
[----:B------:R0:W4:Y:S04]  /*b230*/  LDG.E.U16 R57, [R50.64] ;  /* 0x0000000432397981 */ /* 0x000128000c1e1500 */
[----:B0-----:R-:W4:Y:S01]  /*b240*/  LDL.64 R50, [R1+0x90] ;  /* 0x0000900001327983 */ /* 0x001f220000100a00 */
[----:B--2---:R-:W-:-:S05]  /*b250*/  IMAD.WIDE R48, R201, 0x2, R48 ;  /* 0x00000002c9307825 */ /* 0x004fca00078e0230 */
[----:B------:R0:W2:Y:S04]  /*b260*/  LDG.E.U16 R206, [R48.64] ;  /* 0x0000000430ce7981 */ /* 0x0000a8000c1e1500 */
[----:B0-----:R-:W2:Y:S01]  /*b270*/  LDL.64 R48, [R1+0x128] ;  /* 0x0001280001307983 */ /* 0x001ea20000100a00 */
[----:B---3--:R-:W-:-:S05]  /*b280*/  IMAD.WIDE R46, R201, 0x2, R46 ;  /* 0x00000002c92e7825 */ /* 0x008fca00078e022e */
[----:B------:R0:W3:Y:S04]  /*b290*/  LDG.E.U16 R151, [R46.64] ;  /* 0x000000042e977981 */ /* 0x0000e8000c1e1500 */
[----:B0-----:R-:W3:Y:S01]  /*b2a0*/  LDL.64 R46, [R1+0x138] ;  /* 0x00013800012e7983 */ /* 0x001ee20000100a00 */
[----:B----4-:R-:W-:-:S05]  /*b2b0*/  IMAD.WIDE R50, R201, 0x2, R50 ;  /* 0x00000002c9327825 */ /* 0x010fca00078e0232 */
[----:B------:R0:W4:Y:S02]  /*b2c0*/  LDG.E.U16 R63, [R50.64] ;  /* 0x00000004323f7981 */ /* 0x000124000c1e1500 */
[C---:B0-----:R-:W-:Y:S02]  /*b2d0*/  IMAD.WIDE R50, R201.reuse, 0x2, R248 ;  /* 0x00000002c9327825 */ /* 0x041fe400078e02f8 */
[----:B------:R-:W4:Y:S04]  /*b2e0*/  LDL.64 R248, [R1+0xe8] ;  /* 0x0000e80001f87983 */ /* 0x000f280000100a00 */
        /* <DEDUP_REMOVED lines=37> */
[----:B0-----:R-:W3:Y:S04]  /*b540*/  LDL.64 R46, [R1+0x78] ;  /* 0x00007800012e7983 */ /* 0x001ee80000100a00 */
[----:B------:R-:W3:Y:S01]  /*b550*/  LDL.LU R218, [R1+0x24] ;  /* 0x0000240001da7983 */ /* 0x000ee20000300800 */
[----:B----4-:R-:W-:-:S05]  /*b560*/  IMAD.WIDE R50, R201, 0x2, R50 ;  /* 0x00000002c9327825 */ /* 0x010fca00078e0232 */
[----:B------:R0:W4:Y:S02]  /*b570*/  LDG.E.U16 R246, [R50.64] ;  /* 0x0000000432f67981 */ /* 0x000124000c1e1500 */
[----:B0-----:R-:W-:-:S05]  /*b580*/  IMAD.WIDE R50, R201, 0x2, R248 ;  /* 0x00000002c9327825 */ /* 0x001fca00078e02f8 */
        /* <DEDUP_REMOVED lines=8> */
[----:B--2---:R-:W-:-:S06]  /*b610*/  IMAD.WIDE R48, R201, 0x2, R48 ;  /* 0x00000002c9307825 */ /* 0x004fcc00078e0230 */
[----:B------:R0:W2:Y:S02]  /*b620*/  LDG.E.U16 R48, [R48.64] ;  /* 0x0000000430307981 */ /* 0x0000a4000c1e1500 */
[----:B0-----:R-:W-:-:S04]  /*b630*/  FADD R49, -R228, R204 ;  /* 0x000000cce4317221 */ /* 0x001fc80000000100 */
[----:B------:R-:W-:-:S04]  /*b640*/  FMUL R49, R49, 1.4426950216293334961 ;  /* 0x3fb8aa3b31317820 */ /* 0x000fc80000400000 */
[----:B------:R0:W1:Y:S01]  /*b650*/  MUFU.EX2 R204, R49 ;  /* 0x0000003100cc7308 */ /* 0x0000620000000800 */
[----:B----4-:R-:W-:-:S06]  /*b660*/  IMAD.WIDE R50, R201, 0x2, R50 ;  /* 0x00000002c9327825 */ /* 0x010fcc00078e0232 */
[----:B------:R4:W2:Y:S01]  /*b670*/  LDG.E.U16 R50, [R50.64] ;  /* 0x0000000432327981 */ /* 0x0008a2000c1e1500 */
[----:B0-----:R-:W-:Y:S02]  /*b680*/  F2FP.BF16.PACK_AB R49, R251, R252 ;  /* 0x000000fcfb31723e */ /* 0x001fe400000010ff */
[----:B------:R-:W-:Y:S02]  /*b690*/  F2FP.BF16.PACK_AB R251, R191, R184 ;  /* 0x000000b8bffb723e */ /* 0x000fe400000010ff */
[----:B------:R-:W-:Y:S02]  /*b6a0*/  F2FP.BF16.PACK_AB R252, R185, R219 ;  /* 0x000000dbb9fc723e */ /* 0x000fe400000010ff */
[----:B------:R-:W-:Y:S01]  /*b6b0*/  LDS R219, [R200.X4+0x8100] ;  /* 0x00810000c8db7984 */ /* 0x000fe20000004800 */
[----:B----4-:R-:W-:-:S03]  /*b6c0*/  F2FP.BF16.PACK_AB R51, R189, R190 ;  /* 0x000000bebd33723e */ /* 0x010fc600000010ff */
[----:B------:R-:W4:Y:S04]  /*b6d0*/  LDL.LU R189, [R1+0x8e8] ;  /* 0x0008e80001bd7983 */ /* 0x000f280000300800 */
[----:B------:R-:W2:Y:S04]  /*b6e0*/  LDL.LU R190, [R1+0x8e4] ;  /* 0x0008e40001be7983 */ /* 0x000ea80000300800 */
[----:B------:R-:W2:Y:S04]  /*b6f0*/  LDL.LU R191, [R1+0x8e0] ;  /* 0x0008e00001bf7983 */ /* 0x000ea80000300800 */
[----:B------:R-:W2:Y:S04]  /*b700*/  LDL.LU R184, [R1+0x8dc] ;  /* 0x0008dc0001b87983 */ /* 0x000ea80000300800 */
[----:B------:R-:W2:Y:S01]  /*b710*/  LDL.LU R185, [R1+0x8d8] ;  /* 0x0008d80001b97983 */ /* 0x000ea20000300800 */
[----:B---3--:R-:W-:-:S06]  /*b720*/  IMAD.WIDE R46, R201, 0x2, R46 ;  /* 0x00000002c92e7825 */ /* 0x008fcc00078e022e */
[----:B------:R0:W3:Y:S04]  /*b730*/  LDG.E.U16 R46, [R46.64] ;  /* 0x000000042e2e7981 */ /* 0x0000e8000c1e1500 */
[----:B0-----:R-:W1:Y:S02]  /*b740*/  LDS R47, [R200.X4+0x8000] ;  /* 0x00800000c82f7984 */ /* 0x001e640000004800 */
[----:B-1----:R-:W-:-:S05]  /*b750*/  FFMA R218, R204, R218, R47 ;  /* 0x000000daccda7223 */ /* 0x002fca000000002f */
[----:B------:R-:W-:Y:S04]  /*b760*/  STL [R1+0x24], R218 ;  /* 0x000024da01007387 */ /* 0x000fe80000100800 */
[----:B------:R-:W-:Y:S04]  /*b770*/  LDS R218, [R200.X4+0x8080] ;  /* 0x00808000c8da7984 */ /* 0x000fe80000004800 */
[----:B------:R-:W-:Y:S04]  /*b780*/  LDS R200, [R200.X4+0x8180] ;  /* 0x00818000c8c87984 */ /* 0x000fe80000004800 */
[----:B------:R-:W-:Y:S06]  /*b790*/  BAR.SYNC.DEFER_BLOCKING 0x0 ;  /* 0x0000000000007b1d */ /* 0x000fec0000010000 */
[----:B------:R0:W-:Y:S04]  /*b7a0*/  STS.U16 [R0+0x8000], R186 ;  /* 0x008000ba00007388 */ /* 0x0001e80000000400 */
[----:B------:R1:W-:Y:S04]  /*b7b0*/  STS.U16 [R0+0x8200], R187 ;  /* 0x008200bb00007388 */ /* 0x0003e80000000400 */
[----:B------:R4:W-:Y:S04]  /*b7c0*/  STS.U16 [R0+0x8400], R180 ;  /* 0x008400b400007388 */ /* 0x0009e80000000400 */
[----:B0-----:R-:W2:Y:S04]  /*b7d0*/  LDL.LU R186, [R1+0x8d4] ;  /* 0x0008d40001ba7983 */ /* 0x001ea80000300800 */
[----:B-1----:R-:W2:Y:S04]  /*b7e0*/  LDL.LU R187, [R1+0x8d0] ;  /* 0x0008d00001bb7983 */ /* 0x002ea80000300800 */
[----:B----4-:R-:W4:Y:S04]  /*b7f0*/  LDL.LU R180, [R1+0x8cc] ;  /* 0x0008cc0001b47983 */ /* 0x010f280000300800 */
[----:B------:R0:W-:Y:S04]  /*b800*/  STS.U16 [R0+0x8600], R181 ;  /* 0x008600b500007388 */ /* 0x0001e80000000400 */
[----:B------:R1:W-:Y:S04]  /*b810*/  STS.U16 [R0+0x8800], R182 ;  /* 0x008800b600007388 */ /* 0x0003e80000000400 */
[----:B------:R1:W-:Y:S04]  /*b820*/  STS.U16 [R0+0x8a00], R183 ;  /* 0x008a00b700007388 */ /* 0x0003e80000000400 */
[----:B0-----:R-:W2:Y:S04]  /*b830*/  LDL.LU R181, [R1+0x8c8] ;  /* 0x0008c80001b57983 */ /* 0x001ea80000300800 */
[----:B-1----:R-:W2:Y:S04]  /*b840*/  LDL.LU R182, [R1+0x8c4] ;  /* 0x0008c40001b67983 */ /* 0x002ea80000300800 */
[----:B------:R-:W2:Y:S04]  /*b850*/  LDL.LU R183, [R1+0x8c0] ;  /* 0x0008c00001b77983 */ /* 0x000ea80000300800 */
        /* <DEDUP_REMOVED lines=67> */
[----:B0-----:R-:W2:Y:S04]  /*bc90*/  LDL.LU R169, [R1+0x898] ;  /* 0x0008980001a97983 */ /* 0x001ea80000300800 */
[----:B------:R0:W-:Y:S04]  /*bca0*/  STS.U16 [R224+0x8100], R170 ;  /* 0x008100aae0007388 */ /* 0x0001e80000000400 */
[----:B------:R1:W-:Y:S04]  /*bcb0*/  STS.U16 [R224+0x8300], R171 ;  /* 0x008300abe0007388 */ /* 0x0003e80000000400 */
[----:B------:R3:W-:Y:S04]  /*bcc0*/  STS.U16 [R224+0x8500], R164 ;  /* 0x008500a4e0007388 */ /* 0x0007e80000000400 */
[----:B0-----:R-:W2:Y:S04]  /*bcd0*/  LDL.LU R170, [R1+0x894] ;  /* 0x0008940001aa7983 */ /* 0x001ea80000300800 */
[----:B-1----:R-:W2:Y:S04]  /*bce0*/  LDL.LU R171, [R1+0x890] ;  /* 0x0008900001ab7983 */ /* 0x002ea80000300800 */
[----:B---3--:R-:W3:Y:S04]  /*bcf0*/  LDL.LU R164, [R1+0x88c] ;  /* 0x00088c0001a47983 */ /* 0x008ee80000300800 */
[----:B------:R0:W-:Y:S04]  /*bd00*/  STS.U16 [R224+0x8700], R165 ;  /* 0x008700a5e0007388 */ /* 0x0001e80000000400 */
[----:B------:R1:W-:Y:S04]  /*bd10*/  STS.U16 [R224+0x8900], R166 ;  /* 0x008900a6e0007388 */ /* 0x0003e80000000400 */
[----:B------:R4:W-:Y:S04]  /*bd20*/  STS.U16 [R224+0x8b00], R167 ;  /* 0x008b00a7e0007388 */ /* 0x0009e80000000400 */
[----:B0-----:R-:W3:Y:S04]  /*bd30*/  LDL.LU R165, [R1+0x888] ;  /* 0x0008880001a57983 */ /* 0x001ee80000300800 */
[----:B-1----:R-:W3:Y:S04]  /*bd40*/  LDL.LU R166, [R1+0x884] ;  /* 0x0008840001a67983 */ /* 0x002ee80000300800 */
[----:B----4-:R-:W4:Y:S04]  /*bd50*/  LDL.LU R167, [R1+0x880] ;  /* 0x0008800001a77983 */ /* 0x010f280000300800 */
[----:B------:R0:W-:Y:S04]  /*bd60*/  STS.U16 [R224+0x8d00], R160 ;  /* 0x008d00a0e0007388 */ /* 0x0001e80000000400 */
[----:B------:R1:W-:Y:S04]  /*bd70*/  STS.U16 [R224+0x8f00], R161 ;  /* 0x008f00a1e0007388 */ /* 0x0003e80000000400 */
[----:B------:R1:W-:Y:S04]  /*bd80*/  STS.U16 [R224+0x9100], R162 ;  /* 0x009100a2e0007388 */ /* 0x0003e80000000400 */
[----:B0-----:R-:W3:Y:S04]  /*bd90*/  LDL.LU R160, [R1+0x87c] ;  /* 0x00087c0001a07983 */ /* 0x001ee80000300800 */
[----:B-1----:R-:W3:Y:S04]  /*bda0*/  LDL.LU R161, [R1+0x878] ;  /* 0x0008780001a17983 */ /* 0x002ee80000300800 */
[----:B------:R-:W3:Y:S04]  /*bdb0*/  LDL.LU R162, [R1+0x874] ;  /* 0x0008740001a27983 */ /* 0x000ee80000300800 */
        /* <DEDUP_REMOVED lines=12> */
[----:B------:R-:W3:Y:S04]  /*be80*/  LDL R4, [R1+0x8] ;  /* 0x0000080001047983 */ /* 0x000ee80000100800 */
[----:B------:R-:W0:Y:S04]  /*be90*/  S2R R47, SR_TID.X ;  /* 0x00000000002f7919 */ /* 0x000e280000002100 */
[----:B------:R-:W-:Y:S04]  /*bea0*/  STS.U16 [R224+0x9f00], R247 ;  /* 0x009f00f7e0007388 */ /* 0x000fe80000000400 */
[----:B------:R-:W-:Y:S04]  /*beb0*/  STS.U16 [R224+0xa100], R243 ;  /* 0x00a100f3e0007388 */ /* 0x000fe80000000400 */
[----:B------:R-:W-:Y:S04]  /*bec0*/  STS.U16 [R224+0xa300], R239 ;  /* 0x00a300efe0007388 */ /* 0x000fe80000000400 */
[----:B------:R-:W-:Y:S04]  /*bed0*/  STS.U16 [R224+0xa500], R235 ;  /* 0x00a500ebe0007388 */ /* 0x000fe80000000400 */
[----:B------:R-:W-:Y:S04]  /*bee0*/  STS.U16 [R224+0xa700], R231 ;  /* 0x00a700e7e0007388 */ /* 0x000fe80000000400 */
[----:B------:R-:W-:Y:S04]  /*bef0*/  STS.U16 [R224+0xa900], R222 ;  /* 0x00a900dee0007388 */ /* 0x000fe80000000400 */
[----:B------:R1:W-:Y:S04]  /*bf00*/  STS.U16 [R224+0xab00], R209 ;  /* 0x00ab00d1e0007388 */ /* 0x0003e80000000400 */
        /* <DEDUP_REMOVED lines=40> */
[----:B--2---:R-:W-:Y:S04]  /*c190*/  STS.U16 [R224+0xfd00], R48 ;  /* 0x00fd0030e0007388 */ /* 0x004fe80000000400 */
[----:B------:R-:W-:Y:S01]  /*c1a0*/  STS.U16 [R224+0xff00], R50 ;  /* 0x00ff0032e0007388 */ /* 0x000fe20000000400 */
[C---:B0-----:R-:W-:Y:S01]  /*c1b0*/  SHF.L.U32 R207, R47.reuse, 0x3, RZ ;  /* 0x000000032fcf7819 */ /* 0x041fe200000006ff */
[----:B------:R-:W-:-:S03]  /*c1c0*/  IMAD.SHL.U32 R229, R47, 0x40, RZ ;  /* 0x000000402fe57824 */ /* 0x000fc600078e00ff */
[----:B------:R-:W-:-:S04]  /*c1d0*/  LOP3.LUT R207, R207, 0x30, RZ, 0xc0, !PT ;  /* 0x00000030cfcf7812 */ /* 0x000fc800078ec0ff */
[----:B------:R-:W-:-:S04]  /*c1e0*/  LOP3.LUT R207, R207, 0x3c0, R229, 0xf8, !PT ;  /* 0x000003c0cfcf7812 */ /* 0x000fc800078ef8e5 */
[----:B------:R-:W-:Y:S01]  /*c1f0*/  LOP3.LUT R207, R207, 0x10, R47, 0x78, !PT ;  /* 0x00000010cfcf7812 */ /* 0x000fe200078e782f */
[C---:B------:R-:W-:Y:S02]  /*c200*/  FMUL R208, R204.reuse, R96 ;  /* 0x00000060ccd07220 */ /* 0x040fe40000400000 */
[----:B-1----:R-:W-:Y:S02]  /*c210*/  FMUL R209, R204, R97 ;  /* 0x00000061ccd17220 */ /* 0x002fe40000400000 */
[----:B------:R-:W-:Y:S02]  /*c220*/  FADD R206, -R226, R154 ;  /* 0x0000009ae2ce7221 */ /* 0x000fe40000000100 */
[----:B------:R-:W-:Y:S02]  /*c230*/  FADD R205, -R225, R155 ;  /* 0x0000009be1cd7221 */ /* 0x000fe40000000100 */
[----:B------:R-:W-:Y:S02]  /*c240*/  FMUL R206, R206, 1.4426950216293334961 ;  /* 0x3fb8aa3bcece7820 */ /* 0x000fe40000400000 */
[----:B------:R-:W-:-:S02]  /*c250*/  FMUL R205, R205, 1.4426950216293334961 ;  /* 0x3fb8aa3bcdcd7820 */ /* 0x000fc40000400000 */
[----:B------:R-:W0:Y:S08]  /*c260*/  MUFU.EX2 R222, R206 ;  /* 0x000000ce00de7308 */ /* 0x000e300000000800 */
[----:B------:R-:W-:Y:S01]  /*c270*/  MUFU.EX2 R221, R205 ;  /* 0x000000cd00dd7308 */ /* 0x000fe20000000800 */
[C---:B------:R-:W-:Y:S02]  /*c280*/  FMUL R100, R204.reuse, R100 ;  /* 0x00000064cc647220 */ /* 0x040fe40000400000 */
[----:B------:R-:W-:Y:S01]  /*c290*/  FMUL R101, R204, R101 ;  /* 0x00000065cc657220 */ /* 0x000fe20000400000 */
[----:B---3--:R-:W-:Y:S04]  /*c2a0*/  STS [R4+0x10000], R49 ;  /* 0x0100003104007388 */ /* 0x008fe80000000800 */
[----:B------:R-:W-:Y:S04]  /*c2b0*/  STS [R4+0x10200], R51 ;  /* 0x0102003304007388 */ /* 0x000fe80000000800 */
[----:B------:R-:W-:Y:S04]  /*c2c0*/  STS [R4+0x10400], R251 ;  /* 0x010400fb04007388 */ /* 0x000fe80000000800 */
[----:B------:R1:W-:Y:S04]  /*c2d0*/  STS [R4+0x10600], R252 ;  /* 0x010600fc04007388 */ /* 0x0003e80000000800 */
[----:B------:R-:W-:Y:S01]  /*c2e0*/  BAR.SYNC.DEFER_BLOCKING 0x0 ;  /* 0x0000000000007b1d */ /* 0x000fe20000010000 */
[----:B-1----:R-:W-:-:S05]  /*c2f0*/  FADD R4, -R227, R153 ;  /* 0x00000099e3047221 */ /* 0x002fca0000000100 */
[----:B------:R-:W2:Y:S01]  /*c300*/  LDL.LU R153, [R1+0x858] ;  /* 0x0008580001997983 */ /* 0x000ea20000300800 */
[----:B------:R-:W-:-:S03]  /*c310*/  FMUL R4, R4, 1.4426950216293334961 ;  /* 0x3fb8aa3b04047820 */ /* 0x000fc60000400000 */
[----:B------:R-:W3:Y:S01]  /*c320*/  LDL.LU R154, [R1+0x854] ;  /* 0x00085400019a7983 */ /* 0x000ee20000300800 */
[----:B------:R-:W1:Y:S03]  /*c330*/  MUFU.EX2 R223, R4 ;  /* 0x0000000400df7308 */ /* 0x000e660000000800 */
[----:B------:R-:W2:Y:S01]  /*c340*/  LDL.LU R155, [R1+0x850] ;  /* 0x00085000019b7983 */ /* 0x000ea20000300800 */
[C---:B0-----:R-:W-:Y:S02]  /*c350*/  FMUL R168, R222.reuse, R168 ;  /* 0x000000a8dea87220 */ /* 0x041fe40000400000 */
[----:B------:R-:W-:Y:S01]  /*c360*/  FMUL R169, R222, R169 ;  /* 0x000000a9dea97220 */ /* 0x000fe20000400000 */
[----:B------:R-:W2:Y:S04]  /*c370*/  LDL R229, [R1+0x840] ;  /* 0x0008400001e57983 */ /* 0x000ea80000100800 */
[----:B------:R-:W-:Y:S04]  /*c380*/  LDSM.16.M88.4 R148, [R207+0x10000] ;  /* 0x01000000cf94783b */ /* 0x000fe80000000200 */
[----:B------:R-:W0:Y:S01]  /*c390*/  LDSM.16.M88.4 R20, [R2+0xd800] ;  /* 0x00d800000214783b */ /* 0x000e220000000200 */
[----:B-1----:R-:W-:-:S02]  /*c3a0*/  FMUL R210, R223, R98 ;  /* 0x00000062dfd27220 */ /* 0x002fc40000400000 */
[C---:B------:R-:W-:Y:S01]  /*c3b0*/  FMUL R211, R223.reuse, R99 ;  /* 0x00000063dfd37220 */ /* 0x040fe20000400000 */
[----:B------:R-:W-:Y:S04]  /*c3c0*/  LDSM.16.M88.4 R16, [R2+0xe000] ;  /* 0x00e000000210783b */ /* 0x000fe80000000200 */
[----:B------:R-:W1:Y:S01]  /*c3d0*/  LDSM.16.M88.4 R96, [R207+0x10400] ;  /* 0x01040000cf60783b */ /* 0x000e620000000200 */
[C---:B------:R-:W-:Y:S02]  /*c3e0*/  FMUL R102, R223.reuse, R102 ;  /* 0x00000066df667220 */ /* 0x040fe40000400000 */
[----:B------:R-:W-:Y:S01]  /*c3f0*/  FMUL R103, R223, R103 ;  /* 0x00000067df677220 */ /* 0x000fe20000400000 */
[----:B------:R-:W1:Y:S01]  /*c400*/  LDSM.16.M88.4 R64, [R2+0x8000] ;  /* 0x008000000240783b */ /* 0x000e620000000200 */
[----:B------:R-:W-:-:S02]  /*c410*/  FMUL R170, R221, R170 ;  /* 0x000000aaddaa7220 */ /* 0x000fc40000400000 */
[C---:B------:R-:W-:Y:S01]  /*c420*/  FMUL R171, R221.reuse, R171 ;  /* 0x000000abddab7220 */ /* 0x040fe20000400000 */
[----:B------:R-:W1:Y:S01]  /*c430*/  LDSM.16.M88.4 R60, [R2+0x8800] ;  /* 0x00880000023c783b */ /* 0x000e620000000200 */
[C---:B------:R-:W-:Y:S02]  /*c440*/  FMUL R164, R222.reuse, R164 ;  /* 0x000000a4dea47220 */ /* 0x040fe40000400000 */
[----:B------:R-:W-:Y:S01]  /*c450*/  FMUL R165, R222, R165 ;  /* 0x000000a5dea57220 */ /* 0x000fe20000400000 */
[----:B------:R-:W1:Y:S01]  /*c460*/  LDSM.16.M88.4 R56, [R2+0x9000] ;  /* 0x009000000238783b */ /* 0x000e620000000200 */
[C---:B------:R-:W-:Y:S02]  /*c470*/  FMUL R166, R221.reuse, R166 ;  /* 0x000000a6dda67220 */ /* 0x040fe40000400000 */
[----:B----4-:R-:W-:Y:S01]  /*c480*/  FMUL R167, R221, R167 ;  /* 0x000000a7dda77220 */ /* 0x010fe20000400000 */
[----:B------:R-:W4:Y:S04]  /*c490*/  LDSM.16.M88.4 R52, [R2+0x9800] ;  /* 0x009800000234783b */ /* 0x000f280000000200 */
[----:B------:R-:W4:Y:S04]  /*c4a0*/  LDSM.16.M88.4 R48, [R2+0xa000] ;  /* 0x00a000000230783b */ /* 0x000f280000000200 */
[----:B------:R-:W4:Y:S04]  /*c4b0*/  LDSM.16.M88.4 R44, [R2+0xa800] ;  /* 0x00a80000022c783b */ /* 0x000f280000000200 */
[----:B------:R-:W4:Y:S01]  /*c4c0*/  LDSM.16.M88.4 R40, [R2+0xb000] ;  /* 0x00b000000228783b */ /* 0x000f220000000200 */
[-C--:B0-----:R-:W-:Y:S03]  /*c4d0*/  HMMA.16816.F32.BF16 R100, R148, R20.reuse, R100 ;  /* 0x000000149464723c */ /* 0x081fe60000041864 */
[----:B------:R-:W0:Y:S04]  /*c4e0*/  LDSM.16.M88.4 R36, [R2+0xb800] ;  /* 0x00b800000224783b */ /* 0x000e280000000200 */
[----:B------:R-:W0:Y:S01]  /*c4f0*/  LDSM.16.M88.4 R32, [R2+0xc000] ;  /* 0x00c000000220783b */ /* 0x000e220000000200 */
[----:B-1----:R-:W-:Y:S03]  /*c500*/  HMMA.16816.F32.BF16 R168, R96, R20, R168 ;  /* 0x0000001460a8723c */ /* 0x002fe600000418a8 */
[----:B------:R-:W3:Y:S04]  /*c510*/  LDL.LU R21, [R1+0x20] ;  /* 0x0000200001157983 */ /* 0x000ee80000300800 */
[----:B------:R-:W3:Y:S01]  /*c520*/  LDL.LU R20, [R1+0x14] ;  /* 0x0000140001147983 */ /* 0x000ee20000300800 */
[-C--:B------:R-:W-:Y:S03]  /*c530*/  HMMA.16816.F32.BF16 R208, R148, R16.reuse, R208 ;  /* 0x0000001094d0723c */ /* 0x080fe600000418d0 */
[----:B------:R-:W1:Y:S04]  /*c540*/  LDSM.16.M88.4 R28, [R2+0xc800] ;  /* 0x00c80000021c783b */ /* 0x000e680000000200 */
[----:B------:R-:W0:Y:S01]  /*c550*/  LDSM.16.M88.4 R24, [R2+0xd000] ;  /* 0x00d000000218783b */ /* 0x000e220000000200 */
[----:B------:R-:W-:Y:S03]  /*c560*/  HMMA.16816.F32.BF16 R164, R96, R16, R164 ;  /* 0x0000001060a4723c */ /* 0x000fe600000418a4 */
[----:B------:R-:W3:Y:S04]  /*c570*/  LDL.LU R17, [R1+0x1c] ;  /* 0x00001c0001117983 */ /* 0x000ee80000300800 */
[----:B------:R-:W3:Y:S04]  /*c580*/  LDL.LU R16, [R1+0x18] ;  /* 0x0000180001107983 */ /* 0x000ee80000300800 */
[----:B------:R-:W0:Y:S04]  /*c590*/  LDSM.16.M88.4 R12, [R2+0xe800] ;  /* 0x00e80000020c783b */ /* 0x000e280000000200 */
[----:B------:R-:W0:Y:S04]  /*c5a0*/  LDSM.16.M88.4 R8, [R2+0xf000] ;  /* 0x00f000000208783b */ /* 0x000e280000000200 */
[----:B------:R-:W0:Y:S01]  /*c5b0*/  LDSM.16.M88.4 R4, [R2+0xf800] ;  /* 0x00f800000204783b */ /* 0x000e220000000200 */
[----:B------:R-:W-:-:S02]  /*c5c0*/  FMUL R144, R204, R144 ;  /* 0x00000090cc907220 */ /* 0x000fc40000400000 */
[C---:B------:R-:W-:Y:S02]  /*c5d0*/  FMUL R145, R204.reuse, R145 ;  /* 0x00000091cc917220 */ /* 0x040fe40000400000 */
[C---:B------:R-:W-:Y:S02]  /*c5e0*/  FMUL R146, R223.reuse, R146 ;  /* 0x00000092df927220 */ /* 0x040fe40000400000 */
[C---:B------:R-:W-:Y:S02]  /*c5f0*/  FMUL R147, R223.reuse, R147 ;  /* 0x00000093df937220 */ /* 0x040fe40000400000 */
[C---:B------:R-:W-:Y:S02]  /*c600*/  FMUL R140, R204.reuse, R140 ;  /* 0x0000008ccc8c7220 */ /* 0x040fe40000400000 */
[----:B------:R-:W-:Y:S02]  /*c610*/  FMUL R141, R204, R141 ;  /* 0x0000008dcc8d7220 */ /* 0x000fe40000400000 */
        /* <DEDUP_REMOVED lines=49> */
[----:B------:R-:W-:Y:S01]  /*c930*/  FMUL R87, R223, R87 ;  /* 0x00000057df577220 */ /* 0x000fe20000400000 */
[C---:B------:R-:W-:Y:S08]  /*c940*/  HMMA.16816.F32.BF16 R144, R148.reuse, R64, R144 ;  /* 0x000000409490723c */ /* 0x040ff00000041890 */
[C---:B------:R-:W-:Y:S08]  /*c950*/  HMMA.16816.F32.BF16 R140, R148.reuse, R60, R140 ;  /* 0x0000003c948c723c */ /* 0x040ff0000004188c */
[C---:B------:R-:W-:Y:S08]  /*c960*/  HMMA.16816.F32.BF16 R136, R148.reuse, R56, R136 ;  /* 0x000000389488723c */ /* 0x040ff00000041888 */
[C---:B----4-:R-:W-:Y:S08]  /*c970*/  HMMA.16816.F32.BF16 R132, R148.reuse, R52, R132 ;  /* 0x000000349484723c */ /* 0x050ff00000041884 */
[C---:B------:R-:W-:Y:S08]  /*c980*/  HMMA.16816.F32.BF16 R128, R148.reuse, R48, R128 ;  /* 0x000000309480723c */ /* 0x040ff00000041880 */
[C---:B------:R-:W-:Y:S08]  /*c990*/  HMMA.16816.F32.BF16 R124, R148.reuse, R44, R124 ;  /* 0x0000002c947c723c */ /* 0x040ff0000004187c */
[C---:B------:R-:W-:Y:S08]  /*c9a0*/  HMMA.16816.F32.BF16 R120, R148.reuse, R40, R120 ;  /* 0x000000289478723c */ /* 0x040ff00000041878 */
[C---:B0-----:R-:W-:Y:S08]  /*c9b0*/  HMMA.16816.F32.BF16 R116, R148.reuse, R36, R116 ;  /* 0x000000249474723c */ /* 0x041ff00000041874 */
[C---:B------:R-:W-:Y:S08]  /*c9c0*/  HMMA.16816.F32.BF16 R112, R148.reuse, R32, R112 ;  /* 0x000000209470723c */ /* 0x040ff00000041870 */
[C---:B-1----:R-:W-:Y:S08]  /*c9d0*/  HMMA.16816.F32.BF16 R108, R148.reuse, R28, R108 ;  /* 0x0000001c946c723c */ /* 0x042ff0000004186c */
[C---:B------:R-:W-:Y:S08]  /*c9e0*/  HMMA.16816.F32.BF16 R104, R148.reuse, R24, R104 ;  /* 0x000000189468723c */ /* 0x040ff00000041868 */
[C---:B------:R-:W-:Y:S08]  /*c9f0*/  HMMA.16816.F32.BF16 R92, R148.reuse, R12, R92 ;  /* 0x0000000c945c723c */ /* 0x040ff0000004185c */
[C---:B------:R-:W-:Y:S01]  /*ca00*/  HMMA.16816.F32.BF16 R88, R148.reuse, R8, R88 ;  /* 0x000000089458723c */ /* 0x040fe20000041858 */
[----:B--2---:R-:W0:Y:S07]  /*ca10*/  LDSM.16.M88.4 R204, [R229+0x10000] ;  /* 0x01000000e5cc783b */ /* 0x004e2e0000000200 */
[----:B------:R-:W-:Y:S01]  /*ca20*/  HMMA.16816.F32.BF16 R84, R148, R4, R84 ;  /* 0x000000049454723c */ /* 0x000fe20000041854 */
[----:B------:R-:W1:Y:S01]  /*ca30*/  LDSM.16.M88.4 R148, [R229+0x10400] ;  /* 0x01040000e594783b */ /* 0x000e620000000200 */
        /* <DEDUP_REMOVED lines=25> */
[----:B------:R-:W-:Y:S02]  /*cbd0*/  FMUL R189, R222, R189 ;  /* 0x000000bddebd7220 */ /* 0x000fe40000400000 */
[C---:B------:R-:W-:Y:S02]  /*cbe0*/  FMUL R190, R221.reuse, R190 ;  /* 0x000000beddbe7220 */ /* 0x040fe40000400000 */
[C---:B------:R-:W-:Y:S01]  /*cbf0*/  FMUL R191, R221.reuse, R191 ;  /* 0x000000bfddbf7220 */ /* 0x040fe20000400000 */
[----:B---3--:R-:W-:Y:S01]  /*cc00*/  IADD3 R20, R20, 0x20, RZ ;  /* 0x0000002014147810 */ /* 0x008fe20007ffe0ff */
        /* <DEDUP_REMOVED lines=28> */
[----:B------:R-:W-:Y:S02]  /*cdd0*/  FFMA R21, R223, R21, R218 ;  /* 0x00000015df157223 */ /* 0x000fe400000000da */
[----:B------:R-:W-:Y:S01]  /*cde0*/  FFMA R17, R222, R17, R219 ;  /* 0x00000011de117223 */ /* 0x000fe200000000db */
[----:B------:R2:W5:Y:S01]  /*cdf0*/  LDL.LU R218, [R1+0x84c] ;  /* 0x00084c0001da7983 */ /* 0x0005620000300800 */
[----:B------:R-:W-:Y:S01]  /*ce00*/  FFMA R16, R221, R16, R200 ;  /* 0x00000010dd107223 */ /* 0x000fe200000000c8 */
[C---:B------:R-:W-:Y:S02]  /*ce10*/  HMMA.16816.F32.BF16 R80, R96.reuse, R64, R80 ;  /* 0x000000406050723c */ /* 0x040fe40000041850 */
[----:B------:R2:W-:Y:S04]  /*ce20*/  STL [R1+0x14], R20 ;  /* 0x0000141401007387 */ /* 0x0005e80000100800 */
[----:B------:R-:W3:Y:S02]  /*ce30*/  S2R R200, SR_TID.X ;  /* 0x0000000000c87919 */ /* 0x000ee40000002100 */
[C---:B------:R-:W-:Y:S02]  /*ce40*/  HMMA.16816.F32.BF16 R76, R96.reuse, R60, R76 ;  /* 0x0000003c604c723c */ /* 0x040fe4000004184c */
[----:B------:R2:W-:Y:S04]  /*ce50*/  STL [R1+0x20], R21 ;  /* 0x0000201501007387 */ /* 0x0005e80000100800 */
[----:B------:R2:W5:Y:S02]  /*ce60*/  LDL.LU R219, [R1+0x848] ;  /* 0x0008480001db7983 */ /* 0x0005640000300800 */
[C---:B------:R-:W-:Y:S02]  /*ce70*/  HMMA.16816.F32.BF16 R72, R96.reuse, R56, R72 ;  /* 0x000000386048723c */ /* 0x040fe40000041848 */
[----:B------:R2:W-:Y:S06]  /*ce80*/  STL [R1+0x1c], R17 ;  /* 0x00001c1101007387 */ /* 0x0005ec0000100800 */
[C---:B------:R-:W-:Y:S01]  /*ce90*/  HMMA.16816.F32.BF16 R68, R96.reuse, R52, R68 ;  /* 0x000000346044723c */ /* 0x040fe20000041844 */
[----:B------:R2:W-:Y:S07]  /*cea0*/  STL [R1], R228 ;  /* 0x000000e401007387 */ /* 0x0005ee0000100800 */
[C---:B------:R-:W-:Y:S01]  /*ceb0*/  HMMA.16816.F32.BF16 R196, R96.reuse, R48, R196 ;  /* 0x0000003060c4723c */ /* 0x040fe200000418c4 */
[----:B------:R2:W-:Y:S07]  /*cec0*/  STL [R1+0x18], R16 ;  /* 0x0000181001007387 */ /* 0x0005ee0000100800 */
[C---:B------:R-:W-:Y:S01]  /*ced0*/  HMMA.16816.F32.BF16 R192, R96.reuse, R44, R192 ;  /* 0x0000002c60c0723c */ /* 0x040fe200000418c0 */
[----:B------:R2:W-:Y:S07]  /*cee0*/  STL [R1+0x4], R227 ;  /* 0x000004e301007387 */ /* 0x0005ee0000100800 */
[C---:B------:R-:W-:Y:S01]  /*cef0*/  HMMA.16816.F32.BF16 R188, R96.reuse, R40, R188 ;  /* 0x0000002860bc723c */ /* 0x040fe200000418bc */
[----:B------:R2:W-:Y:S07]  /*cf00*/  STL [R1+0xc], R226 ;  /* 0x00000ce201007387 */ /* 0x0005ee0000100800 */
[C---:B------:R-:W-:Y:S01]  /*cf10*/  HMMA.16816.F32.BF16 R184, R96.reuse, R36, R184 ;  /* 0x0000002460b8723c */ /* 0x040fe200000418b8 */
[----:B------:R2:W-:Y:S07]  /*cf20*/  STL [R1+0x10], R225 ;  /* 0x000010e101007387 */ /* 0x0005ee0000100800 */
[C---:B------:R-:W-:Y:S08]  /*cf30*/  HMMA.16816.F32.BF16 R180, R96.reuse, R32, R180 ;  /* 0x0000002060b4723c */ /* 0x040ff000000418b4 */
[C---:B------:R-:W-:Y:S08]  /*cf40*/  HMMA.16816.F32.BF16 R176, R96.reuse, R28, R176 ;  /* 0x0000001c60b0723c */ /* 0x040ff000000418b0 */
[C---:B------:R-:W-:Y:S08]  /*cf50*/  HMMA.16816.F32.BF16 R172, R96.reuse, R24, R172 ;  /* 0x0000001860ac723c */ /* 0x040ff000000418ac */
[C---:B------:R-:W-:Y:S08]  /*cf60*/  HMMA.16816.F32.BF16 R160, R96.reuse, R12, R160 ;  /* 0x0000000c60a0723c */ /* 0x040ff000000418a0 */
[C---:B------:R-:W-:Y:S08]  /*cf70*/  HMMA.16816.F32.BF16 R156, R96.reuse, R8, R156 ;  /* 0x00000008609c723c */ /* 0x040ff0000004189c */
[----:B------:R-:W-:Y:S01]  /*cf80*/  HMMA.16816.F32.BF16 R152, R96, R4, R152 ;  /* 0x000000046098723c */ /* 0x000fe20000041898 */
[----:B------:R-:W-:-:S02]  /*cf90*/  ISETP.GE.AND P2, PT, R20, c[0x0][0x1d0], PT ;  /* 0x0000740014007a0c */ /* 0x000fc40003f46270 */
[----:B---3--:R-:W-:-:S04]  /*cfa0*/  LOP3.LUT R200, R200, 0x7f, RZ, 0xc0, !PT ;  /* 0x0000007fc8c87812 */ /* 0x008fc800078ec0ff */
[----:B------:R-:W-:Y:S01]  /*cfb0*/  IMAD.MOV.U32 R4, RZ, RZ, 0x20 ;  /* 0x00000020ff047424 */ /* 0x000fe200078e00ff */
[----:B0-----:R-:W-:Y:S01]  /*cfc0*/  HMMA.16816.F32.BF16 R144, R204, R66, R144 ;  /* 0x00000042cc90723c */ /* 0x001fe20000041890 */
[----:B------:R-:W-:Y:S02]  /*cfd0*/  SHF.L.U32 R200, R200, 0x1, RZ ;  /* 0x00000001c8c87819 */ /* 0x000fe400000006ff */
[C---:B------:R-:W-:Y:S02]  /*cfe0*/  IMAD R202, R4.reuse, c[0x0][0x1a4], R202 ;  /* 0x0000690004ca7a24 */ /* 0x040fe400078e02ca */
[----:B------:R-:W-:-:S03]  /*cff0*/  IMAD R201, R4, c[0x0][0x1b4], R201 ;  /* 0x00006d0004c97a24 */ /* 0x000fc600078e02c9 */
[C---:B------:R-:W-:Y:S08]  /*d000*/  HMMA.16816.F32.BF16 R140, R204.reuse, R62, R140 ;  /* 0x0000003ecc8c723c */ /* 0x040ff0000004188c */
        /* <DEDUP_REMOVED lines=13> */
[----:B------:R-:W-:Y:S08]  /*d0e0*/  HMMA.16816.F32.BF16 R84, R204, R6, R84 ;  /* 0x00000006cc54723c */ /* 0x000ff00000041854 */
[C---:B-1----:R-:W-:Y:S08]  /*d0f0*/  HMMA.16816.F32.BF16 R80, R148.reuse, R66, R80 ;  /* 0x000000429450723c */ /* 0x042ff00000041850 */
        /* <DEDUP_REMOVED lines=14> */
[----:B------:R-:W-:Y:S01]  /*d1e0*/  HMMA.16816.F32.BF16 R152, R148, R6, R152 ;  /* 0x000000069498723c */ /* 0x000fe20000041898 */
[----:B--2---:R-:W-:Y:S01]  /*d1f0*/  @P2 CALL.REL.NOINC `(.L_x_0) ;  /* 0x0000001000002944 */ /* 0x004fe20003c00000 */
[----:B------:R-:W-:Y:S06]  /*d200*/  BRA `(.L_x_1) ;  /* 0xffff97a000007947 */ /* 0x000fec000383ffff */
.L_x_0:
[----:B------:R-:W2:Y:S04]  /*d210*/  LDL.LU R12, [R1+0x20] ;  /* 0x00002000010c7983 */ /* 0x000ea80000300800 */
[----:B------:R-:W3:Y:S04]  /*d220*/  LDL.LU R11, [R1+0x1c] ;  /* 0x00001c00010b7983 */ /* 0x000ee80000300800 */
[----:B------:R-:W4:Y:S04]  /*d230*/  LDL.LU R9, [R1+0x18] ;  /* 0x0000180001097983 */ /* 0x000f280000300800 */
[----:B------:R-:W0:Y:S04]  /*d240*/  S2R R13, SR_TID.X ;  /* 0x00000000000d7919 */ /* 0x000e280000002100 */
[----:B------:R-:W1:Y:S04]  /*d250*/  S2R R204, SR_TID.X ;  /* 0x0000000000cc7919 */ /* 0x000e680000002100 */
[----:B------:R-:W1:Y:S04]  /*d260*/  S2R R244, SR_CTAID.X ;  /* 0x0000000000f47919 */ /* 0x000e680000002500 */
[----:B------:R-:W1:Y:S01]  /*d270*/  S2R R246, SR_CTAID.Y ;  /* 0x0000000000f67919 */ /* 0x000e620000002600 */
[----:B0-----:R-:W-:-:S02]  /*d280*/  SHF.L.U32 R14, R13, 0xb, RZ ;  /* 0x0000000b0d0e7819 */ /* 0x001fc400000006ff */
[----:B------:R-:W-:Y:S02]  /*d290*/  LOP3.LUT R13, R13, 0x3f, RZ, 0xc0, !PT ;  /* 0x0000003f0d0d7812 */ /* 0x000fe400078ec0ff */
[----:B------:R-:W-:Y:S01]  /*d2a0*/  LOP3.LUT R14, R14, 0x3000, RZ, 0xc0, !PT ;  /* 0x000030000e0e7812 */ /* 0x000fe200078ec0ff */
[C---:B-1----:R-:W-:Y:S01]  /*d2b0*/  IMAD.SHL.U32 R3, R204.reuse, 0x20, RZ ;  /* 0x00000020cc037824 */ /* 0x042fe200078e00ff */
[C---:B------:R-:W-:Y:S01]  /*d2c0*/  LOP3.LUT R245, R204.reuse, 0x1f, RZ, 0xc0, !PT ;  /* 0x0000001fccf57812 */ /* 0x040fe200078ec0ff */
[C---:B------:R-:W-:Y:S01]  /*d2d0*/  IMAD.SHL.U32 R6, R204.reuse, 0x10, RZ ;  /* 0x00000010cc067824 */ /* 0x040fe200078e00ff */
[----:B------:R-:W-:Y:S01]  /*d2e0*/  LOP3.LUT R0, R204, 0x40, RZ, 0xc0, !PT ;  /* 0x00000040cc007812 */ /* 0x000fe200078ec0ff */
[----:B------:R-:W-:Y:S01]  /*d2f0*/  IMAD R13, R13, 0x10, R14 ;  /* 0x000000100d0d7824 */ /* 0x000fe200078e020e */
[----:B------:R-:W-:Y:S01]  /*d300*/  LEA R244, R244, R245, 0x5 ;  /* 0x000000f5f4f47211 */ /* 0x000fe200078e28ff */
[----:B------:R-:W-:Y:S01]  /*d310*/  IMAD R2, R246, c[0x0][0x1c0], RZ ;  /* 0x00007000f6027a24 */ /* 0x000fe200078e02ff */
[----:B------:R-:W-:-:S03]  /*d320*/  SHF.R.U32.HI R7, RZ, 0x1, R0 ;  /* 0x00000001ff077819 */ /* 0x000fc60000011600 */
[----:B------:R-:W-:Y:S01]  /*d330*/  IMAD R4, R244, c[0x0][0x1c4], RZ ;  /* 0x00007100f4047a24 */ /* 0x000fe200078e02ff */
[----:B------:R-:W-:Y:S01]  /*d340*/  LOP3.LUT R8, R3, 0xc60, RZ, 0xc0, !PT ;  /* 0x00000c6003087812 */ /* 0x000fe200078ec0ff */
[C---:B------:R-:W-:Y:S01]  /*d350*/  IMAD.HI R3, R2.reuse, 0x2, RZ ;  /* 0x0000000202037827 */ /* 0x040fe200078e02ff */
[----:B------:R-:W-:Y:S02]  /*d360*/  SHF.L.U32 R0, R2, 0x1, RZ ;  /* 0x0000000102007819 */ /* 0x000fe400000006ff */
[----:B------:R-:W-:Y:S01]  /*d370*/  LOP3.LUT R10, R6, 0x70, RZ, 0xc0, !PT ;  /* 0x00000070060a7812 */ /* 0x000fe200078ec0ff */
[----:B------:R-:W-:Y:S01]  /*d380*/  IMAD.SHL.U32 R5, R4, 0x2, RZ ;  /* 0x0000000204057824 */ /* 0x000fe200078e00ff */
[----:B------:R-:W-:Y:S01]  /*d390*/  LOP3.LUT R229, R204, 0x18, RZ, 0xc0, !PT ;  /* 0x00000018cce57812 */ /* 0x000fe200078ec0ff */
[----:B------:R-:W-:Y:S01]  /*d3a0*/  IMAD.HI R6, R4, 0x2, RZ ;  /* 0x0000000204067827 */ /* 0x000fe200078e02ff */
[----:B------:R-:W-:Y:S02]  /*d3b0*/  BAR.SYNC.DEFER_BLOCKING 0x0 ;  /* 0x0000000000007b1d */ /* 0x000fe40000010000 */
[----:B------:R-:W-:-:S02]  /*d3c0*/  IADD3 R2, P1, P2, R5, c[0x0][0x178], R0 ;  /* 0x00005e0005027a10 */ /* 0x000fc40007a3e000 */
[----:B------:R-:W-:Y:S02]  /*d3d0*/  LOP3.LUT R0, R13, R7, RZ, 0x3c, !PT ;  /* 0x000000070d007212 */ /* 0x000fe400078e3cff */
[----:B------:R-:W-:Y:S02]  /*d3e0*/  IADD3.X R3, R6, c[0x0][0x17c], R3, P1, P2 ;  /* 0x00005f0006037a10 */ /* 0x000fe40000fe4403 */
[C---:B------:R-:W-:Y:S02]  /*d3f0*/  LEA R4, R229.reuse, R8, 0x9 ;  /* 0x00000008e5047211 */ /* 0x040fe400078e48ff */
[----:B------:R-:W-:Y:S02]  /*d400*/  LEA.HI R229, R229, R10, RZ, 0x1f ;  /* 0x0000000ae5e57211 */ /* 0x000fe400078ff8ff */
[----:B------:R-:W-:Y:S02]  /*d410*/  MOV R10, R68 ;  /* 0x00000044000a7202 */ /* 0x000fe40000000f00 */
[----:B------:R-:W-:Y:S01]  /*d420*/  MOV R8, R98 ;  /* 0x0000006200087202 */ /* 0x000fe20000000f00 */
[----:B----4-:R-:W-:-:S02]  /*d430*/  IMAD.MOV.U32 R14, RZ, RZ, R9 ;  /* 0x000000ffff0e7224 */ /* 0x010fc400078e0009 */
[----:B--2---:R-:W-:Y:S01]  /*d440*/  IMAD.MOV.U32 R13, RZ, RZ, R12 ;  /* 0x000000ffff0d7224 */ /* 0x004fe200078e000c */
[----:B---3--:R-:W-:Y:S01]  /*d450*/  MOV R12, R11 ;  /* 0x0000000b000c7202 */ /* 0x008fe20000000f00 */
[----:B------:R-:W-:Y:S01]  /*d460*/  IMAD.MOV.U32 R11, RZ, RZ, R69 ;  /* 0x000000ffff0b7224 */ /* 0x000fe200078e0045 */
[----:B------:R-:W-:Y:S01]  /*d470*/  MOV R29, R14 ;  /* 0x0000000e001d7202 */ /* 0x000fe20000000f00 */
[----:B------:R-:W-:Y:S01]  /*d480*/  IMAD.MOV.U32 R9, RZ, RZ, R94 ;  /* 0x000000ffff097224 */ /* 0x000fe200078e005e */
[----:B------:R-:W2:Y:S01]  /*d490*/  LDL.LU R14, [R1+0x24] ;  /* 0x00002400010e7983 */ /* 0x000ea20000300800 */
[----:B------:R-:W-:Y:S02]  /*d4a0*/  FSETP.GT.AND P5, PT, |R12|, 8.50705917302346158658e+37, PT ;  /* 0x7e8000000c00780b */ /* 0x000fe40003fa4200 */
[C---:B------:R-:W-:Y:S01]  /*d4b0*/  FSETP.GT.AND P2, PT, |R29|.reuse, 8.50705917302346158658e+37, PT ;  /* 0x7e8000001d00780b */ /* 0x040fe20003f44200 */
[C---:B------:R-:W-:Y:S01]  /*d4c0*/  FMUL R240, R29.reuse, 8388608 ;  /* 0x4b0000001df07820 */ /* 0x040fe20000400000 */
[----:B------:R-:W-:-:S02]  /*d4d0*/  FSETP.GEU.AND P1, PT, R29, 1.175494350822287508e-38, PT ;  /* 0x008000001d00780b */ /* 0x000fc40003f2e000 */
[----:B------:R-:W-:Y:S02]  /*d4e0*/  FSETP.GEU.AND P3, PT, |R29|, 1.175494350822287508e-38, PT ;  /* 0x008000001d00780b */ /* 0x000fe40003f6e200 */
[C---:B------:R-:W-:Y:S01]  /*d4f0*/  FSETP.GEU.AND P6, PT, |R12|.reuse, 1.175494350822287508e-38, PT ;  /* 0x008000000c00780b */ /* 0x040fe20003fce200 */
[----:B------:R-:W-:Y:S01]  /*d500*/  FMUL R241, R12, 8388608 ;  /* 0x4b0000000cf17820 */ /* 0x000fe20000400000 */
[----:B------:R-:W-:-:S05]  /*d510*/  FSEL R240, R240, R29, !P1 ;  /* 0x0000001df0f07208 */ /* 0x000fca0004800000 */
[----:B------:R-:W-:Y:S02]  /*d520*/  @P2 FMUL R155, R155, 0.25 ;  /* 0x3e8000009b9b2820 */ /* 0x000fe40000400000 */
[----:B------:R-:W-:Y:S02]  /*d530*/  @P2 FMUL R154, R154, 0.25 ;  /* 0x3e8000009a9a2820 */ /* 0x000fe40000400000 */
[----:B------:R-:W-:Y:S02]  /*d540*/  @P2 FMUL R159, R159, 0.25 ;  /* 0x3e8000009f9f2820 */ /* 0x000fe40000400000 */
[----:B------:R-:W-:Y:S02]  /*d550*/  @P2 FMUL R158, R158, 0.25 ;  /* 0x3e8000009e9e2820 */ /* 0x000fe40000400000 */
[----:B------:R-:W-:Y:S02]  /*d560*/  @P2 FMUL R163, R163, 0.25 ;  /* 0x3e800000a3a32820 */ /* 0x000fe40000400000 */
[----:B------:R-:W-:-:S02]  /*d570*/  @P2 FMUL R162, R162, 0.25 ;  /* 0x3e800000a2a22820 */ /* 0x000fc40000400000 */
        /* <DEDUP_REMOVED lines=26> */
[----:B------:R-:W-:Y:S01]  /*d720*/  @P2 FMUL R29, R29, 0.25 ;  /* 0x3e8000001d1d2820 */ /* 0x000fe20000400000 */
[C---:B------:R-:W-:Y:S01]  /*d730*/  FSETP.GEU.AND P2, PT, R12.reuse, 1.175494350822287508e-38, PT ;  /* 0x008000000c00780b */ /* 0x040fe20003f4e000 */
[----:B------:R-:W-:Y:S02]  /*d740*/  @P5 FMUL R153, R153, 0.25 ;  /* 0x3e80000099995820 */ /* 0x000fe40000400000 */
[----:B------:R-:W-:Y:S01]  /*d750*/  @!P3 FMUL R29, R29, 16777216 ;  /* 0x4b8000001d1db820 */ /* 0x000fe20000400000 */
[----:B------:R-:W-:Y:S01]  /*d760*/  FSEL R241, R241, R12, !P2 ;  /* 0x0000000cf1f17208 */ /* 0x000fe20005000000 */
[----:B------:R-:W-:Y:S01]  /*d770*/  @P5 FMUL R12, R12, 0.25 ;  /* 0x3e8000000c0c5820 */ /* 0x000fe20000400000 */
[----:B------:R-:W-:Y:S01]  /*d780*/  FSETP.GT.AND P4, PT, |R13|, 8.50705917302346158658e+37, PT ;  /* 0x7e8000000d00780b */ /* 0x000fe20003f84200 */
[----:B------:R-:W-:-:S02]  /*d790*/  @P5 FMUL R152, R152, 0.25 ;  /* 0x3e80000098985820 */ /* 0x000fc40000400000 */
[----:B------:R-:W-:Y:S01]  /*d7a0*/  @!P6 FMUL R12, R12, 16777216 ;  /* 0x4b8000000c0ce820 */ /* 0x000fe20000400000 */
[----:B------:R-:W0:Y:S01]  /*d7b0*/  MUFU.RCP R29, R29 ;  /* 0x0000001d001d7308 */ /* 0x000e220000001000 */
        /* <DEDUP_REMOVED lines=29> */
[----:B------:R-:W-:Y:S01]  /*d990*/  @P5 FMUL R80, R80, 0.25 ;  /* 0x3e80000050505820 */ /* 0x000fe20000400000 */
[----:B------:R-:W1:Y:S01]  /*d9a0*/  MUFU.RCP R12, R12 ;  /* 0x0000000c000c7308 */ /* 0x000e620000001000 */
[----:B------:R-:W-:Y:S02]  /*d9b0*/  @!P6 FMUL R153, R153, 16777216 ;  /* 0x4b8000009999e820 */ /* 0x000fe40000400000 */
[----:B------:R-:W-:Y:S02]  /*d9c0*/  @!P6 FMUL R152, R152, 16777216 ;  /* 0x4b8000009898e820 */ /* 0x000fe40000400000 */
[----:B------:R-:W-:Y:S02]  /*d9d0*/  @!P6 FMUL R157, R157, 16777216 ;  /* 0x4b8000009d9de820 */ /* 0x000fe40000400000 */
[----:B------:R-:W-:Y:S02]  /*d9e0*/  @!P6 FMUL R156, R156, 16777216 ;  /* 0x4b8000009c9ce820 */ /* 0x000fe40000400000 */
[----:B------:R-:W-:-:S02]  /*d9f0*/  @!P6 FMUL R161, R161, 16777216 ;  /* 0x4b800000a1a1e820 */ /* 0x000fc40000400000 */
[----:B------:R-:W-:Y:S02]  /*da00*/  @!P6 FMUL R160, R160, 16777216 ;  /* 0x4b800000a0a0e820 */ /* 0x000fe40000400000 */
        /* <DEDUP_REMOVED lines=25> */
[----:B------:R-:W-:Y:S01]  /*dba0*/  @!P6 FMUL R80, R80, 16777216 ;  /* 0x4b8000005050e820 */ /* 0x000fe20000400000 */
[----:B------:R-:W-:Y:S01]  /*dbb0*/  FSETP.GEU.AND P6, PT, |R13|, 1.175494350822287508e-38, PT ;  /* 0x008000000d00780b */ /* 0x000fe20003fce200 */
        /* <DEDUP_REMOVED lines=31> */
[----:B------:R-:W-:Y:S01]  /*ddb0*/  @!P3 FMUL R82, R82, 16777216 ;  /* 0x4b8000005252b820 */ /* 0x000fe20000400000 */
[C---:B------:R-:W-:Y:S01]  /*ddc0*/  FSETP.GEU.AND P3, PT, R13.reuse, 1.175494350822287508e-38, PT ;  /* 0x008000000d00780b */ /* 0x040fe20003f6e000 */
[----:B------:R-:W-:-:S02]  /*ddd0*/  FMUL R242, R13, 8388608 ;  /* 0x4b0000000df27820 */ /* 0x000fc40000400000 */
[----:B------:R-:W-:Y:S02]  /*dde0*/  @P4 FMUL R87, R87, 0.25 ;  /* 0x3e80000057574820 */ /* 0x000fe40000400000 */
[----:B------:R-:W-:Y:S01]  /*ddf0*/  @P4 FMUL R86, R86, 0.25 ;  /* 0x3e80000056564820 */ /* 0x000fe20000400000 */
[----:B------:R-:W-:Y:S01]  /*de00*/  FSEL R242, R242, R13, !P3 ;  /* 0x0000000df2f27208 */ /* 0x000fe20005800000 */
        /* <DEDUP_REMOVED lines=31> */
[----:B--2---:R-:W-:Y:S01]  /*e000*/  FSETP.GT.AND P4, PT, |R14|, 8.50705917302346158658e+37, PT ;  /* 0x7e8000000e00780b */ /* 0x004fe20003f84200 */
[----:B------:R-:W-:Y:S02]  /*e010*/  @!P6 FMUL R13, R13, 16777216 ;  /* 0x4b8000000d0de820 */ /* 0x000fe40000400000 */
[----:B0-----:R-:W-:Y:S02]  /*e020*/  FMUL R45, R29, R154 ;  /* 0x0000009a1d2d7220 */ /* 0x001fe40000400000 */
[----:B-1----:R-:W-:-:S02]  /*e030*/  FMUL R154, R12, R10 ;  /* 0x0000000a0c9a7220 */ /* 0x002fc40000400000 */
[----:B------:R-:W-:Y:S01]  /*e040*/  @!P6 FMUL R87, R87, 16777216 ;  /* 0x4b8000005757e820 */ /* 0x000fe20000400000 */
[----:B------:R-:W0:Y:S01]  /*e050*/  MUFU.RCP R10, R13 ;  /* 0x0000000d000a7308 */ /* 0x000e220000001000 */
        /* <DEDUP_REMOVED lines=30> */
[----:B------:R-:W-:Y:S01]  /*e240*/  @!P6 FMUL R146, R146, 16777216 ;  /* 0x4b8000009292e820 */ /* 0x000fe20000400000 */
[C---:B------:R-:W-:Y:S01]  /*e250*/  FSETP.GEU.AND P6, PT, |R14|.reuse, 1.175494350822287508e-38, PT ;  /* 0x008000000e00780b */ /* 0x040fe20003fce200 */
[C---:B------:R-:W-:Y:S01]  /*e260*/  FMUL R243, R14.reuse, 8388608 ;  /* 0x4b0000000ef37820 */ /* 0x040fe20000400000 */
[C---:B------:R-:W-:Y:S01]  /*e270*/  FSETP.GEU.AND P5, PT, R14.reuse, 1.175494350822287508e-38, PT ;  /* 0x008000000e00780b */ /* 0x040fe20003fae000 */
[C---:B------:R-:W-:Y:S02]  /*e280*/  FMUL R36, R29.reuse, R79 ;  /* 0x0000004f1d247220 */ /* 0x040fe40000400000 */
[----:B------:R-:W-:Y:S01]  /*e290*/  FMUL R49, R29, R155 ;  /* 0x0000009b1d317220 */ /* 0x000fe20000400000 */
[----:B------:R-:W-:Y:S01]  /*e2a0*/  FSEL R243, R243, R14, !P5 ;  /* 0x0000000ef3f37208 */ /* 0x000fe20006800000 */
[----:B------:R-:W-:-:S02]  /*e2b0*/  @P4 FMUL R14, R14, 0.25 ;  /* 0x3e8000000e0e4820 */ /* 0x000fc40000400000 */
[----:B0-----:R-:W-:Y:S02]  /*e2c0*/  FMUL R79, R10, R8 ;  /* 0x000000080a4f7220 */ /* 0x001fe40000400000 */
[C---:B------:R-:W-:Y:S02]  /*e2d0*/  FMUL R50, R29.reuse, R159 ;  /* 0x0000009f1d327220 */ /* 0x040fe40000400000 */
[----:B------:R-:W-:Y:S02]  /*e2e0*/  @!P6 FMUL R14, R14, 16777216 ;  /* 0x4b8000000e0ee820 */ /* 0x000fe40000400000 */
[----:B------:R-:W-:Y:S02]  /*e2f0*/  FMUL R52, R29, R158 ;  /* 0x0000009e1d347220 */ /* 0x000fe40000400000 */
[----:B------:R-:W0:Y:S01]  /*e300*/  MUFU.RCP R8, R14 ;  /* 0x0000000e00087308 */ /* 0x000e220000001000 */
[----:B------:R-:W-:Y:S02]  /*e310*/  @P4 FMUL R125, R125, 0.25 ;  /* 0x3e8000007d7d4820 */ /* 0x000fe40000400000 */
[----:B------:R-:W-:-:S02]  /*e320*/  FMUL R41, R29, R163 ;  /* 0x000000a31d297220 */ /* 0x000fc40000400000 */
[C---:B------:R-:W-:Y:S02]  /*e330*/  FMUL R48, R29.reuse, R162 ;  /* 0x000000a21d307220 */ /* 0x040fe40000400000 */
[C---:B------:R-:W-:Y:S02]  /*e340*/  FMUL R42, R29.reuse, R167 ;  /* 0x000000a71d2a7220 */ /* 0x040fe40000400000 */
[C---:B------:R-:W-:Y:S02]  /*e350*/  FMUL R55, R29.reuse, R166 ;  /* 0x000000a61d377220 */ /* 0x040fe40000400000 */
[C---:B------:R-:W-:Y:S02]  /*e360*/  FMUL R40, R29.reuse, R171 ;  /* 0x000000ab1d287220 */ /* 0x040fe40000400000 */
[C---:B------:R-:W-:Y:S02]  /*e370*/  FMUL R47, R29.reuse, R170 ;  /* 0x000000aa1d2f7220 */ /* 0x040fe40000400000 */
        /* <DEDUP_REMOVED lines=20> */
[----:B------:R-:W-:Y:S02]  /*e4c0*/  @P4 FMUL R96, R96, 0.25 ;  /* 0x3e80000060604820 */ /* 0x000fe40000400000 */
[----:B------:R-:W-:Y:S02]  /*e4d0*/  FMUL R29, R29, R82 ;  /* 0x000000521d1d7220 */ /* 0x000fe40000400000 */
[----:B------:R-:W-:Y:S02]  /*e4e0*/  FMUL R75, R10, R91 ;  /* 0x0000005b0a4b7220 */ /* 0x000fe40000400000 */
[----:B------:R-:W-:Y:S02]  /*e4f0*/  @P4 FMUL R105, R105, 0.25 ;  /* 0x3e80000069694820 */ /* 0x000fe40000400000 */
[----:B------:R-:W-:-:S02]  /*e500*/  @P4 FMUL R112, R112, 0.25 ;  /* 0x3e80000070704820 */ /* 0x000fc40000400000 */
[C---:B------:R-:W-:Y:S02]  /*e510*/  FMUL R82, R10.reuse, R106 ;  /* 0x0000006a0a527220 */ /* 0x040fe40000400000 */
[----:B------:R-:W-:Y:S02]  /*e520*/  FMUL R91, R10, R114 ;  /* 0x000000720a5b7220 */ /* 0x000fe40000400000 */
        /* <DEDUP_REMOVED lines=16> */
[C---:B------:R-:W-:Y:S02]  /*e630*/  FMUL R23, R10.reuse, R119 ;  /* 0x000000770a177220 */ /* 0x040fe40000400000 */
[C---:B------:R-:W-:Y:S02]  /*e640*/  FMUL R106, R10.reuse, R123 ;  /* 0x0000007b0a6a7220 */ /* 0x040fe40000400000 */
[C---:B------:R-:W-:Y:S02]  /*e650*/  FMUL R22, R10.reuse, R127 ;  /* 0x0000007f0a167220 */ /* 0x040fe40000400000 */
[C---:B------:R-:W-:Y:S02]  /*e660*/  FMUL R131, R10.reuse, R131 ;  /* 0x000000830a837220 */ /* 0x040fe40000400000 */
[C---:B------:R-:W-:Y:S02]  /*e670*/  FMUL R21, R10.reuse, R135 ;  /* 0x000000870a157220 */ /* 0x040fe40000400000 */
[----:B------:R-:W-:-:S02]  /*e680*/  FMUL R114, R10, R139 ;  /* 0x0000008b0a727220 */ /* 0x000fc40000400000 */
[C---:B------:R-:W-:Y:S02]  /*e690*/  FMUL R20, R10.reuse, R143 ;  /* 0x0000008f0a147220 */ /* 0x040fe40000400000 */
[----:B------:R-:W-:Y:S02]  /*e6a0*/  FMUL R147, R10, R147 ;  /* 0x000000930a937220 */ /* 0x000fe40000400000 */
[----:B------:R-:W-:Y:S02]  /*e6b0*/  @P4 FMUL R88, R88, 0.25 ;  /* 0x3e80000058584820 */ /* 0x000fe40000400000 */
[----:B------:R-:W-:Y:S02]  /*e6c0*/  @!P6 FMUL R125, R125, 16777216 ;  /* 0x4b8000007d7de820 */ /* 0x000fe40000400000 */
[----:B------:R-:W-:Y:S01]  /*e6d0*/  IMAD.SHL.U32 R245, R204, 0x4, RZ ;  /* 0x00000004ccf57824 */ /* 0x000fe200078e00ff */
[----:B------:R-:W-:Y:S01]  /*e6e0*/  SHF.R.U32.HI R158, RZ, 0x5, R204 ;  /* 0x00000005ff9e7819 */ /* 0x000fe200000116cc */
[----:B------:R-:W-:-:S02]  /*e6f0*/  @P4 FMUL R97, R97, 0.25 ;  /* 0x3e80000061614820 */ /* 0x000fc40000400000 */
[----:B------:R-:W-:Y:S02]  /*e700*/  @!P6 FMUL R96, R96, 16777216 ;  /* 0x4b8000006060e820 */ /* 0x000fe40000400000 */
[----:B------:R-:W-:Y:S02]  /*e710*/  @P4 FMUL R104, R104, 0.25 ;  /* 0x3e80000068684820 */ /* 0x000fe40000400000 */
[----:B------:R-:W-:Y:S02]  /*e720*/  @!P6 FMUL R105, R105, 16777216 ;  /* 0x4b8000006969e820 */ /* 0x000fe40000400000 */
[----:B------:R-:W-:Y:S02]  /*e730*/  @!P6 FMUL R112, R112, 16777216 ;  /* 0x4b8000007070e820 */ /* 0x000fe40000400000 */
[C---:B------:R-:W-:Y:S02]  /*e740*/  FMUL R58, R12.reuse, R156 ;  /* 0x0000009c0c3a7220 */ /* 0x040fe40000400000 */
[----:B------:R-:W-:-:S02]  /*e750*/  FMUL R24, R12, R76 ;  /* 0x0000004c0c187220 */ /* 0x000fc40000400000 */
        /* <DEDUP_REMOVED lines=24> */
[----:B------:R-:W-:Y:S01]  /*e8e0*/  @!P6 FMUL R144, R144, 16777216 ;  /* 0x4b8000009090e820 */ /* 0x000fe20000400000 */
[----:B------:R-:W-:Y:S01]  /*e8f0*/  F2FP.BF16.PACK_AB R20, R20, R147 ;  /* 0x000000931414723e */ /* 0x000fe200000010ff */
[C---:B------:R-:W-:Y:S01]  /*e900*/  FMUL R56, R12.reuse, R157 ;  /* 0x0000009d0c387220 */ /* 0x040fe20000400000 */
[----:B------:R-:W-:Y:S01]  /*e910*/  F2FP.BF16.PACK_AB R21, R21, R114 ;  /* 0x000000721515723e */ /* 0x000fe200000010ff */
[----:B------:R-:W-:Y:S01]  /*e920*/  FMUL R156, R12, R73 ;  /* 0x000000490c9c7220 */ /* 0x000fe20000400000 */
[----:B------:R-:W-:Y:S01]  /*e930*/  F2FP.BF16.PACK_AB R22, R22, R131 ;  /* 0x000000831616723e */ /* 0x000fe200000010ff */
[C---:B------:R-:W-:Y:S01]  /*e940*/  FMUL R155, R12.reuse, R72 ;  /* 0x000000480c9b7220 */ /* 0x040fe20000400000 */
[----:B------:R-:W-:Y:S01]  /*e950*/  F2FP.BF16.PACK_AB R23, R23, R106 ;  /* 0x0000006a1717723e */ /* 0x000fe200000010ff */
[C---:B------:R-:W-:Y:S02]  /*e960*/  FMUL R28, R12.reuse, R77 ;  /* 0x0000004d0c1c7220 */ /* 0x040fe40000400000 */
[----:B------:R-:W-:-:S02]  /*e970*/  FMUL R159, R12, R80 ;  /* 0x000000500c9f7220 */ /* 0x000fc40000400000 */
[----:B------:R-:W-:Y:S02]  /*e980*/  FMUL R76, R10, R95 ;  /* 0x0000005f0a4c7220 */ /* 0x000fe40000400000 */
[----:B------:R-:W-:Y:S02]  /*e990*/  @!P6 FMUL R88, R88, 16777216 ;  /* 0x4b8000005858e820 */ /* 0x000fe40000400000 */
[----:B0-----:R-:W-:Y:S01]  /*e9a0*/  FMUL R14, R8, R125 ;  /* 0x0000007d080e7220 */ /* 0x001fe20000400000 */
[----:B------:R-:W-:Y:S01]  /*e9b0*/  LOP3.LUT R125, R4, 0x70, R245, 0x78, !PT ;  /* 0x00000070047d7812 */ /* 0x000fe200078e78f5 */
[----:B------:R-:W-:Y:S01]  /*e9c0*/  FMUL R57, R12, R153 ;  /* 0x000000990c397220 */ /* 0x000fe20000400000 */
[----:B------:R-:W-:Y:S01]  /*e9d0*/  SGXT.U32 R158, R158, 0x2 ;  /* 0x000000029e9e781a */ /* 0x000fe20000000000 */
        /* <DEDUP_REMOVED lines=8> */
[----:B------:R-:W-:Y:S02]  /*ea60*/  @!P6 FMUL R97, R97, 16777216 ;  /* 0x4b8000006161e820 */ /* 0x000fe40000400000 */
[----:B------:R-:W-:Y:S02]  /*ea70*/  FMUL R95, R8, R96 ;  /* 0x00000060085f7220 */ /* 0x000fe40000400000 */
        /* <DEDUP_REMOVED lines=35> */
[C---:B------:R-:W-:Y:S02]  /*ecb0*/  FMUL R96, R8.reuse, R105 ;  /* 0x0000006908607220 */ /* 0x040fe40000400000 */
[----:B------:R-:W-:Y:S02]  /*ecc0*/  FMUL R99, R8, R112 ;  /* 0x0000007008637220 */ /* 0x000fe40000400000 */
        /* <DEDUP_REMOVED lines=25> */
[C---:B------:R-:W-:Y:S01]  /*ee60*/  FMUL R89, R8.reuse, R88 ;  /* 0x0000005808597220 */ /* 0x040fe20000400000 */
[----:B------:R0:W-:Y:S01]  /*ee70*/  STS.128 [R125+0x280], R20 ;  /* 0x000280147d007388 */ /* 0x0001e20000000c00 */
[C---:B------:R-:W-:Y:S01]  /*ee80*/  FMUL R88, R8.reuse, R97 ;  /* 0x0000006108587220 */ /* 0x040fe20000400000 */
[----:B------:R-:W-:Y:S01]  /*ee90*/  MOV R195, c[0x0][0x1c8] ;  /* 0x0000720000c37a02 */ /* 0x000fe20000000f00 */
[----:B------:R-:W-:Y:S01]  /*eea0*/  FMUL R97, R8, R104 ;  /* 0x0000006808617220 */ /* 0x000fe20000400000 */
[----:B------:R-:W-:Y:S01]  /*eeb0*/  F2FP.BF16.PACK_AB R32, R32, R29 ;  /* 0x0000001d2020723e */ /* 0x000fe200000010ff */
[----:B------:R-:W-:Y:S01]  /*eec0*/  FMUL R85, R8, R85 ;  /* 0x0000005508557220 */ /* 0x000fe20000400000 */
[----:B------:R-:W-:Y:S01]  /*eed0*/  F2FP.BF16.PACK_AB R36, R36, R25 ;  /* 0x000000192424723e */ /* 0x000fe200000010ff */
[C---:B------:R-:W-:Y:S01]  /*eee0*/  FMUL R84, R8.reuse, R84 ;  /* 0x0000005408547220 */ /* 0x040fe20000400000 */
[----:B------:R-:W-:Y:S01]  /*eef0*/  F2FP.BF16.PACK_AB R33, R33, R30 ;  /* 0x0000001e2121723e */ /* 0x000fe200000010ff */
[C---:B------:R-:W-:Y:S01]  /*ef00*/  FMUL R93, R8.reuse, R93 ;  /* 0x0000005d085d7220 */ /* 0x040fe20000400000 */
[----:B------:R-:W-:Y:S01]  /*ef10*/  F2FP.BF16.PACK_AB R37, R37, R26 ;  /* 0x0000001a2525723e */ /* 0x000fe200000010ff */
        /* <DEDUP_REMOVED lines=8> */
[C---:B------:R-:W-:Y:S01]  /*efa0*/  FMUL R108, R8.reuse, R108 ;  /* 0x0000006c086c7220 */ /* 0x040fe20000400000 */
[----:B------:R-:W-:Y:S01]  /*efb0*/  F2FP.BF16.PACK_AB R17, R17, R138 ;  /* 0x0000008a1111723e */ /* 0x000fe200000010ff */
[----:B------:R-:W-:Y:S01]  /*efc0*/  FMUL R104, R8, R113 ;  /* 0x0000007108687220 */ /* 0x000fe20000400000 */
[----:B------:R-:W-:Y:S01]  /*efd0*/  F2FP.BF16.PACK_AB R8, R140, R111 ;  /* 0x0000006f8c08723e */ /* 0x000fe200000010ff */
[----:B0-----:R-:W-:Y:S01]  /*efe0*/  IMAD R20, R158, c[0x0][0x1c8], RZ ;  /* 0x000072009e147a24 */ /* 0x001fe200078e02ff */
[----:B------:R-:W-:-:S02]  /*eff0*/  F2FP.BF16.PACK_AB R10, R10, R105 ;  /* 0x000000690a0a723e */ /* 0x000fc400000010ff */
[----:B------:R-:W-:Y:S02]  /*f000*/  F2FP.BF16.PACK_AB R14, R14, R129 ;  /* 0x000000810e0e723e */ /* 0x000fe400000010ff */
[----:B------:R-:W-:Y:S02]  /*f010*/  F2FP.BF16.PACK_AB R18, R18, R103 ;  /* 0x000000671212723e */ /* 0x000fe400000010ff */
[----:B------:R-:W-:Y:S02]  /*f020*/  F2FP.BF16.PACK_AB R11, R11, R120 ;  /* 0x000000780b0b723e */ /* 0x000fe400000010ff */
[----:B------:R-:W-:Y:S02]  /*f030*/  F2FP.BF16.PACK_AB R15, R15, R110 ;  /* 0x0000006e0f0f723e */ /* 0x000fe400000010ff */
[----:B------:R-:W-:Y:S02]  /*f040*/  F2FP.BF16.PACK_AB R19, R19, R122 ;  /* 0x0000007a1313723e */ /* 0x000fe400000010ff */
        /* <DEDUP_REMOVED lines=11> */
[----:B------:R-:W-:Y:S01]  /*f100*/  F2FP.BF16.PACK_AB R39, R39, R6 ;  /* 0x000000062727723e */ /* 0x000fe200000010ff */
[C---:B------:R-:W-:Y:S01]  /*f110*/  IMAD R22, R195.reuse, 0x4, R20 ;  /* 0x00000004c3167824 */ /* 0x040fe200078e0214 */
[----:B------:R-:W-:Y:S04]  /*f120*/  STS.128 [R125], R8 ;  /* 0x000000087d007388 */ /* 0x000fe80000000c00 */
[----:B------:R-:W-:Y:S01]  /*f130*/  STS.128 [R125+0x200], R12 ;  /* 0x0002000c7d007388 */ /* 0x000fe20000000c00 */
[----:B------:R-:W-:-:S03]  /*f140*/  LEA R124, R195, R22, 0x2 ;  /* 0x00000016c37c7211 */ /* 0x000fc600078e10ff */
[----:B------:R-:W-:Y:S04]  /*f150*/  STS.128 [R125+0x80], R16 ;  /* 0x000080107d007388 */ /* 0x000fe80000000c00 */
[----:B------:R0:W-:Y:S04]  /*f160*/  STS.128 [R125+0x100], R24 ;  /* 0x000100187d007388 */ /* 0x0001e80000000c00 */
[----:B------:R1:W-:Y:S04]  /*f170*/  STS.128 [R125+0x300], R28 ;  /* 0x0003001c7d007388 */ /* 0x0003e80000000c00 */
[----:B------:R2:W-:Y:S04]  /*f180*/  STS.128 [R125+0x180], R32 ;  /* 0x000180207d007388 */ /* 0x0005e80000000c00 */
[----:B------:R3:W-:Y:S04]  /*f190*/  STS.128 [R125+0x380], R36 ;  /* 0x000380247d007388 */ /* 0x0007e80000000c00 */
[----:B------:R-:W-:Y:S01]  /*f1a0*/  BAR.SYNC.DEFER_BLOCKING 0x0 ;  /* 0x0000000000007b1d */ /* 0x000fe20000010000 */
[----:B------:R-:W-:-:S05]  /*f1b0*/  IMAD R126, R195, 0x4, R124 ;  /* 0x00000004c37e7824 */ /* 0x000fca00078e027c */
[----:B0-----:R-:W-:Y:S02]  /*f1c0*/  LEA R24, R195, R126, 0x2 ;  /* 0x0000007ec3187211 */ /* 0x001fe400078e10ff */
[----:B------:R-:W-:-:S03]  /*f1d0*/  LOP3.LUT R224, R0, 0x40, RZ, 0x3c, !PT ;  /* 0x0000004000e07812 */ /* 0x000fc600078e3cff */
[----:B------:R-:W-:Y:S01]  /*f1e0*/  IMAD R26, R195, 0x4, R24 ;  /* 0x00000004c31a7824 */ /* 0x000fe200078e0218 */
[----:B------:R-:W-:Y:S02]  /*f1f0*/  F2FP.BF16.PACK_AB R4, R108, R99 ;  /* 0x000000636c04723e */ /* 0x000fe400000010ff */
[----:B------:R-:W-:Y:S02]  /*f200*/  F2FP.BF16.PACK_AB R8, R109, R104 ;  /* 0x000000686d08723e */ /* 0x000fe400000010ff */
[----:B-1----:R-:W-:Y:S02]  /*f210*/  LEA R28, R195, R26, 0x2 ;  /* 0x0000001ac31c7211 */ /* 0x002fe400078e10ff */
[----:B------:R-:W-:Y:S02]  /*f220*/  F2FP.BF16.PACK_AB R5, R100, R97 ;  /* 0x000000616405723e */ /* 0x000fe400000010ff */
[----:B------:R-:W-:Y:S02]  /*f230*/  F2FP.BF16.PACK_AB R9, R101, R96 ;  /* 0x000000606509723e */ /* 0x000fe400000010ff */
[----:B------:R-:W-:-:S02]  /*f240*/  F2FP.BF16.PACK_AB R6, R92, R95 ;  /* 0x0000005f5c06723e */ /* 0x000fc400000010ff */
[----:B------:R-:W-:Y:S01]  /*f250*/  F2FP.BF16.PACK_AB R10, R93, R88 ;  /* 0x000000585d0a723e */ /* 0x000fe200000010ff */
[----:B------:R-:W-:Y:S01]  /*f260*/  LDS.128 R120, [R0+0x400] ;  /* 0x0004000000787984 */ /* 0x000fe20000000c00 */
[----:B------:R-:W-:-:S03]  /*f270*/  F2FP.BF16.PACK_AB R11, R85, R102 ;  /* 0x00000066550b723e */ /* 0x000fc600000010ff */
[----:B------:R-:W0:Y:S01]  /*f280*/  LDS.128 R92, [R0] ;  /* 0x00000000005c7984 */ /* 0x000e220000000c00 */
[----:B------:R-:W-:-:S03]  /*f290*/  IMAD R30, R195, 0x4, R28 ;  /* 0x00000004c31e7824 */ /* 0x000fc600078e021c */
[----:B------:R-:W-:Y:S04]  /*f2a0*/  LDS.128 R108, [R0+0x800] ;  /* 0x00080000006c7984 */ /* 0x000fe80000000c00 */
[----:B------:R-:W-:Y:S04]  /*f2b0*/  LDS.128 R100, [R0+0xc00] ;  /* 0x000c000000647984 */ /* 0x000fe80000000c00 */
[----:B------:R-:W1:Y:S04]  /*f2c0*/  LDS.128 R116, [R224] ;  /* 0x00000000e0747984 */ /* 0x000e680000000c00 */
[----:B------:R-:W4:Y:S04]  /*f2d0*/  LDS.128 R112, [R224+0x400] ;  /* 0x00040000e0707984 */ /* 0x000f280000000c00 */
[----:B------:R-:W0:Y:S04]  /*f2e0*/  LDS.128 R104, [R224+0x800] ;  /* 0x00080000e0687984 */ /* 0x000e280000000c00 */
[----:B------:R-:W0:Y:S04]  /*f2f0*/  LDS.128 R96, [R224+0xc00] ;  /* 0x000c0000e0607984 */ /* 0x000e280000000c00 */
[----:B------:R-:W-:Y:S01]  /*f300*/  BAR.SYNC.DEFER_BLOCKING 0x0 ;  /* 0x0000000000007b1d */ /* 0x000fe20000010000 */
[----:B--2---:R-:W-:-:S05]  /*f310*/  LEA R32, R195, R30, 0x2 ;  /* 0x0000001ec3207211 */ /* 0x004fca00078e10ff */
[----:B------:R-:W-:Y:S01]  /*f320*/  IMAD R34, R195, 0x4, R32 ;  /* 0x00000004c3227824 */ /* 0x000fe200078e0220 */
[----:B------:R-:W-:-:S04]  /*f330*/  F2FP.BF16.PACK_AB R7, R84, R89 ;  /* 0x000000595407723e */ /* 0x000fc800000010ff */
[----:B---3--:R-:W-:-:S05]  /*f340*/  LEA R36, R195, R34, 0x2 ;  /* 0x00000022c3247211 */ /* 0x008fca00078e10ff */
[----:B------:R-:W-:Y:S01]  /*f350*/  IMAD R38, R195, 0x4, R36 ;  /* 0x00000004c3267824 */ /* 0x000fe200078e0224 */
[----:B------:R2:W-:Y:S01]  /*f360*/  STS.128 [R125], R4 ;  /* 0x000000047d007388 */ /* 0x0005e20000000c00 */
[----:B------:R-:W-:Y:S02]  /*f370*/  F2FP.BF16.PACK_AB R68, R69, R68 ;  /* 0x000000444544723e */ /* 0x000fe400000010ff */
[----:B--2---:R-:W-:Y:S02]  /*f380*/  F2FP.BF16.PACK_AB R4, R70, R71 ;  /* 0x000000474604723e */ /* 0x004fe400000010ff */
[----:B------:R-:W-:Y:S02]  /*f390*/  F2FP.BF16.PACK_AB R71, R57, R56 ;  /* 0x000000383947723e */ /* 0x000fe400000010ff */
[----:B------:R-:W-:Y:S02]  /*f3a0*/  LEA R56, R195, R38, 0x2 ;  /* 0x00000026c3387211 */ /* 0x000fe400078e10ff */
[----:B------:R-:W-:-:S03]  /*f3b0*/  F2FP.BF16.PACK_AB R7, R59, R58 ;  /* 0x0000003a3b07723e */ /* 0x000fc600000010ff */
[----:B------:R-:W-:Y:S01]  /*f3c0*/  IMAD R58, R195, 0x4, R56 ;  /* 0x00000004c33a7824 */ /* 0x000fe200078e0238 */
[----:B------:R-:W-:Y:S02]  /*f3d0*/  F2FP.BF16.PACK_AB R70, R61, R60 ;  /* 0x0000003c3d46723e */ /* 0x000fe400000010ff */
[----:B------:R-:W-:Y:S02]  /*f3e0*/  F2FP.BF16.PACK_AB R60, R44, R43 ;  /* 0x0000002b2c3c723e */ /* 0x000fe400000010ff */
[----:B------:R-:W-:Y:S02]  /*f3f0*/  LEA R44, R195, R58, 0x2 ;  /* 0x0000003ac32c7211 */ /* 0x000fe400078e10ff */
[----:B------:R-:W-:Y:S02]  /*f400*/  F2FP.BF16.PACK_AB R69, R65, R64 ;  /* 0x000000404145723e */ /* 0x000fe400000010ff */
[----:B------:R-:W-:Y:S01]  /*f410*/  F2FP.BF16.PACK_AB R65, R40, R51 ;  /* 0x000000332841723e */ /* 0x000fe200000010ff */
[----:B------:R-:W-:Y:S01]  /*f420*/  IMAD R40, R195, 0x4, R44 ;  /* 0x00000004c3287824 */ /* 0x000fe200078e022c */
[----:B------:R-:W-:-:S02]  /*f430*/  F2FP.BF16.PACK_AB R5, R67, R66 ;  /* 0x000000424305723e */ /* 0x000fc400000010ff */
[----:B------:R-:W-:Y:S02]  /*f440*/  F2FP.BF16.PACK_AB R6, R63, R62 ;  /* 0x0000003e3f06723e */ /* 0x000fe400000010ff */
[----:B------:R-:W-:Y:S02]  /*f450*/  F2FP.BF16.PACK_AB R66, R41, R42 ;  /* 0x0000002a2942723e */ /* 0x000fe400000010ff */
[----:B------:R-:W-:Y:S01]  /*f460*/  LEA R42, R195, R40, 0x2 ;  /* 0x00000028c32a7211 */ /* 0x000fe200078e10ff */
[----:B------:R2:W-:Y:S01]  /*f470*/  STS.128 [R125+0x100], R4 ;  /* 0x000100047d007388 */ /* 0x0005e20000000c00 */
        /* <DEDUP_REMOVED lines=8> */
[----:B------:R-:W-:Y:S01]  /*f500*/  F2FP.BF16.PACK_AB R64, R53, R46 ;  /* 0x0000002e3540723e */ /* 0x000fe200000010ff */
[----:B------:R-:W-:Y:S01]  /*f510*/  IMAD R46, R195, 0x4, R42 ;  /* 0x00000004c32e7824 */ /* 0x000fe200078e022a */
[----:B------:R-:W-:-:S02]  /*f520*/  F2FP.BF16.PACK_AB R61, R47, R54 ;  /* 0x000000362f3d723e */ /* 0x000fc400000010ff */
[----:B------:R-:W-:Y:S02]  /*f530*/  F2FP.BF16.PACK_AB R62, R48, R55 ;  /* 0x00000037303e723e */ /* 0x000fe400000010ff */
[----:B------:R-:W-:Y:S02]  /*f540*/  F2FP.BF16.PACK_AB R63, R45, R52 ;  /* 0x000000342d3f723e */ /* 0x000fe400000010ff */
[----:B------:R-:W-:Y:S02]  /*f550*/  F2FP.BF16.PACK_AB R67, R49, R50 ;  /* 0x000000323143723e */ /* 0x000fe400000010ff */
[C---:B--2---:R-:W-:Y:S01]  /*f560*/  LEA R6, P4, R22.reuse, R2, 0x1 ;  /* 0x0000000216067211 */ /* 0x044fe200078808ff */
[----:B------:R2:W-:Y:S03]  /*f570*/  STS.128 [R125+0x200], R8 ;  /* 0x000200087d007388 */ /* 0x0005e60000000c00 */
[----:B------:R-:W-:Y:S01]  /*f580*/  LEA.HI.X.SX32 R7, R22, R3, 0x1, P4 ;  /* 0x0000000316077211 */ /* 0x000fe200020f0eff */
[----:B------:R3:W-:Y:S01]  /*f590*/  STS.128 [R125+0x80], R12 ;  /* 0x0000800c7d007388 */ /* 0x0007e20000000c00 */
[----:B------:R-:W-:-:S03]  /*f5a0*/  LEA R22, R195, R46, 0x2 ;  /* 0x0000002ec3167211 */ /* 0x000fc600078e10ff */
[----:B------:R-:W-:Y:S04]  /*f5b0*/  STS.128 [R125+0x280], R16 ;  /* 0x000280107d007388 */ /* 0x000fe80000000c00 */
[----:B------:R-:W-:Y:S04]  /*f5c0*/  STS.128 [R125+0x300], R68 ;  /* 0x000300447d007388 */ /* 0x000fe80000000c00 */
[----:B------:R0:W-:Y:S04]  /*f5d0*/  STS.128 [R125+0x180], R60 ;  /* 0x0001803c7d007388 */ /* 0x0001e80000000c00 */
[----:B------:R-:W-:Y:S01]  /*f5e0*/  STS.128 [R125+0x380], R64 ;  /* 0x000380407d007388 */ /* 0x000fe20000000c00 */
[----:B------:R-:W-:-:S03]  /*f5f0*/  IMAD R48, R195, 0x4, R22 ;  /* 0x00000004c3307824 */ /* 0x000fc600078e0216 */
[----:B------:R-:W-:Y:S01]  /*f600*/  BAR.SYNC.DEFER_BLOCKING 0x0 ;  /* 0x0000000000007b1d */ /* 0x000fe20000010000 */
[C---:B--2---:R-:W-:Y:S02]  /*f610*/  LEA R10, P4, R126.reuse, R2, 0x1 ;  /* 0x000000027e0a7211 */ /* 0x044fe400078808ff */
[C---:B------:R-:W-:Y:S02]  /*f620*/  LEA R50, R195.reuse, R48, 0x2 ;  /* 0x00000030c3327211 */ /* 0x040fe400078e10ff */
[-C--:B------:R-:W-:Y:S02]  /*f630*/  LEA.HI.X.SX32 R11, R126, R3.reuse, 0x1, P4 ;  /* 0x000000037e0b7211 */ /* 0x080fe400020f0eff */
[-C--:B------:R-:W-:Y:S01]  /*f640*/  LEA R4, P6, R20, R2.reuse, 0x1 ;  /* 0x0000000214047211 */ /* 0x080fe200078c08ff */
[----:B------:R-:W-:Y:S01]  /*f650*/  IMAD R54, R195, 0x4, R50 ;  /* 0x00000004c3367824 */ /* 0x000fe200078e0232 */
[----:B---3--:R-:W-:Y:S02]  /*f660*/  LEA R12, P4, R24, R2, 0x1 ;  /* 0x00000002180c7211 */ /* 0x008fe400078808ff */
[----:B------:R-:W-:-:S02]  /*f670*/  LEA.HI.X.SX32 R5, R20, R3, 0x1, P6 ;  /* 0x0000000314057211 */ /* 0x000fc400030f0eff */
[----:B------:R-:W-:Y:S02]  /*f680*/  LEA.HI.X.SX32 R13, R24, R3, 0x1, P4 ;  /* 0x00000003180d7211 */ /* 0x000fe400020f0eff */
[----:B------:R-:W-:-:S05]  /*f690*/  LEA R24, R195, R54, 0x2 ;  /* 0x00000036c3187211 */ /* 0x000fca00078e10ff */
[----:B0-----:R-:W-:Y:S01]  /*f6a0*/  IMAD R62, R195, 0x4, R24 ;  /* 0x00000004c33e7824 */ /* 0x001fe200078e0218 */
[----:B------:R0:W-:Y:S01]  /*f6b0*/  STG.E.U16 [R4.64], R92 ;  /* 0x0000005c04007986 */ /* 0x0001e2000c101504 */
[-C--:B------:R-:W-:Y:S02]  /*f6c0*/  LEA R8, P6, R124, R2.reuse, 0x1 ;  /* 0x000000027c087211 */ /* 0x080fe400078c08ff */
[----:B0-----:R-:W-:-:S04]  /*f6d0*/  LEA R4, P4, R26, R2, 0x1 ;  /* 0x000000021a047211 */ /* 0x001fc800078808ff */
[-C--:B------:R-:W-:Y:S02]  /*f6e0*/  LEA.HI.X.SX32 R5, R26, R3.reuse, 0x1, P4 ;  /* 0x000000031a057211 */ /* 0x080fe400020f0eff */
[C---:B------:R-:W-:Y:S01]  /*f6f0*/  LEA R26, R195.reuse, R62, 0x2 ;  /* 0x0000003ec31a7211 */ /* 0x040fe200078e10ff */
[----:B-1----:R0:W-:Y:S04]  /*f700*/  STG.E.U16 [R6.64], R116 ;  /* 0x0000007406007986 */ /* 0x0021e8000c101504 */
[----:B------:R-:W-:Y:S01]  /*f710*/  IMAD R64, R195, 0x4, R26 ;  /* 0x00000004c3407824 */ /* 0x000fe200078e021a */
[----:B------:R-:W-:Y:S02]  /*f720*/  LEA.HI.X.SX32 R9, R124, R3, 0x1, P6 ;  /* 0x000000037c097211 */ /* 0x000fe400030f0eff */
[----:B0-----:R-:W-:-:S04]  /*f730*/  LEA R6, P4, R30, R2, 0x1 ;  /* 0x000000021e067211 */ /* 0x001fc800078808ff */
[----:B------:R-:W-:Y:S02]  /*f740*/  LEA.HI.X.SX32 R7, R30, R3, 0x1, P4 ;  /* 0x000000031e077211 */ /* 0x000fe400020f0eff */
[C---:B------:R-:W-:Y:S01]  /*f750*/  LEA R30, R195.reuse, R64, 0x2 ;  /* 0x00000040c31e7211 */ /* 0x040fe200078e10ff */
[----:B------:R0:W-:Y:S04]  /*f760*/  STG.E.U16 [R8.64], R120 ;  /* 0x0000007808007986 */ /* 0x0001e8000c101504 */
[----:B------:R-:W-:Y:S01]  /*f770*/  IMAD R66, R195, 0x4, R30 ;  /* 0x00000004c3427824 */ /* 0x000fe200078e021e */
[----:B0-----:R-:W-:-:S04]  /*f780*/  LEA R8, P4, R32, R2, 0x1 ;  /* 0x0000000220087211 */ /* 0x001fc800078808ff */
[----:B------:R-:W-:Y:S02]  /*f790*/  LEA.HI.X.SX32 R9, R32, R3, 0x1, P4 ;  /* 0x0000000320097211 */ /* 0x000fe400020f0eff */
[----:B------:R-:W-:Y:S01]  /*f7a0*/  LEA R32, R195, R66, 0x2 ;  /* 0x00000042c3207211 */ /* 0x000fe200078e10ff */
[----:B----4-:R0:W-:Y:S01]  /*f7b0*/  STG.E.U16 [R10.64], R112 ;  /* 0x000000700a007986 */ /* 0x0101e2000c101504 */
[----:B------:R-:W-:-:S03]  /*f7c0*/  LEA R14, P6, R28, R2, 0x1 ;  /* 0x000000021c0e7211 */ /* 0x000fc600078c08ff */
[----:B------:R-:W-:Y:S01]  /*f7d0*/  IMAD R70, R195, 0x4, R32 ;  /* 0x00000004c3467824 */ /* 0x000fe200078e0220 */
[----:B------:R-:W-:Y:S02]  /*f7e0*/  LEA.HI.X.SX32 R15, R28, R3, 0x1, P6 ;  /* 0x000000031c0f7211 */ /* 0x000fe400030f0eff */
[-C--:B------:R-:W-:Y:S02]  /*f7f0*/  LEA R16, P6, R38, R2.reuse, 0x1 ;  /* 0x0000000226107211 */ /* 0x080fe400078c08ff */
[----:B0-----:R-:W-:-:S04]  /*f800*/  LEA R10, P4, R34, R2, 0x1 ;  /* 0x00000002220a7211 */ /* 0x001fc800078808ff */
[-C--:B------:R-:W-:Y:S02]  /*f810*/  LEA.HI.X.SX32 R11, R34, R3.reuse, 0x1, P4 ;  /* 0x00000003220b7211 */ /* 0x080fe400020f0eff */
[----:B------:R-:W-:Y:S02]  /*f820*/  LEA R34, R195, R70, 0x2 ;  /* 0x00000046c3227211 */ /* 0x000fe400078e10ff */
[----:B------:R-:W-:-:S03]  /*f830*/  LEA.HI.X.SX32 R17, R38, R3, 0x1, P6 ;  /* 0x0000000326117211 */ /* 0x000fc600030f0eff */
[----:B------:R-:W-:Y:S01]  /*f840*/  IMAD R38, R195, 0x4, R34 ;  /* 0x00000004c3267824 */ /* 0x000fe200078e0222 */
[----:B------:R-:W-:Y:S01]  /*f850*/  STG.E.U16 [R12.64], R108 ;  /* 0x0000006c0c007986 */ /* 0x000fe2000c101504 */
[----:B------:R-:W-:-:S03]  /*f860*/  PRMT R92, R92, 0x7632, R92 ;  /* 0x000076325c5c7816 */ /* 0x000fc6000000005c */
[----:B------:R0:W-:Y:S01]  /*f870*/  STG.E.U16 [R4.64], R104 ;  /* 0x0000006804007986 */ /* 0x0001e2000c101504 */
[----:B------:R-:W-:-:S03]  /*f880*/  LEA R72, R195, R38, 0x2 ;  /* 0x00000026c3487211 */ /* 0x000fc600078e10ff */
[----:B------:R1:W-:Y:S04]  /*f890*/  STG.E.U16 [R14.64], R100 ;  /* 0x000000640e007986 */ /* 0x0003e8000c101504 */
[----:B------:R2:W-:Y:S01]  /*f8a0*/  STG.E.U16 [R6.64], R96 ;  /* 0x0000006006007986 */ /* 0x0005e2000c101504 */
[----:B0-----:R-:W-:-:S03]  /*f8b0*/  LEA R4, P4, R36, R2, 0x1 ;  /* 0x0000000224047211 */ /* 0x001fc600078808ff */
[----:B------:R0:W-:Y:S01]  /*f8c0*/  STG.E.U16 [R8.64], R92 ;  /* 0x0000005c08007986 */ /* 0x0001e2000c101504 */
[----:B------:R-:W-:Y:S02]  /*f8d0*/  LEA.HI.X.SX32 R5, R36, R3, 0x1, P4 ;  /* 0x0000000324057211 */ /* 0x000fe400020f0eff */
[-C--:B-1----:R-:W-:Y:S02]  /*f8e0*/  LEA R14, P6, R58, R2.reuse, 0x1 ;  /* 0x000000023a0e7211 */ /* 0x082fe400078c08ff */
[----:B--2---:R-:W-:Y:S01]  /*f8f0*/  LEA R6, P4, R56, R2, 0x1 ;  /* 0x0000000238067211 */ /* 0x004fe200078808ff */
[----:B0-----:R-:W-:-:S03]  /*f900*/  IMAD R8, R195, 0x4, R72 ;  /* 0x00000004c3087824 */ /* 0x001fc600078e0248 */
[-C--:B------:R-:W-:Y:S02]  /*f910*/  LEA.HI.X.SX32 R7, R56, R3.reuse, 0x1, P4 ;  /* 0x0000000338077211 */ /* 0x080fe400020f0eff */
[-C--:B------:R-:W-:Y:S02]  /*f920*/  LEA.HI.X.SX32 R15, R58, R3.reuse, 0x1, P6 ;  /* 0x000000033a0f7211 */ /* 0x080fe400030f0eff */
[-C--:B------:R-:W-:Y:S02]  /*f930*/  LEA R18, P4, R44, R2.reuse, 0x1 ;  /* 0x000000022c127211 */ /* 0x080fe400078808ff */
[----:B------:R-:W-:Y:S02]  /*f940*/  LEA R12, P6, R40, R2, 0x1 ;  /* 0x00000002280c7211 */ /* 0x000fe400078c08ff */
[----:B------:R-:W-:Y:S02]  /*f950*/  LEA R56, R195, R8, 0x2 ;  /* 0x00000008c3387211 */ /* 0x000fe400078e10ff */
[----:B------:R-:W-:-:S02]  /*f960*/  LEA.HI.X.SX32 R19, R44, R3, 0x1, P4 ;  /* 0x000000032c137211 */ /* 0x000fc400020f0eff */
[-C--:B------:R-:W-:Y:S01]  /*f970*/  LEA.HI.X.SX32 R13, R40, R3.reuse, 0x1, P6 ;  /* 0x00000003280d7211 */ /* 0x080fe200030f0eff */
[C---:B------:R-:W-:Y:S01]  /*f980*/  IMAD R40, R195.reuse, 0x4, R56 ;  /* 0x00000004c3287824 */ /* 0x040fe200078e0238 */
[-C--:B------:R-:W-:Y:S02]  /*f990*/  LEA R20, P4, R42, R2.reuse, 0x1 ;  /* 0x000000022a147211 */ /* 0x080fe400078808ff */
[----:B------:R-:W-:Y:S02]  /*f9a0*/  LEA R28, P6, R46, R2, 0x1 ;  /* 0x000000022e1c7211 */ /* 0x000fe400078c08ff */
[----:B------:R-:W-:Y:S02]  /*f9b0*/  LEA.HI.X.SX32 R21, R42, R3, 0x1, P4 ;  /* 0x000000032a157211 */ /* 0x000fe400020f0eff */
[----:B------:R-:W-:Y:S02]  /*f9c0*/  LEA R42, R195, R40, 0x2 ;  /* 0x00000028c32a7211 */ /* 0x000fe400078e10ff */
[----:B------:R-:W-:-:S02]  /*f9d0*/  PRMT R116, R116, 0x7632, R116 ;  /* 0x0000763274747816 */ /* 0x000fc40000000074 */
[-C--:B------:R-:W-:Y:S01]  /*f9e0*/  LEA.HI.X.SX32 R29, R46, R3.reuse, 0x1, P6 ;  /* 0x000000032e1d7211 */ /* 0x080fe200030f0eff */
[C---:B------:R-:W-:Y:S01]  /*f9f0*/  IMAD R46, R195.reuse, 0x4, R42 ;  /* 0x00000004c32e7824 */ /* 0x040fe200078e022a */
[-C--:B------:R-:W-:Y:S01]  /*fa00*/  LEA R36, P4, R22, R2.reuse, 0x1 ;  /* 0x0000000216247211 */ /* 0x080fe200078808ff */
[----:B------:R0:W-:Y:S01]  /*fa10*/  STG.E.U16 [R10.64], R116 ;  /* 0x000000740a007986 */ /* 0x0001e2000c101504 */
[-C--:B------:R-:W-:Y:S02]  /*fa20*/  LEA R44, P6, R48, R2.reuse, 0x1 ;  /* 0x00000002302c7211 */ /* 0x080fe400078c08ff */
[----:B------:R-:W-:Y:S02]  /*fa30*/  LEA.HI.X.SX32 R37, R22, R3, 0x1, P4 ;  /* 0x0000000316257211 */ /* 0x000fe400020f0eff */
[----:B------:R-:W-:Y:S02]  /*fa40*/  LEA R52, P4, R50, R2, 0x1 ;  /* 0x0000000232347211 */ /* 0x000fe400078808ff */
[----:B0-----:R-:W-:-:S05]  /*fa50*/  LEA R10, R195, R46, 0x2 ;  /* 0x0000002ec30a7211 */ /* 0x001fca00078e10ff */
[C---:B------:R-:W-:Y:S01]  /*fa60*/  IMAD R22, R195.reuse, 0x4, R10 ;  /* 0x00000004c3167824 */ /* 0x040fe200078e020a */
[-C--:B------:R-:W-:Y:S02]  /*fa70*/  LEA.HI.X.SX32 R45, R48, R3.reuse, 0x1, P6 ;  /* 0x00000003302d7211 */ /* 0x080fe400030f0eff */
[-C--:B------:R-:W-:Y:S02]  /*fa80*/  LEA.HI.X.SX32 R53, R50, R3.reuse, 0x1, P4 ;  /* 0x0000000332357211 */ /* 0x080fe400020f0eff */
[C---:B------:R-:W-:Y:S02]  /*fa90*/  LEA R68, P4, R24.reuse, R2, 0x1 ;  /* 0x0000000218447211 */ /* 0x040fe400078808ff */
[----:B------:R-:W-:Y:S02]  /*faa0*/  LEA R48, R195, R22, 0x2 ;  /* 0x00000016c3307211 */ /* 0x000fe400078e10ff */
[----:B------:R-:W-:-:S03]  /*fab0*/  LEA.HI.X.SX32 R69, R24, R3, 0x1, P4 ;  /* 0x0000000318457211 */ /* 0x000fc600020f0eff */
[----:B------:R-:W-:Y:S01]  /*fac0*/  IMAD R24, R195, 0x4, R48 ;  /* 0x00000004c3187824 */ /* 0x000fe200078e0230 */
[----:B------:R-:W-:-:S04]  /*fad0*/  PRMT R120, R120, 0x7632, R120 ;  /* 0x0000763278787816 */ /* 0x000fc80000000078 */
[C---:B------:R-:W-:Y:S01]  /*fae0*/  LEA R50, R195.reuse, R24, 0x2 ;  /* 0x00000018c3327211 */ /* 0x040fe200078e10ff */
[----:B------:R0:W-:Y:S01]  /*faf0*/  STG.E.U16 [R4.64], R120 ;  /* 0x0000007804007986 */ /* 0x0001e2000c101504 */
[-C--:B------:R-:W-:Y:S02]  /*fb00*/  LEA R60, P6, R54, R2.reuse, 0x1 ;  /* 0x00000002363c7211 */ /* 0x080fe400078c08ff */
[-C--:B------:R-:W-:Y:S02]  /*fb10*/  LEA R86, P4, R26, R2.reuse, 0x1 ;  /* 0x000000021a567211 */ /* 0x080fe400078808ff */
[-C--:B------:R-:W-:Y:S02]  /*fb20*/  LEA.HI.X.SX32 R61, R54, R3.reuse, 0x1, P6 ;  /* 0x00000003363d7211 */ /* 0x080fe400030f0eff */
[----:B------:R-:W-:Y:S01]  /*fb30*/  LEA.HI.X.SX32 R87, R26, R3, 0x1, P4 ;  /* 0x000000031a577211 */ /* 0x000fe200020f0eff */
[----:B0-----:R-:W-:Y:S01]  /*fb40*/  IMAD R4, R195, 0x4, R50 ;  /* 0x00000004c3047824 */ /* 0x001fe200078e0232 */
[----:B------:R-:W-:-:S02]  /*fb50*/  LEA R74, P6, R62, R2, 0x1 ;  /* 0x000000023e4a7211 */ /* 0x000fc400078c08ff */
[----:B------:R-:W-:Y:S02]  /*fb60*/  LEA R156, P4, R30, R2, 0x1 ;  /* 0x000000021e9c7211 */ /* 0x000fe400078808ff */
[C---:B------:R-:W-:Y:S02]  /*fb70*/  LEA R26, R195.reuse, R4, 0x2 ;  /* 0x00000004c31a7211 */ /* 0x040fe400078e10ff */
[-C--:B------:R-:W-:Y:S02]  /*fb80*/  LEA.HI.X.SX32 R75, R62, R3.reuse, 0x1, P6 ;  /* 0x000000033e4b7211 */ /* 0x080fe400030f0eff */
[----:B------:R-:W-:Y:S01]  /*fb90*/  LEA.HI.X.SX32 R157, R30, R3, 0x1, P4 ;  /* 0x000000031e9d7211 */ /* 0x000fe200020f0eff */
[----:B------:R-:W-:Y:S01]  /*fba0*/  IMAD R30, R195, 0x4, R26 ;  /* 0x00000004c31e7824 */ /* 0x000fe200078e021a */
[-C--:B------:R-:W-:Y:S02]  /*fbb0*/  LEA R144, P6, R64, R2.reuse, 0x1 ;  /* 0x0000000240907211 */ /* 0x080fe400078c08ff */
[----:B------:R-:W-:-:S02]  /*fbc0*/  LEA R238, P4, R32, R2, 0x1 ;  /* 0x0000000220ee7211 */ /* 0x000fc400078808ff */
[-C--:B------:R-:W-:Y:S02]  /*fbd0*/  LEA.HI.X.SX32 R145, R64, R3.reuse, 0x1, P6 ;  /* 0x0000000340917211 */ /* 0x080fe400030f0eff */
[-C--:B------:R-:W-:Y:S02]  /*fbe0*/  LEA.HI.X.SX32 R239, R32, R3.reuse, 0x1, P4 ;  /* 0x0000000320ef7211 */ /* 0x080fe400020f0eff */
[----:B------:R-:W-:Y:S02]  /*fbf0*/  LEA R168, P6, R66, R2, 0x1 ;  /* 0x0000000242a87211 */ /* 0x000fe400078c08ff */
[C---:B------:R-:W-:Y:S02]  /*fc00*/  LEA R32, R195.reuse, R30, 0x2 ;  /* 0x0000001ec3207211 */ /* 0x040fe400078e10ff */
[----:B------:R-:W-:Y:S02]  /*fc10*/  PRMT R112, R112, 0x7632, R112 ;  /* 0x0000763270707816 */ /* 0x000fe40000000070 */
[----:B------:R-:W-:Y:S01]  /*fc20*/  LEA.HI.X.SX32 R169, R66, R3, 0x1, P6 ;  /* 0x0000000342a97211 */ /* 0x000fe200030f0eff */
[----:B------:R-:W-:Y:S01]  /*fc30*/  IMAD R54, R195, 0x4, R32 ;  /* 0x00000004c3367824 */ /* 0x000fe200078e0220 */
[-C--:B------:R-:W-:Y:S01]  /*fc40*/  LEA R232, P6, R70, R2.reuse, 0x1 ;  /* 0x0000000246e87211 */ /* 0x080fe200078c08ff */
[----:B------:R0:W-:Y:S01]  /*fc50*/  STG.E.U16 [R16.64], R112 ;  /* 0x0000007010007986 */ /* 0x0001e2000c101504 */
[----:B------:R-:W-:-:S02]  /*fc60*/  LEA R236, P4, R34, R2, 0x1 ;  /* 0x0000000222ec7211 */ /* 0x000fc400078808ff */
[-C--:B------:R-:W-:Y:S02]  /*fc70*/  LEA.HI.X.SX32 R233, R70, R3.reuse, 0x1, P6 ;  /* 0x0000000346e97211 */ /* 0x080fe400030f0eff */
[----:B------:R-:W-:Y:S02]  /*fc80*/  LEA R234, P6, R38, R2, 0x1 ;  /* 0x0000000226ea7211 */ /* 0x000fe400078c08ff */
[-C--:B------:R-:W-:Y:S02]  /*fc90*/  LEA.HI.X.SX32 R237, R34, R3.reuse, 0x1, P4 ;  /* 0x0000000322ed7211 */ /* 0x080fe400020f0eff */
[C---:B0-----:R-:W-:Y:S02]  /*fca0*/  LEA R16, R195.reuse, R54, 0x2 ;  /* 0x00000036c3107211 */ /* 0x041fe400078e10ff */
[----:B------:R-:W-:Y:S02]  /*fcb0*/  LEA.HI.X.SX32 R235, R38, R3, 0x1, P6 ;  /* 0x0000000326eb7211 */ /* 0x000fe400030f0eff */
[-C--:B------:R-:W-:Y:S01]  /*fcc0*/  LEA R222, P6, R8, R2.reuse, 0x1 ;  /* 0x0000000208de7211 */ /* 0x080fe200078c08ff */
[----:B------:R-:W-:Y:S01]  /*fcd0*/  IMAD R34, R195, 0x4, R16 ;  /* 0x00000004c3227824 */ /* 0x000fe200078e0210 */
[----:B------:R-:W-:-:S02]  /*fce0*/  LEA R230, P4, R72, R2, 0x1 ;  /* 0x0000000248e67211 */ /* 0x000fc400078808ff */
[-C--:B------:R-:W-:Y:S02]  /*fcf0*/  LEA.HI.X.SX32 R223, R8, R3.reuse, 0x1, P6 ;  /* 0x0000000308df7211 */ /* 0x080fe400030f0eff */
[C---:B------:R-:W-:Y:S02]  /*fd00*/  LEA R8, R195.reuse, R34, 0x2 ;  /* 0x00000022c3087211 */ /* 0x040fe400078e10ff */
[----:B------:R-:W-:Y:S02]  /*fd10*/  LEA.HI.X.SX32 R231, R72, R3, 0x1, P4 ;  /* 0x0000000348e77211 */ /* 0x000fe400020f0eff */
[-C--:B------:R-:W-:Y:S01]  /*fd20*/  LEA R220, P4, R56, R2.reuse, 0x1 ;  /* 0x0000000238dc7211 */ /* 0x080fe200078808ff */
[----:B------:R-:W-:Y:S01]  /*fd30*/  IMAD R38, R195, 0x4, R8 ;  /* 0x00000004c3267824 */ /* 0x000fe200078e0208 */
[----:B-----5:R-:W-:Y:S02]  /*fd40*/  LEA R218, P6, R40, R2, 0x1 ;  /* 0x0000000228da7211 */ /* 0x020fe400078c08ff */
[----:B------:R-:W-:-:S02]  /*fd50*/  PRMT R108, R108, 0x7632, R108 ;  /* 0x000076326c6c7816 */ /* 0x000fc4000000006c */
[-C--:B------:R-:W-:Y:S02]  /*fd60*/  LEA.HI.X.SX32 R221, R56, R3.reuse, 0x1, P4 ;  /* 0x0000000338dd7211 */ /* 0x080fe400020f0eff */
[-C--:B------:R-:W-:Y:S02]  /*fd70*/  LEA.HI.X.SX32 R219, R40, R3.reuse, 0x1, P6 ;  /* 0x0000000328db7211 */ /* 0x080fe400030f0eff */
[C---:B------:R-:W-:Y:S02]  /*fd80*/  LEA R216, P4, R42.reuse, R2, 0x1 ;  /* 0x000000022ad87211 */ /* 0x040fe400078808ff */
[----:B------:R-:W-:Y:S01]  /*fd90*/  LEA R40, R195, R38, 0x2 ;  /* 0x00000026c3287211 */ /* 0x000fe200078e10ff */
[----:B------:R0:W-:Y:S01]  /*fda0*/  STG.E.U16 [R6.64], R108 ;  /* 0x0000006c06007986 */ /* 0x0001e2000c101504 */
[----:B------:R-:W-:Y:S02]  /*fdb0*/  LEA.HI.X.SX32 R217, R42, R3, 0x1, P4 ;  /* 0x000000032ad97211 */ /* 0x000fe400020f0eff */
[----:B------:R-:W-:-:S02]  /*fdc0*/  LEA R214, P6, R46, R2, 0x1 ;  /* 0x000000022ed67211 */ /* 0x000fc400078c08ff */
[-C--:B------:R-:W-:Y:S02]  /*fdd0*/  LEA R212, P4, R10, R2.reuse, 0x1 ;  /* 0x000000020ad47211 */ /* 0x080fe400078808ff */
[-C--:B------:R-:W-:Y:S01]  /*fde0*/  LEA.HI.X.SX32 R215, R46, R3.reuse, 0x1, P6 ;  /* 0x000000032ed77211 */ /* 0x080fe200030f0eff */
[C---:B0-----:R-:W-:Y:S01]  /*fdf0*/  IMAD R6, R195.reuse, 0x4, R40 ;  /* 0x00000004c3067824 */ /* 0x041fe200078e0228 */
[-C--:B------:R-:W-:Y:S02]  /*fe00*/  LEA.HI.X.SX32 R213, R10, R3.reuse, 0x1, P4 ;  /* 0x000000030ad57211 */ /* 0x080fe400020f0eff */
[C---:B------:R-:W-:Y:S02]  /*fe10*/  LEA R210, P6, R22.reuse, R2, 0x1 ;  /* 0x0000000216d27211 */ /* 0x040fe400078c08ff */
[----:B------:R-:W-:Y:S02]  /*fe20*/  LEA R10, R195, R6, 0x2 ;  /* 0x00000006c30a7211 */ /* 0x000fe400078e10ff */
[----:B------:R-:W-:-:S02]  /*fe30*/  LEA.HI.X.SX32 R211, R22, R3, 0x1, P6 ;  /* 0x0000000316d37211 */ /* 0x000fc400030f0eff */
[-C--:B------:R-:W-:Y:S01]  /*fe40*/  LEA R206, P6, R24, R2.reuse, 0x1 ;  /* 0x0000000218ce7211 */ /* 0x080fe200078c08ff */
[C---:B------:R-:W-:Y:S01]  /*fe50*/  IMAD R22, R195.reuse, 0x4, R10 ;  /* 0x00000004c3167824 */ /* 0x040fe200078e020a */
[----:B------:R-:W-:Y:S02]  /*fe60*/  LEA R208, P4, R48, R2, 0x1 ;  /* 0x0000000230d07211 */ /* 0x000fe400078808ff */
[-C--:B------:R-:W-:Y:S02]  /*fe70*/  LEA.HI.X.SX32 R207, R24, R3.reuse, 0x1, P6 ;  /* 0x0000000318cf7211 */ /* 0x080fe400030f0eff */
[C---:B------:R-:W-:Y:S02]  /*fe80*/  LEA R24, R195.reuse, R22, 0x2 ;  /* 0x00000016c3187211 */ /* 0x040fe400078e10ff */
[----:B------:R-:W-:Y:S02]  /*fe90*/  LEA.HI.X.SX32 R209, R48, R3, 0x1, P4 ;  /* 0x0000000330d17211 */ /* 0x000fe400020f0eff */
[-C--:B------:R-:W-:Y:S01]  /*fea0*/  LEA R204, P4, R50, R2.reuse, 0x1 ;  /* 0x0000000232cc7211 */ /* 0x080fe200078808ff */
[----:B------:R-:W-:Y:S01]  /*feb0*/  IMAD R42, R195, 0x4, R24 ;  /* 0x00000004c32a7824 */ /* 0x000fe200078e0218 */
[----:B------:R-:W-:-:S02]  /*fec0*/  LEA R202, P6, R4, R2, 0x1 ;  /* 0x0000000204ca7211 */ /* 0x000fc400078c08ff */
[-C--:B------:R-:W-:Y:S02]  /*fed0*/  LEA.HI.X.SX32 R205, R50, R3.reuse, 0x1, P4 ;  /* 0x0000000332cd7211 */ /* 0x080fe400020f0eff */
[----:B------:R-:W-:Y:S02]  /*fee0*/  LEA R200, P4, R26, R2, 0x1 ;  /* 0x000000021ac87211 */ /* 0x000fe400078808ff */
[C---:B------:R-:W-:Y:S02]  /*fef0*/  LEA R46, R195.reuse, R42, 0x2 ;  /* 0x0000002ac32e7211 */ /* 0x040fe400078e10ff */
[-C--:B------:R-:W-:Y:S02]  /*ff00*/  LEA.HI.X.SX32 R203, R4, R3.reuse, 0x1, P6 ;  /* 0x0000000304cb7211 */ /* 0x080fe400030f0eff */
[----:B------:R-:W-:Y:S01]  /*ff10*/  LEA.HI.X.SX32 R201, R26, R3, 0x1, P4 ;  /* 0x000000031ac97211 */ /* 0x000fe200020f0eff */
[----:B------:R-:W-:Y:S01]  /*ff20*/  IMAD R26, R195, 0x4, R46 ;  /* 0x00000004c31a7824 */ /* 0x000fe200078e022e */
[----:B------:R-:W-:-:S02]  /*ff30*/  LEA R132, P6, R30, R2, 0x1 ;  /* 0x000000021e847211 */ /* 0x000fc400078c08ff */
[----:B------:R-:W-:Y:S02]  /*ff40*/  LEA R138, P4, R32, R2, 0x1 ;  /* 0x00000002208a7211 */ /* 0x000fe400078808ff */
[-C--:B------:R-:W-:Y:S02]  /*ff50*/  LEA.HI.X.SX32 R133, R30, R3.reuse, 0x1, P6 ;  /* 0x000000031e857211 */ /* 0x080fe400030f0eff */
[C---:B------:R-:W-:Y:S02]  /*ff60*/  LEA R30, R195.reuse, R26, 0x2 ;  /* 0x0000001ac31e7211 */ /* 0x040fe400078e10ff */
[----:B------:R-:W-:Y:S02]  /*ff70*/  LEA.HI.X.SX32 R139, R32, R3, 0x1, P4 ;  /* 0x00000003208b7211 */ /* 0x000fe400020f0eff */
[----:B------:R-:W-:Y:S01]  /*ff80*/  LEA R134, P6, R54, R2, 0x1 ;  /* 0x0000000236867211 */ /* 0x000fe200078c08ff */
[----:B------:R-:W-:-:S03]  /*ff90*/  IMAD R32, R195, 0x4, R30 ;  /* 0x00000004c3207824 */ /* 0x000fc600078e021e */
[-C--:B------:R-:W-:Y:S02]  /*ffa0*/  LEA.HI.X.SX32 R135, R54, R3.reuse, 0x1, P6 ;  /* 0x0000000336877211 */ /* 0x080fe400030f0eff */
[C---:B------:R-:W-:Y:S02]  /*ffb0*/  LEA R124, P6, R34.reuse, R2, 0x1 ;  /* 0x00000002227c7211 */ /* 0x040fe400078c08ff */
[C---:B------:R-:W-:Y:S02]  /*ffc0*/  LEA R48, R195.reuse, R32, 0x2 ;  /* 0x00000020c3307211 */ /* 0x040fe400078e10ff */
[----:B------:R-:W-:Y:S02]  /*ffd0*/  LEA.HI.X.SX32 R125, R34, R3, 0x1, P6 ;  /* 0x00000003227d7211 */ /* 0x000fe400030f0eff */
[-C--:B------:R-:W-:Y:S01]  /*ffe0*/  LEA R130, P4, R16, R2.reuse, 0x1 ;  /* 0x0000000210827211 */ /* 0x080fe200078808ff */
[----:B------:R-:W-:Y:S01]  /*fff0*/  IMAD R34, R195, 0x4, R48 ;  /* 0x00000004c3227824 */ /* 0x000fe200078e0230 */
[----:B------:R-:W-:-:S02]  /*10000*/  LEA R128, P6, R38, R2, 0x1 ;  /* 0x0000000226807211 */ /* 0x000fc400078c08ff */
[-C--:B------:R-:W-:Y:S02]  /*10010*/  LEA.HI.X.SX32 R131, R16, R3.reuse, 0x1, P4 ;  /* 0x0000000310837211 */ /* 0x080fe400020f0eff */
[C---:B------:R-:W-:Y:S02]  /*10020*/  LEA R126, P4, R8.reuse, R2, 0x1 ;  /* 0x00000002087e7211 */ /* 0x040fe400078808ff */
[C---:B------:R-:W-:Y:S02]  /*10030*/  LEA R50, R195.reuse, R34, 0x2 ;  /* 0x00000022c3327211 */ /* 0x040fe400078e10ff */
[-C--:B------:R-:W-:Y:S02]  /*10040*/  LEA.HI.X.SX32 R127, R8, R3.reuse, 0x1, P4 ;  /* 0x00000003087f7211 */ /* 0x080fe400020f0eff */
[----:B------:R-:W-:Y:S01]  /*10050*/  LEA.HI.X.SX32 R129, R38, R3, 0x1, P6 ;  /* 0x0000000326817211 */ /* 0x000fe200030f0eff */
[----:B------:R-:W-:Y:S01]  /*10060*/  IMAD R38, R195, 0x4, R50 ;  /* 0x00000004c3267824 */ /* 0x000fe200078e0232 */
[----:B------:R-:W-:-:S04]  /*10070*/  LEA R136, P4, R40, R2, 0x1 ;  /* 0x0000000228887211 */ /* 0x000fc800078808ff */
[----:B------:R-:W-:Y:S02]  /*10080*/  LEA.HI.X.SX32 R137, R40, R3, 0x1, P4 ;  /* 0x0000000328897211 */ /* 0x000fe400020f0eff */
[----:B------:R-:W-:Y:S02]  /*10090*/  LEA R40, R195, R38, 0x2 ;  /* 0x00000026c3287211 */ /* 0x000fe400078e10ff */
[----:B------:R-:W-:-:S03]  /*100a0*/  LEA R4, P6, R6, R2, 0x1 ;  /* 0x0000000206047211 */ /* 0x000fc600078c08ff */
[----:B------:R-:W-:Y:S01]  /*100b0*/  IMAD R54, R195, 0x4, R40 ;  /* 0x00000004c3367824 */ /* 0x000fe200078e0228 */
[----:B------:R-:W-:Y:S02]  /*100c0*/  PRMT R7, R104, 0x7632, R7 ;  /* 0x0000763268077816 */ /* 0x000fe40000000007 */
[----:B------:R-:W-:Y:S02]  /*100d0*/  PRMT R9, R100, 0x7632, R9 ;  /* 0x0000763264097816 */ /* 0x000fe40000000009 */
[----:B------:R-:W-:Y:S02]  /*100e0*/  PRMT R96, R96, 0x7632, R96 ;  /* 0x0000763260607816 */ /* 0x000fe40000000060 */
[----:B------:R-:W-:Y:S02]  /*100f0*/  LEA.HI.X.SX32 R5, R6, R3, 0x1, P6 ;  /* 0x0000000306057211 */ /* 0x000fe400030f0eff */
[-C--:B------:R-:W-:Y:S02]  /*10100*/  LEA R6, P4, R10, R2.reuse, 0x1 ;  /* 0x000000020a067211 */ /* 0x080fe400078808ff */
[----:B------:R-:W-:-:S02]  /*10110*/  LEA R8, P6, R22, R2, 0x1 ;  /* 0x0000000216087211 */ /* 0x000fc400078c08ff */
[C---:B------:R-:W-:Y:S01]  /*10120*/  LEA R56, R195.reuse, R54, 0x2 ;  /* 0x00000036c3387211 */ /* 0x040fe200078e10ff */
[----:B------:R0:W-:Y:S04]  /*10130*/  STG.E.U16 [R14.64], R7 ;  /* 0x000000070e007986 */ /* 0x0001e8000c101504 */
[----:B------:R1:W-:Y:S01]  /*10140*/  STG.E.U16 [R18.64], R9 ;  /* 0x0000000912007986 */ /* 0x0003e2000c101504 */
[----:B------:R-:W-:-:S03]  /*10150*/  IMAD R58, R195, 0x4, R56 ;  /* 0x00000004c33a7824 */ /* 0x000fc600078e0238 */
[----:B------:R2:W-:Y:S01]  /*10160*/  STG.E.U16 [R12.64], R96 ;  /* 0x000000600c007986 */ /* 0x0005e2000c101504 */
[-C--:B0-----:R-:W-:Y:S02]  /*10170*/  LEA.HI.X.SX32 R7, R10, R3.reuse, 0x1, P4 ;  /* 0x000000030a077211 */ /* 0x081fe400020f0eff */
[-C--:B------:R-:W-:Y:S02]  /*10180*/  LEA R10, P4, R24, R2.reuse, 0x1 ;  /* 0x00000002180a7211 */ /* 0x080fe400078808ff */
[-C--:B-1----:R-:W-:Y:S02]  /*10190*/  LEA.HI.X.SX32 R9, R22, R3.reuse, 0x1, P6 ;  /* 0x0000000316097211 */ /* 0x082fe400030f0eff */
[----:B--2---:R-:W-:Y:S02]  /*101a0*/  LEA R12, P6, R42, R2, 0x1 ;  /* 0x000000022a0c7211 */ /* 0x004fe400078c08ff */
[-C--:B------:R-:W-:Y:S02]  /*101b0*/  LEA.HI.X.SX32 R11, R24, R3.reuse, 0x1, P4 ;  /* 0x00000003180b7211 */ /* 0x080fe400020f0eff */
[----:B------:R-:W-:-:S02]  /*101c0*/  LEA.HI.X.SX32 R13, R42, R3, 0x1, P6 ;  /* 0x000000032a0d7211 */ /* 0x000fc400030f0eff */
[C---:B------:R-:W-:Y:S02]  /*101d0*/  LEA R14, P4, R46.reuse, R2, 0x1 ;  /* 0x000000022e0e7211 */ /* 0x040fe400078808ff */
[----:B------:R-:W-:Y:S02]  /*101e0*/  LEA R42, R195, R58, 0x2 ;  /* 0x0000003ac32a7211 */ /* 0x000fe400078e10ff */
[----:B------:R-:W-:-:S03]  /*101f0*/  LEA.HI.X.SX32 R15, R46, R3, 0x1, P4 ;  /* 0x000000032e0f7211 */ /* 0x000fc600020f0eff */
[----:B------:R-:W-:-:S05]  /*10200*/  IMAD R46, R195, 0x4, R42 ;  /* 0x00000004c32e7824 */ /* 0x000fca00078e022a */
[----:B------:R-:W-:-:S05]  /*10210*/  LEA R62, R195, R46, 0x2 ;  /* 0x0000002ec33e7211 */ /* 0x000fca00078e10ff */
[----:B------:R-:W-:-:S05]  /*10220*/  IMAD R64, R195, 0x4, R62 ;  /* 0x00000004c3407824 */ /* 0x000fca00078e023e */
[----:B------:R-:W-:-:S05]  /*10230*/  LEA R66, R195, R64, 0x2 ;  /* 0x00000040c3427211 */ /* 0x000fca00078e10ff */
[----:B------:R-:W-:Y:S01]  /*10240*/  IMAD R70, R195, 0x4, R66 ;  /* 0x00000004c3467824 */ /* 0x000fe200078e0242 */
[----:B------:R-:W-:-:S04]  /*10250*/  LEA R16, P6, R26, R2, 0x1 ;  /* 0x000000021a107211 */ /* 0x000fc800078c08ff */
[----:B------:R-:W-:Y:S01]  /*10260*/  LEA R72, R195, R70, 0x2 ;  /* 0x00000046c3487211 */ /* 0x000fe200078e10ff */
[----:B------:R0:W-:Y:S01]  /*10270*/  STG.E.U16 [R20.64], R93 ;  /* 0x0000005d14007986 */ /* 0x0001e2000c101504 */
[----:B------:R-:W-:-:S03]  /*10280*/  LEA.HI.X.SX32 R17, R26, R3, 0x1, P6 ;  /* 0x000000031a117211 */ /* 0x000fc600030f0eff */
[C---:B------:R-:W-:Y:S01]  /*10290*/  IMAD R76, R195.reuse, 0x4, R72 ;  /* 0x00000004c34c7824 */ /* 0x040fe200078e0248 */
[-C--:B------:R-:W-:Y:S02]  /*102a0*/  LEA R18, P4, R30, R2.reuse, 0x1 ;  /* 0x000000021e127211 */ /* 0x080fe400078808ff */
[C---:B0-----:R-:W-:Y:S02]  /*102b0*/  LEA R20, P6, R32.reuse, R2, 0x1 ;  /* 0x0000000220147211 */ /* 0x041fe400078c08ff */
[C---:B------:R-:W-:Y:S02]  /*102c0*/  LEA R78, R195.reuse, R76, 0x2 ;  /* 0x0000004cc34e7211 */ /* 0x040fe400078e10ff */
[-C--:B------:R-:W-:Y:S02]  /*102d0*/  LEA.HI.X.SX32 R21, R32, R3.reuse, 0x1, P6 ;  /* 0x0000000320157211 */ /* 0x080fe400030f0eff */
[-C--:B------:R-:W-:Y:S01]  /*102e0*/  LEA R24, P6, R34, R2.reuse, 0x1 ;  /* 0x0000000222187211 */ /* 0x080fe200078c08ff */
[----:B------:R0:W-:Y:S01]  /*102f0*/  STG.E.U16 [R28.64], R117 ;  /* 0x000000751c007986 */ /* 0x0001e2000c101504 */
[----:B------:R-:W-:Y:S01]  /*10300*/  LEA.HI.X.SX32 R19, R30, R3, 0x1, P4 ;  /* 0x000000031e137211 */ /* 0x000fe200020f0eff */
[----:B------:R-:W-:Y:S01]  /*10310*/  IMAD R80, R195, 0x4, R78 ;  /* 0x00000004c3507824 */ /* 0x000fe200078e024e */
[----:B------:R-:W-:-:S02]  /*10320*/  LEA R22, P4, R48, R2, 0x1 ;  /* 0x0000000230167211 */ /* 0x000fc400078808ff */
[-C--:B------:R-:W-:Y:S02]  /*10330*/  LEA.HI.X.SX32 R25, R34, R3.reuse, 0x1, P6 ;  /* 0x0000000322197211 */ /* 0x080fe400030f0eff */
[-C--:B------:R-:W-:Y:S02]  /*10340*/  LEA.HI.X.SX32 R23, R48, R3.reuse, 0x1, P4 ;  /* 0x0000000330177211 */ /* 0x080fe400020f0eff */
[-C--:B0-----:R-:W-:Y:S02]  /*10350*/  LEA R28, P6, R38, R2.reuse, 0x1 ;  /* 0x00000002261c7211 */ /* 0x081fe400078c08ff */
[-C--:B------:R-:W-:Y:S02]  /*10360*/  LEA R26, P4, R50, R2.reuse, 0x1 ;  /* 0x00000002321a7211 */ /* 0x080fe400078808ff */
[----:B------:R-:W-:Y:S02]  /*10370*/  LEA.HI.X.SX32 R29, R38, R3, 0x1, P6 ;  /* 0x00000003261d7211 */ /* 0x000fe400030f0eff */
[----:B------:R-:W-:-:S02]  /*10380*/  LEA R32, P6, R54, R2, 0x1 ;  /* 0x0000000236207211 */ /* 0x000fc400078c08ff */
[C---:B------:R-:W-:Y:S01]  /*10390*/  LEA R82, R195.reuse, R80, 0x2 ;  /* 0x00000050c3527211 */ /* 0x040fe200078e10ff */
[----:B------:R0:W-:Y:S01]  /*103a0*/  STG.E.U16 [R36.64], R121 ;  /* 0x0000007924007986 */ /* 0x0001e2000c101504 */
[-C--:B------:R-:W-:Y:S02]  /*103b0*/  LEA.HI.X.SX32 R27, R50, R3.reuse, 0x1, P4 ;  /* 0x00000003321b7211 */ /* 0x080fe400020f0eff */
[-C--:B------:R-:W-:Y:S01]  /*103c0*/  LEA R30, P4, R40, R2.reuse, 0x1 ;  /* 0x00000002281e7211 */ /* 0x080fe200078808ff */
[----:B------:R-:W-:Y:S01]  /*103d0*/  IMAD R84, R195, 0x4, R82 ;  /* 0x00000004c3547824 */ /* 0x000fe200078e0252 */
[-C--:B------:R-:W-:Y:S02]  /*103e0*/  LEA.HI.X.SX32 R33, R54, R3.reuse, 0x1, P6 ;  /* 0x0000000336217211 */ /* 0x080fe400030f0eff */
[----:B------:R-:W-:Y:S02]  /*103f0*/  LEA.HI.X.SX32 R31, R40, R3, 0x1, P4 ;  /* 0x00000003281f7211 */ /* 0x000fe400020f0eff */
[----:B0-----:R-:W-:-:S02]  /*10400*/  LEA R36, P6, R58, R2, 0x1 ;  /* 0x000000023a247211 */ /* 0x001fc400078c08ff */
[-C--:B------:R-:W-:Y:S02]  /*10410*/  LEA R34, P4, R56, R2.reuse, 0x1 ;  /* 0x0000000238227211 */ /* 0x080fe400078808ff */
[-C--:B------:R-:W-:Y:S02]  /*10420*/  LEA.HI.X.SX32 R37, R58, R3.reuse, 0x1, P6 ;  /* 0x000000033a257211 */ /* 0x080fe400030f0eff */
[----:B------:R-:W-:Y:S02]  /*10430*/  LEA R40, P6, R46, R2, 0x1 ;  /* 0x000000022e287211 */ /* 0x000fe400078c08ff */
[C---:B------:R-:W-:Y:S01]  /*10440*/  LEA R88, R195.reuse, R84, 0x2 ;  /* 0x00000054c3587211 */ /* 0x040fe200078e10ff */
[----:B------:R0:W-:Y:S01]  /*10450*/  STG.E.U16 [R44.64], R113 ;  /* 0x000000712c007986 */ /* 0x0001e2000c101504 */
[-C--:B------:R-:W-:Y:S02]  /*10460*/  LEA.HI.X.SX32 R35, R56, R3.reuse, 0x1, P4 ;  /* 0x0000000338237211 */ /* 0x080fe400020f0eff */
[----:B------:R-:W-:Y:S01]  /*10470*/  LEA R38, P4, R42, R2, 0x1 ;  /* 0x000000022a267211 */ /* 0x000fe200078808ff */
[----:B------:R-:W-:Y:S01]  /*10480*/  IMAD R90, R195, 0x4, R88 ;  /* 0x00000004c35a7824 */ /* 0x000fe200078e0258 */
[----:B------:R-:W-:-:S02]  /*10490*/  LEA.HI.X.SX32 R41, R46, R3, 0x1, P6 ;  /* 0x000000032e297211 */ /* 0x000fc400030f0eff */
[-C--:B------:R-:W-:Y:S02]  /*104a0*/  LEA.HI.X.SX32 R39, R42, R3.reuse, 0x1, P4 ;  /* 0x000000032a277211 */ /* 0x080fe400020f0eff */
[-C--:B0-----:R-:W-:Y:S02]  /*104b0*/  LEA R44, P6, R64, R2.reuse, 0x1 ;  /* 0x00000002402c7211 */ /* 0x081fe400078c08ff */
[-C--:B------:R-:W-:Y:S02]  /*104c0*/  LEA R42, P4, R62, R2.reuse, 0x1 ;  /* 0x000000023e2a7211 */ /* 0x080fe400078808ff */
[-C--:B------:R-:W-:Y:S02]  /*104d0*/  LEA.HI.X.SX32 R45, R64, R3.reuse, 0x1, P6 ;  /* 0x00000003402d7211 */ /* 0x080fe400030f0eff */
[----:B------:R-:W-:Y:S02]  /*104e0*/  LEA R48, P6, R70, R2, 0x1 ;  /* 0x0000000246307211 */ /* 0x000fe400078c08ff */
[----:B------:R-:W-:Y:S01]  /*104f0*/  LEA R92, R195, R90, 0x2 ;  /* 0x0000005ac35c7211 */ /* 0x000fe200078e10ff */
[----:B------:R0:W-:Y:S01]  /*10500*/  STG.E.U16 [R52.64], R109 ;  /* 0x0000006d34007986 */ /* 0x0001e2000c101504 */
[----:B------:R-:W-:-:S02]  /*10510*/  LEA.HI.X.SX32 R43, R62, R3, 0x1, P4 ;  /* 0x000000033e2b7211 */ /* 0x000fc400020f0eff */
[-C--:B------:R-:W-:Y:S02]  /*10520*/  LEA R46, P4, R66, R2.reuse, 0x1 ;  /* 0x00000002422e7211 */ /* 0x080fe400078808ff */
[-C--:B------:R-:W-:Y:S01]  /*10530*/  LEA.HI.X.SX32 R49, R70, R3.reuse, 0x1, P6 ;  /* 0x0000000346317211 */ /* 0x080fe200030f0eff */
[----:B------:R-:W-:Y:S01]  /*10540*/  IMAD R70, R195, 0x4, R92 ;  /* 0x00000004c3467824 */ /* 0x000fe200078e025c */
[-C--:B------:R-:W-:Y:S02]  /*10550*/  LEA.HI.X.SX32 R47, R66, R3.reuse, 0x1, P4 ;  /* 0x00000003422f7211 */ /* 0x080fe400020f0eff */
[-C--:B0-----:R-:W-:Y:S02]  /*10560*/  LEA R52, P6, R76, R2.reuse, 0x1 ;  /* 0x000000024c347211 */ /* 0x081fe400078c08ff */
[----:B------:R-:W-:Y:S02]  /*10570*/  LEA R50, P4, R72, R2, 0x1 ;  /* 0x0000000248327211 */ /* 0x000fe400078808ff */
[----:B------:R-:W-:-:S02]  /*10580*/  LEA.HI.X.SX32 R53, R76, R3, 0x1, P6 ;  /* 0x000000034c357211 */ /* 0x000fc400030f0eff */
[C---:B------:R-:W-:Y:S02]  /*10590*/  LEA R76, R195.reuse, R70, 0x2 ;  /* 0x00000046c34c7211 */ /* 0x040fe400078e10ff */
        /* <DEDUP_REMOVED lines=8> */
[C---:B------:R-:W-:Y:S01]  /*10620*/  LEA R80, R195.reuse, R78, 0x2 ;  /* 0x0000004ec3507211 */ /* 0x040fe200078e10ff */
[----:B------:R0:W-:Y:S01]  /*10630*/  STG.E.U16 [R60.64], R105 ;  /* 0x000000693c007986 */ /* 0x0001e2000c101504 */
[----:B------:R-:W-:Y:S02]  /*10640*/  LEA.HI.X.SX32 R59, R82, R3, 0x1, P4 ;  /* 0x00000003523b7211 */ /* 0x000fe400020f0eff */
[----:B------:R-:W-:Y:S02]  /*10650*/  LEA R82, R195, R80, 0x2 ;  /* 0x00000050c3527211 */ /* 0x000fe400078e10ff */
[-C--:B------:R-:W-:Y:S02]  /*10660*/  LEA R62, P4, R88, R2.reuse, 0x1 ;  /* 0x00000002583e7211 */ /* 0x080fe400078808ff */
[----:B0-----:R-:W-:-:S04]  /*10670*/  LEA R60, P6, R84, R2, 0x1 ;  /* 0x00000002543c7211 */ /* 0x001fc800078c08ff */
[-C--:B------:R-:W-:Y:S01]  /*10680*/  LEA.HI.X.SX32 R61, R84, R3.reuse, 0x1, P6 ;  /* 0x00000003543d7211 */ /* 0x080fe200030f0eff */
[C---:B------:R-:W-:Y:S01]  /*10690*/  IMAD R84, R195.reuse, 0x4, R82 ;  /* 0x00000004c3547824 */ /* 0x040fe200078e0252 */
[----:B------:R-:W-:Y:S02]  /*106a0*/  LEA R64, P6, R90, R2, 0x1 ;  /* 0x000000025a407211 */ /* 0x000fe400078c08ff */
[-C--:B------:R-:W-:Y:S02]  /*106b0*/  LEA.HI.X.SX32 R63, R88, R3.reuse, 0x1, P4 ;  /* 0x00000003583f7211 */ /* 0x080fe400020f0eff */
[----:B------:R-:W-:Y:S01]  /*106c0*/  LEA R88, R195, R84, 0x2 ;  /* 0x00000054c3587211 */ /* 0x000fe200078e10ff */
[----:B------:R0:W-:Y:S01]  /*106d0*/  STG.E.U16 [R68.64], R101 ;  /* 0x0000006544007986 */ /* 0x0001e2000c101504 */
[----:B------:R-:W-:Y:S02]  /*106e0*/  LEA.HI.X.SX32 R65, R90, R3, 0x1, P6 ;  /* 0x000000035a417211 */ /* 0x000fe400030f0eff */
[----:B------:R-:W-:-:S02]  /*106f0*/  LEA R66, P4, R92, R2, 0x1 ;  /* 0x000000025c427211 */ /* 0x000fc400078808ff */
[C---:B------:R-:W-:Y:S02]  /*10700*/  LEA R90, R195.reuse, R88, 0x2 ;  /* 0x00000058c35a7211 */ /* 0x040fe400078e10ff */
[----:B------:R-:W-:Y:S02]  /*10710*/  LEA.HI.X.SX32 R67, R92, R3, 0x1, P4 ;  /* 0x000000035c437211 */ /* 0x000fe400020f0eff */
[----:B0-----:R-:W-:Y:S01]  /*10720*/  LEA R68, P6, R70, R2, 0x1 ;  /* 0x0000000246447211 */ /* 0x001fe200078c08ff */
[----:B------:R-:W-:-:S03]  /*10730*/  IMAD R92, R195, 0x4, R90 ;  /* 0x00000004c35c7824 */ /* 0x000fc600078e025a */
[----:B------:R-:W-:Y:S02]  /*10740*/  LEA.HI.X.SX32 R69, R70, R3, 0x1, P6 ;  /* 0x0000000346457211 */ /* 0x000fe400030f0eff */
[----:B------:R-:W-:-:S04]  /*10750*/  LEA R72, P6, R96, R2, 0x1 ;  /* 0x0000000260487211 */ /* 0x000fc800078c08ff */
[-C--:B------:R-:W-:Y:S02]  /*10760*/  LEA.HI.X.SX32 R73, R96, R3.reuse, 0x1, P6 ;  /* 0x0000000360497211 */ /* 0x080fe400030f0eff */
[C---:B------:R-:W-:Y:S02]  /*10770*/  LEA R96, R195.reuse, R92, 0x2 ;  /* 0x0000005cc3607211 */ /* 0x040fe400078e10ff */
[C---:B------:R-:W-:Y:S02]  /*10780*/  LEA R70, P4, R76.reuse, R2, 0x1 ;  /* 0x000000024c467211 */ /* 0x040fe400078808ff */
[C---:B------:R-:W-:Y:S01]  /*10790*/  LEA R100, R195.reuse, R96, 0x2 ;  /* 0x00000060c3647211 */ /* 0x040fe200078e10ff */
[----:B------:R0:W-:Y:S01]  /*107a0*/  STG.E.U16 [R74.64], R97 ;  /* 0x000000614a007986 */ /* 0x0001e2000c101504 */
[----:B------:R-:W-:Y:S02]  /*107b0*/  LEA.HI.X.SX32 R71, R76, R3, 0x1, P4 ;  /* 0x000000034c477211 */ /* 0x000fe400020f0eff */
[----:B------:R-:W-:Y:S01]  /*107c0*/  LEA R76, P6, R80, R2, 0x1 ;  /* 0x00000002504c7211 */ /* 0x000fe200078c08ff */
[----:B------:R-:W-:-:S03]  /*107d0*/  IMAD R104, R195, 0x4, R100 ;  /* 0x00000004c3687824 */ /* 0x000fc600078e0264 */
[-C--:B------:R-:W-:Y:S02]  /*107e0*/  LEA.HI.X.SX32 R77, R80, R3.reuse, 0x1, P6 ;  /* 0x00000003504d7211 */ /* 0x080fe400030f0eff */
[-C--:B0-----:R-:W-:Y:S02]  /*107f0*/  LEA R74, P4, R78, R2.reuse, 0x1 ;  /* 0x000000024e4a7211 */ /* 0x081fe400078808ff */
[-C--:B------:R-:W-:Y:S02]  /*10800*/  LEA R80, P6, R84, R2.reuse, 0x1 ;  /* 0x0000000254507211 */ /* 0x080fe400078c08ff */
[----:B------:R-:W-:Y:S02]  /*10810*/  LEA.HI.X.SX32 R75, R78, R3, 0x1, P4 ;  /* 0x000000034e4b7211 */ /* 0x000fe400020f0eff */
[----:B------:R-:W-:Y:S02]  /*10820*/  LEA R78, P4, R82, R2, 0x1 ;  /* 0x00000002524e7211 */ /* 0x000fe400078808ff */
[----:B------:R-:W-:-:S02]  /*10830*/  LEA R108, R195, R104, 0x2 ;  /* 0x00000068c36c7211 */ /* 0x000fc400078e10ff */
[-C--:B------:R-:W-:Y:S02]  /*10840*/  LEA.HI.X.SX32 R79, R82, R3.reuse, 0x1, P4 ;  /* 0x00000003524f7211 */ /* 0x080fe400020f0eff */
[----:B------:R-:W-:Y:S02]  /*10850*/  LEA.HI.X.SX32 R81, R84, R3, 0x1, P6 ;  /* 0x0000000354517211 */ /* 0x000fe400030f0eff */
[-C--:B------:R-:W-:Y:S02]  /*10860*/  LEA R82, P4, R88, R2.reuse, 0x1 ;  /* 0x0000000258527211 */ /* 0x080fe400078808ff */
[----:B------:R-:W-:Y:S02]  /*10870*/  LEA R84, P6, R90, R2, 0x1 ;  /* 0x000000025a547211 */ /* 0x000fe400078c08ff */
[----:B------:R-:W-:Y:S02]  /*10880*/  LEA R112, R195, R108, 0x2 ;  /* 0x0000006cc3707211 */ /* 0x000fe400078e10ff */
[----:B------:R-:W-:-:S02]  /*10890*/  PRMT R93, R93, 0x7632, R93 ;  /* 0x000076325d5d7816 */ /* 0x000fc4000000005d */
[-C--:B------:R-:W-:Y:S01]  /*108a0*/  LEA.HI.X.SX32 R83, R88, R3.reuse, 0x1, P4 ;  /* 0x0000000358537211 */ /* 0x080fe200020f0eff */
[C---:B------:R-:W-:Y:S01]  /*108b0*/  IMAD R116, R195.reuse, 0x4, R112 ;  /* 0x00000004c3747824 */ /* 0x040fe200078e0270 */
[-C--:B------:R-:W-:Y:S02]  /*108c0*/  LEA.HI.X.SX32 R85, R90, R3.reuse, 0x1, P6 ;  /* 0x000000035a557211 */ /* 0x080fe400030f0eff */
[C---:B------:R-:W-:Y:S01]  /*108d0*/  LEA R88, P6, R96.reuse, R2, 0x1 ;  /* 0x0000000260587211 */ /* 0x040fe200078c08ff */
[----:B------:R0:W-:Y:S03]  /*108e0*/  STG.E.U16 [R86.64], R93 ;  /* 0x0000005d56007986 */ /* 0x0001e6000c101504 */
[----:B------:R-:W-:Y:S02]  /*108f0*/  LEA.HI.X.SX32 R89, R96, R3, 0x1, P6 ;  /* 0x0000000360597211 */ /* 0x000fe400030f0eff */
[----:B------:R-:W-:-:S02]  /*10900*/  LEA R96, R195, R116, 0x2 ;  /* 0x00000074c3607211 */ /* 0x000fc400078e10ff */
[C---:B0-----:R-:W-:Y:S02]  /*10910*/  LEA R86, P4, R92.reuse, R2, 0x1 ;  /* 0x000000025c567211 */ /* 0x041fe400078808ff */
[C---:B------:R-:W-:Y:S02]  /*10920*/  LEA R120, R195.reuse, R96, 0x2 ;  /* 0x00000060c3787211 */ /* 0x040fe400078e10ff */
[-C--:B------:R-:W-:Y:S02]  /*10930*/  LEA.HI.X.SX32 R87, R92, R3.reuse, 0x1, P4 ;  /* 0x000000035c577211 */ /* 0x080fe400020f0eff */
[-C--:B------:R-:W-:Y:S02]  /*10940*/  LEA R90, P4, R100, R2.reuse, 0x1 ;  /* 0x00000002645a7211 */ /* 0x080fe400078808ff */
[----:B------:R-:W-:Y:S02]  /*10950*/  LEA R92, P6, R104, R2, 0x1 ;  /* 0x00000002685c7211 */ /* 0x000fe400078c08ff */
[-C--:B------:R-:W-:Y:S01]  /*10960*/  LEA.HI.X.SX32 R91, R100, R3.reuse, 0x1, P4 ;  /* 0x00000003645b7211 */ /* 0x080fe200020f0eff */
[----:B------:R-:W-:Y:S01]  /*10970*/  IMAD R100, R195, 0x4, R120 ;  /* 0x00000004c3647824 */ /* 0x000fe200078e0278 */
[----:B------:R-:W-:-:S02]  /*10980*/  LEA.HI.X.SX32 R93, R104, R3, 0x1, P6 ;  /* 0x00000003685d7211 */ /* 0x000fc400030f0eff */
[-C--:B------:R-:W-:Y:S02]  /*10990*/  LEA R140, P4, R108, R2.reuse, 0x1 ;  /* 0x000000026c8c7211 */ /* 0x080fe400078808ff */
[----:B------:R-:W-:Y:S02]  /*109a0*/  LEA R142, P6, R112, R2, 0x1 ;  /* 0x00000002708e7211 */ /* 0x000fe400078c08ff */
[----:B------:R-:W-:Y:S02]  /*109b0*/  LEA R104, R195, R100, 0x2 ;  /* 0x00000064c3687211 */ /* 0x000fe400078e10ff */
[----:B------:R-:W-:Y:S02]  /*109c0*/  PRMT R117, R117, 0x7632, R117 ;  /* 0x0000763275757816 */ /* 0x000fe40000000075 */
[-C--:B------:R-:W-:Y:S02]  /*109d0*/  LEA.HI.X.SX32 R141, R108, R3.reuse, 0x1, P4 ;  /* 0x000000036c8d7211 */ /* 0x080fe400020f0eff */
[----:B------:R-:W-:-:S02]  /*109e0*/  LEA.HI.X.SX32 R143, R112, R3, 0x1, P6 ;  /* 0x00000003708f7211 */ /* 0x000fc400030f0eff */
[C---:B------:R-:W-:Y:S02]  /*109f0*/  LEA R146, P6, R96.reuse, R2, 0x1 ;  /* 0x0000000260927211 */ /* 0x040fe400078c08ff */
[----:B------:R-:W-:Y:S01]  /*10a00*/  LEA R108, R195, R104, 0x2 ;  /* 0x00000068c36c7211 */ /* 0x000fe200078e10ff */
[----:B------:R0:W-:Y:S01]  /*10a10*/  STG.E.U16 [R144.64], R117 ;  /* 0x0000007590007986 */ /* 0x0001e2000c101504 */
[----:B------:R-:W-:-:S03]  /*10a20*/  LEA.HI.X.SX32 R147, R96, R3, 0x1, P6 ;  /* 0x0000000360937211 */ /* 0x000fc600030f0eff */
[C---:B------:R-:W-:Y:S01]  /*10a30*/  IMAD R96, R195.reuse, 0x4, R108 ;  /* 0x00000004c3607824 */ /* 0x040fe200078e026c */
[-C--:B------:R-:W-:Y:S02]  /*10a40*/  LEA R150, P6, R100, R2.reuse, 0x1 ;  /* 0x0000000264967211 */ /* 0x080fe400078c08ff */
[C---:B0-----:R-:W-:Y:S02]  /*10a50*/  LEA R144, P4, R116.reuse, R2, 0x1 ;  /* 0x0000000274907211 */ /* 0x041fe400078808ff */
[----:B------:R-:W-:Y:S02]  /*10a60*/  LEA R112, R195, R96, 0x2 ;  /* 0x00000060c3707211 */ /* 0x000fe400078e10ff */
[-C--:B------:R-:W-:Y:S02]  /*10a70*/  LEA.HI.X.SX32 R145, R116, R3.reuse, 0x1, P4 ;  /* 0x0000000374917211 */ /* 0x080fe400020f0eff */
[----:B------:R-:W-:Y:S02]  /*10a80*/  LEA R148, P4, R120, R2, 0x1 ;  /* 0x0000000278947211 */ /* 0x000fe400078808ff */
[----:B------:R-:W-:-:S02]  /*10a90*/  LEA.HI.X.SX32 R151, R100, R3, 0x1, P6 ;  /* 0x0000000364977211 */ /* 0x000fc400030f0eff */
[-C--:B------:R-:W-:Y:S02]  /*10aa0*/  LEA.HI.X.SX32 R149, R120, R3.reuse, 0x1, P4 ;  /* 0x0000000378957211 */ /* 0x080fe400020f0eff */
[----:B------:R-:W-:Y:S02]  /*10ab0*/  LEA R152, P4, R104, R2, 0x1 ;  /* 0x0000000268987211 */ /* 0x000fe400078808ff */
[C---:B------:R-:W-:Y:S02]  /*10ac0*/  LEA R100, R195.reuse, R112, 0x2 ;  /* 0x00000070c3647211 */ /* 0x040fe400078e10ff */
[----:B------:R-:W-:Y:S02]  /*10ad0*/  LEA R154, P6, R108, R2, 0x1 ;  /* 0x000000026c9a7211 */ /* 0x000fe400078c08ff */
[----:B------:R-:W-:Y:S01]  /*10ae0*/  LEA.HI.X.SX32 R153, R104, R3, 0x1, P4 ;  /* 0x0000000368997211 */ /* 0x000fe200020f0eff */
[----:B------:R-:W-:Y:S01]  /*10af0*/  IMAD R104, R195, 0x4, R100 ;  /* 0x00000004c3687824 */ /* 0x000fe200078e0264 */
[----:B------:R-:W-:-:S02]  /*10b00*/  PRMT R121, R121, 0x7632, R121 ;  /* 0x0000763279797816 */ /* 0x000fc40000000079 */
[-C--:B------:R-:W-:Y:S02]  /*10b10*/  LEA.HI.X.SX32 R155, R108, R3.reuse, 0x1, P6 ;  /* 0x000000036c9b7211 */ /* 0x080fe400030f0eff */
[C---:B------:R-:W-:Y:S02]  /*10b20*/  LEA R158, P6, R112.reuse, R2, 0x1 ;  /* 0x00000002709e7211 */ /* 0x040fe400078c08ff */
[C---:B------:R-:W-:Y:S01]  /*10b30*/  LEA R108, R195.reuse, R104, 0x2 ;  /* 0x00000068c36c7211 */ /* 0x040fe200078e10ff */
[----:B------:R0:W-:Y:S01]  /*10b40*/  STG.E.U16 [R156.64], R121 ;  /* 0x000000799c007986 */ /* 0x0001e2000c101504 */
[----:B------:R-:W-:Y:S02]  /*10b50*/  LEA.HI.X.SX32 R159, R112, R3, 0x1, P6 ;  /* 0x00000003709f7211 */ /* 0x000fe400030f0eff */
[----:B------:R-:W-:Y:S02]  /*10b60*/  LEA R112, R195, R108, 0x2 ;  /* 0x0000006cc3707211 */ /* 0x000fe400078e10ff */
[----:B0-----:R-:W-:-:S03]  /*10b70*/  LEA R156, P4, R96, R2, 0x1 ;  /* 0x00000002609c7211 */ /* 0x001fc600078808ff */
[C---:B------:R-:W-:Y:S01]  /*10b80*/  IMAD R116, R195.reuse, 0x4, R112 ;  /* 0x00000004c3747824 */ /* 0x040fe200078e0270 */
[-C--:B------:R-:W-:Y:S02]  /*10b90*/  LEA.HI.X.SX32 R157, R96, R3.reuse, 0x1, P4 ;  /* 0x00000003609d7211 */ /* 0x080fe400020f0eff */
[-C--:B------:R-:W-:Y:S02]  /*10ba0*/  LEA R160, P4, R100, R2.reuse, 0x1 ;  /* 0x0000000264a07211 */ /* 0x080fe400078808ff */
[-C--:B------:R-:W-:Y:S02]  /*10bb0*/  LEA R162, P6, R104, R2.reuse, 0x1 ;  /* 0x0000000268a27211 */ /* 0x080fe400078c08ff */
[----:B------:R-:W-:Y:S02]  /*10bc0*/  LEA.HI.X.SX32 R161, R100, R3, 0x1, P4 ;  /* 0x0000000364a17211 */ /* 0x000fe400020f0eff */
[----:B------:R-:W-:Y:S02]  /*10bd0*/  LEA R164, P4, R108, R2, 0x1 ;  /* 0x000000026ca47211 */ /* 0x000fe400078808ff */
[----:B------:R-:W-:-:S02]  /*10be0*/  LEA R100, R195, R116, 0x2 ;  /* 0x00000074c3647211 */ /* 0x000fc400078e10ff */
[-C--:B------:R-:W-:Y:S02]  /*10bf0*/  LEA.HI.X.SX32 R163, R104, R3.reuse, 0x1, P6 ;  /* 0x0000000368a37211 */ /* 0x080fe400030f0eff */
[-C--:B------:R-:W-:Y:S02]  /*10c00*/  LEA R166, P6, R112, R2.reuse, 0x1 ;  /* 0x0000000270a67211 */ /* 0x080fe400078c08ff */
[-C--:B------:R-:W-:Y:S01]  /*10c10*/  LEA.HI.X.SX32 R165, R108, R3.reuse, 0x1, P4 ;  /* 0x000000036ca57211 */ /* 0x080fe200020f0eff */
[----:B------:R-:W-:Y:S01]  /*10c20*/  IMAD R108, R195, 0x4, R100 ;  /* 0x00000004c36c7824 */ /* 0x000fe200078e0264 */
[----:B------:R-:W-:Y:S02]  /*10c30*/  PRMT R113, R113, 0x7632, R113 ;  /* 0x0000763271717816 */ /* 0x000fe40000000071 */
[----:B------:R-:W-:Y:S02]  /*10c40*/  LEA.HI.X.SX32 R167, R112, R3, 0x1, P6 ;  /* 0x0000000370a77211 */ /* 0x000fe400030f0eff */
[----:B------:R-:W-:-:S02]  /*10c50*/  LEA R170, P6, R100, R2, 0x1 ;  /* 0x0000000264aa7211 */ /* 0x000fc400078c08ff */
[C---:B------:R-:W-:Y:S01]  /*10c60*/  LEA R112, R195.reuse, R108, 0x2 ;  /* 0x0000006cc3707211 */ /* 0x040fe200078e10ff */
[----:B------:R0:W-:Y:S01]  /*10c70*/  STG.E.U16 [R168.64], R113 ;  /* 0x00000071a8007986 */ /* 0x0001e2000c101504 */
[----:B------:R-:W-:Y:S02]  /*10c80*/  LEA.HI.X.SX32 R171, R100, R3, 0x1, P6 ;  /* 0x0000000364ab7211 */ /* 0x000fe400030f0eff */
[----:B------:R-:W-:Y:S02]  /*10c90*/  LEA R100, R195, R112, 0x2 ;  /* 0x00000070c3647211 */ /* 0x000fe400078e10ff */
[----:B0-----:R-:W-:-:S04]  /*10ca0*/  LEA R168, P4, R116, R2, 0x1 ;  /* 0x0000000274a87211 */ /* 0x001fc800078808ff */
[-C--:B------:R-:W-:Y:S01]  /*10cb0*/  LEA.HI.X.SX32 R169, R116, R3.reuse, 0x1, P4 ;  /* 0x0000000374a97211 */ /* 0x080fe200020f0eff */
[----:B------:R-:W-:Y:S01]  /*10cc0*/  IMAD R116, R195, 0x4, R100 ;  /* 0x00000004c3747824 */ /* 0x000fe200078e0264 */
[CC--:B------:R-:W-:Y:S02]  /*10cd0*/  LEA R172, P4, R108.reuse, R2.reuse, 0x1 ;  /* 0x000000026cac7211 */ /* 0x0c0fe400078808ff */
[----:B------:R-:W-:Y:S02]  /*10ce0*/  IADD3 R104, R243, -0x3f3504f3, RZ ;  /* 0xc0cafb0df3687810 */ /* 0x000fe40007ffe0ff */
[----:B------:R-:W-:Y:S02]  /*10cf0*/  LEA.HI.X.SX32 R173, R108, R3, 0x1, P4 ;  /* 0x000000036cad7211 */ /* 0x000fe400020f0eff */
[----:B------:R-:W-:Y:S02]  /*10d00*/  LEA R174, P6, R112, R2, 0x1 ;  /* 0x0000000270ae7211 */ /* 0x000fe400078c08ff */
[----:B------:R-:W-:-:S02]  /*10d10*/  LEA R108, R195, R116, 0x2 ;  /* 0x00000074c36c7211 */ /* 0x000fc400078e10ff */
[----:B------:R-:W-:Y:S02]  /*10d20*/  LOP3.LUT R104, R104, 0xff800000, RZ, 0xc0, !PT ;  /* 0xff80000068687812 */ /* 0x000fe400078ec0ff */
[-C--:B------:R-:W-:Y:S01]  /*10d30*/  LEA.HI.X.SX32 R175, R112, R3.reuse, 0x1, P6 ;  /* 0x0000000370af7211 */ /* 0x080fe200030f0eff */
[----:B------:R-:W-:Y:S01]  /*10d40*/  IMAD R112, R195, 0x4, R108 ;  /* 0x00000004c3707824 */ /* 0x000fe200078e026c */
[-C--:B------:R-:W-:Y:S02]  /*10d50*/  LEA R176, P4, R100, R2.reuse, 0x1 ;  /* 0x0000000264b07211 */ /* 0x080fe400078808ff */
[----:B------:R-:W-:Y:S02]  /*10d60*/  LEA R178, P6, R116, R2, 0x1 ;  /* 0x0000000274b27211 */ /* 0x000fe400078c08ff */
[----:B------:R-:W-:Y:S02]  /*10d70*/  IADD3 R113, R243, -R104, RZ ;  /* 0x80000068f3717210 */ /* 0x000fe40007ffe0ff */
[----:B------:R-:W-:-:S02]  /*10d80*/  LEA.HI.X.SX32 R177, R100, R3, 0x1, P4 ;  /* 0x0000000364b17211 */ /* 0x000fc400020f0eff */
[-C--:B------:R-:W-:Y:S02]  /*10d90*/  LEA.HI.X.SX32 R179, R116, R3.reuse, 0x1, P6 ;  /* 0x0000000374b37211 */ /* 0x080fe400030f0eff */
[C---:B------:R-:W-:Y:S01]  /*10da0*/  LEA R180, P4, R108.reuse, R2, 0x1 ;  /* 0x000000026cb47211 */ /* 0x040fe200078808ff */
[----:B------:R-:W-:Y:S01]  /*10db0*/  FADD R113, R113, -1 ;  /* 0xbf80000071717421 */ /* 0x000fe20000000000 */
[----:B------:R-:W-:Y:S02]  /*10dc0*/  MOV R96, 0x3dc6b27f ;  /* 0x3dc6b27f00607802 */ /* 0x000fe40000000f00 */
[----:B------:R-:W-:Y:S02]  /*10dd0*/  LEA R116, R195, R112, 0x2 ;  /* 0x00000070c3747211 */ /* 0x000fe400078e10ff */
[----:B------:R-:W-:Y:S01]  /*10de0*/  LEA.HI.X.SX32 R181, R108, R3, 0x1, P4 ;  /* 0x000000036cb57211 */ /* 0x000fe200020f0eff */
[----:B------:R-:W-:Y:S01]  /*10df0*/  FFMA.FTZ R100, R113, R96, -0.16845393180847167969 ;  /* 0xbe2c7f3071647423 */ /* 0x000fe20000010060 */
[----:B------:R-:W-:-:S02]  /*10e00*/  LEA R182, P6, R112, R2, 0x1 ;  /* 0x0000000270b67211 */ /* 0x000fc400078c08ff */
[----:B------:R-:W-:Y:S01]  /*10e10*/  LEA R108, R195, R116, 0x2 ;  /* 0x00000074c36c7211 */ /* 0x000fe200078e10ff */
[----:B------:R-:W-:Y:S01]  /*10e20*/  FFMA.FTZ R100, R113, R100, 0.1716887056827545166 ;  /* 0x3e2fcf2a71647423 */ /* 0x000fe20000010064 */
[-C--:B------:R-:W-:Y:S02]  /*10e30*/  LEA.HI.X.SX32 R183, R112, R3.reuse, 0x1, P6 ;  /* 0x0000000370b77211 */ /* 0x080fe400030f0eff */
[-C--:B------:R-:W-:Y:S01]  /*10e40*/  LEA R184, P4, R116, R2.reuse, 0x1 ;  /* 0x0000000274b87211 */ /* 0x080fe200078808ff */
[----:B------:R-:W-:Y:S01]  /*10e50*/  IMAD R112, R195, 0x4, R108 ;  /* 0x00000004c3707824 */ /* 0x000fe200078e026c */
[----:B------:R-:W-:Y:S01]  /*10e60*/  LEA R186, P6, R108, R2, 0x1 ;  /* 0x000000026cba7211 */ /* 0x000fe200078c08ff */
[----:B------:R-:W-:Y:S01]  /*10e70*/  FFMA.FTZ R100, R113, R100, -0.17900948226451873779 ;  /* 0xbe374e4371647423 */ /* 0x000fe20000010064 */
[-C--:B------:R-:W-:Y:S02]  /*10e80*/  LEA.HI.X.SX32 R185, R116, R3.reuse, 0x1, P4 ;  /* 0x0000000374b97211 */ /* 0x080fe400020f0eff */
[----:B------:R-:W-:Y:S01]  /*10e90*/  LEA R116, R195, R112, 0x2 ;  /* 0x00000070c3747211 */ /* 0x000fe200078e10ff */
[----:B------:R-:W-:Y:S01]  /*10ea0*/  FFMA.FTZ R100, R113, R100, 0.20512372255325317383 ;  /* 0x3e520bf471647423 */ /* 0x000fe20000010064 */
[----:B------:R-:W-:-:S02]  /*10eb0*/  LEA.HI.X.SX32 R187, R108, R3, 0x1, P6 ;  /* 0x000000036cbb7211 */ /* 0x000fc400030f0eff */
[C---:B------:R-:W-:Y:S02]  /*10ec0*/  LEA R188, P4, R112.reuse, R2, 0x1 ;  /* 0x0000000270bc7211 */ /* 0x040fe400078808ff */
[----:B------:R-:W-:Y:S01]  /*10ed0*/  LEA R108, R195, R116, 0x2 ;  /* 0x00000074c36c7211 */ /* 0x000fe200078e10ff */
[----:B------:R-:W-:Y:S01]  /*10ee0*/  FFMA.FTZ R100, R113, R100, -0.24046532809734344482 ;  /* 0xbe763c8b71647423 */ /* 0x000fe20000010064 */
[----:B------:R-:W-:Y:S02]  /*10ef0*/  LEA.HI.X.SX32 R189, R112, R3, 0x1, P4 ;  /* 0x0000000370bd7211 */ /* 0x000fe400020f0eff */
[----:B------:R-:W-:Y:S01]  /*10f00*/  LEA R192, P4, R108, R2, 0x1 ;  /* 0x000000026cc07211 */ /* 0x000fe200078808ff */
[----:B------:R-:W-:Y:S02]  /*10f10*/  IMAD R112, R195, 0x4, R108 ;  /* 0x00000004c3707824 */ /* 0x000fe400078e026c */
[----:B------:R-:W-:Y:S01]  /*10f20*/  FFMA.FTZ R100, R113, R100, 0.28857114911079406738 ;  /* 0x3e93bf9971647423 */ /* 0x000fe20000010064 */
[----:B------:R-:W-:-:S02]  /*10f30*/  LEA R190, P6, R116, R2, 0x1 ;  /* 0x0000000274be7211 */ /* 0x000fc400078c08ff */
[-C--:B------:R-:W-:Y:S01]  /*10f40*/  LEA.HI.X.SX32 R193, R108, R3.reuse, 0x1, P4 ;  /* 0x000000036cc17211 */ /* 0x080fe200020f0eff */
[----:B------:R-:W-:Y:S01]  /*10f50*/  FFMA.FTZ R100, R113, R100, -0.36067417263984680176 ;  /* 0xbeb8aa4971647423 */ /* 0x000fe20000010064 */
[----:B------:R-:W-:Y:S02]  /*10f60*/  LEA R108, R195, R112, 0x2 ;  /* 0x00000070c36c7211 */ /* 0x000fe400078e10ff */
[-C--:B------:R-:W-:Y:S02]  /*10f70*/  LEA.HI.X.SX32 R191, R116, R3.reuse, 0x1, P6 ;  /* 0x0000000374bf7211 */ /* 0x080fe400030f0eff */
[C---:B------:R-:W-:Y:S01]  /*10f80*/  LEA R194, P4, R112.reuse, R2, 0x1 ;  /* 0x0000000270c27211 */ /* 0x040fe200078808ff */
[----:B------:R-:W-:Y:S01]  /*10f90*/  FFMA.FTZ R100, R113, R100, 0.48089820146560668945 ;  /* 0x3ef6384a71647423 */ /* 0x000fe20000010064 */
[----:B------:R-:W-:Y:S02]  /*10fa0*/  LEA R116, R195, R108, 0x2 ;  /* 0x0000006cc3747211 */ /* 0x000fe400078e10ff */
[-C--:B------:R-:W-:Y:S01]  /*10fb0*/  LEA.HI.X.SX32 R195, R112, R3.reuse, 0x1, P4 ;  /* 0x0000000370c37211 */ /* 0x080fe200020f0eff */
[C---:B------:R-:W-:Y:S01]  /*10fc0*/  FFMA.FTZ R100, R113.reuse, R100, -0.72134751081466674805 ;  /* 0xbf38aa3b71647423 */ /* 0x040fe20000010064 */
[-C--:B------:R-:W-:Y:S01]  /*10fd0*/  LEA R196, P4, R108, R2.reuse, 0x1 ;  /* 0x000000026cc47211 */ /* 0x080fe200078808ff */
[----:B------:R-:W0:Y:S01]  /*10fe0*/  I2F R117, R104 ;  /* 0x0000006800757306 */ /* 0x000e220000201400 */
[----:B------:R-:W-:Y:S01]  /*10ff0*/  LEA R198, P6, R116, R2, 0x1 ;  /* 0x0000000274c67211 */ /* 0x000fe200078c08ff */
[----:B------:R-:W-:Y:S01]  /*11000*/  FMUL R100, R113, R100 ;  /* 0x0000006471647220 */ /* 0x000fe20000400000 */
[----:B------:R-:W-:-:S02]  /*11010*/  LEA.HI.X.SX32 R197, R108, R3, 0x1, P4 ;  /* 0x000000036cc57211 */ /* 0x000fc400020f0eff */
[----:B------:R-:W-:Y:S02]  /*11020*/  LEA.HI.X.SX32 R199, R116, R3, 0x1, P6 ;  /* 0x0000000374c77211 */ /* 0x000fe400030f0eff */
[----:B------:R-:W-:Y:S01]  /*11030*/  IADD3 R3, R242, -0x3f3504f3, RZ ;  /* 0xc0cafb0df2037810 */ /* 0x000fe20007ffe0ff */
[----:B------:R-:W-:-:S03]  /*11040*/  FMUL R100, R113, R100 ;  /* 0x0000006471647220 */ /* 0x000fc60000400000 */
[----:B------:R-:W-:Y:S01]  /*11050*/  LOP3.LUT R3, R3, 0xff800000, RZ, 0xc0, !PT ;  /* 0xff80000003037812 */ /* 0x000fe200078ec0ff */
[----:B------:R-:W-:Y:S01]  /*11060*/  FFMA.FTZ R121, R113, 1.4426950216293334961, R100 ;  /* 0x3fb8aa3b71797823 */ /* 0x000fe20000010064 */
[----:B------:R-:W-:-:S03]  /*11070*/  FSEL R2, RZ, -23, P5 ;  /* 0xc1b80000ff027808 */ /* 0x000fc60002800000 */
[----:B------:R-:W-:Y:S02]  /*11080*/  IMAD.IADD R113, R242, 0x1, -R3 ;  /* 0x00000001f2717824 */ /* 0x000fe400078e0a03 */
[----:B0-----:R-:W-:Y:S01]  /*11090*/  FFMA.FTZ R2, R117, 1.1920928955078125e-07, R2 ;  /* 0x3400000075027823 */ /* 0x001fe20000010002 */
[----:B------:R-:W-:Y:S01]  /*110a0*/  ISETP.GE.U32.AND P4, PT, R243, 0x7f800000, PT ;  /* 0x7f800000f300780c */ /* 0x000fe20003f86070 */
[----:B------:R-:W-:Y:S02]  /*110b0*/  FADD R113, R113, -1 ;  /* 0xbf80000071717421 */ /* 0x000fe40000000000 */
[----:B------:R-:W-:Y:S02]  /*110c0*/  FADD R100, R2, R121 ;  /* 0x0000007902647221 */ /* 0x000fe40000000000 */
[----:B------:R-:W-:-:S04]  /*110d0*/  FFMA.FTZ R2, R113, R96, -0.16845393180847167969 ;  /* 0xbe2c7f3071027423 */ /* 0x000fc80000010060 */
[----:B------:R-:W-:-:S04]  /*110e0*/  FFMA.FTZ R2, R113, R2, 0.1716887056827545166 ;  /* 0x3e2fcf2a71027423 */ /* 0x000fc80000010002 */
[----:B------:R-:W-:Y:S01]  /*110f0*/  FFMA.FTZ R2, R113, R2, -0.17900948226451873779 ;  /* 0xbe374e4371027423 */ /* 0x000fe20000010002 */
[----:B------:R-:W-:-:S03]  /*11100*/  @P4 MOV R104, 0x7f800000 ;  /* 0x7f80000000684802 */ /* 0x000fc60000000f00 */
[----:B------:R-:W-:Y:S01]  /*11110*/  FFMA.FTZ R2, R113, R2, 0.20512372255325317383 ;  /* 0x3e520bf471027423 */ /* 0x000fe20000010002 */
[----:B------:R-:W-:Y:S01]  /*11120*/  IADD3 R108, R241, -0x3f3504f3, RZ ;  /* 0xc0cafb0df16c7810 */ /* 0x000fe20007ffe0ff */
[----:B------:R-:W-:Y:S02]  /*11130*/  @P4 FFMA.FTZ R100, R243, R104, +INF ;  /* 0x7f800000f3644423 */ /* 0x000fe40000010068 */
[----:B------:R-:W-:Y:S01]  /*11140*/  FFMA.FTZ R104, R113, R2, -0.24046532809734344482 ;  /* 0xbe763c8b71687423 */ /* 0x000fe20000010002 */
[----:B------:R-:W-:-:S03]  /*11150*/  LOP3.LUT R2, R108, 0xff800000, RZ, 0xc0, !PT ;  /* 0xff8000006c027812 */ /* 0x000fc600078ec0ff */
[----:B------:R-:W-:Y:S01]  /*11160*/  FFMA.FTZ R104, R113, R104, 0.28857114911079406738 ;  /* 0x3e93bf9971687423 */ /* 0x000fe20000010068 */
[----:B------:R-:W-:-:S03]  /*11170*/  IADD3 R117, R241, -R2, RZ ;  /* 0x80000002f1757210 */ /* 0x000fc60007ffe0ff */
[----:B------:R-:W-:Y:S02]  /*11180*/  FFMA.FTZ R104, R113, R104, -0.36067417263984680176 ;  /* 0xbeb8aa4971687423 */ /* 0x000fe40000010068 */
[----:B------:R-:W-:Y:S02]  /*11190*/  FADD R117, R117, -1 ;  /* 0xbf80000075757421 */ /* 0x000fe40000000000 */
[----:B------:R-:W-:Y:S02]  /*111a0*/  FFMA.FTZ R104, R113, R104, 0.48089820146560668945 ;  /* 0x3ef6384a71687423 */ /* 0x000fe40000010068 */
[----:B------:R-:W-:Y:S02]  /*111b0*/  FFMA.FTZ R108, R117, R96, -0.16845393180847167969 ;  /* 0xbe2c7f30756c7423 */ /* 0x000fe40000010060 */
[----:B------:R-:W-:Y:S02]  /*111c0*/  FFMA.FTZ R104, R113, R104, -0.72134751081466674805 ;  /* 0xbf38aa3b71687423 */ /* 0x000fe40000010068 */
[----:B------:R-:W-:-:S02]  /*111d0*/  FFMA.FTZ R108, R117, R108, 0.1716887056827545166 ;  /* 0x3e2fcf2a756c7423 */ /* 0x000fc4000001006c */
[----:B------:R-:W-:Y:S02]  /*111e0*/  FMUL R104, R113, R104 ;  /* 0x0000006871687220 */ /* 0x000fe40000400000 */
[----:B------:R-:W-:Y:S02]  /*111f0*/  FFMA.FTZ R108, R117, R108, -0.17900948226451873779 ;  /* 0xbe374e43756c7423 */ /* 0x000fe4000001006c */
[----:B------:R-:W-:Y:S02]  /*11200*/  FMUL R104, R113, R104 ;  /* 0x0000006871687220 */ /* 0x000fe40000400000 */
[----:B------:R-:W-:Y:S02]  /*11210*/  FFMA.FTZ R108, R117, R108, 0.20512372255325317383 ;  /* 0x3e520bf4756c7423 */ /* 0x000fe4000001006c */
[----:B------:R-:W-:Y:S01]  /*11220*/  FFMA.FTZ R104, R113, 1.4426950216293334961, R104 ;  /* 0x3fb8aa3b71687823 */ /* 0x000fe20000010068 */
[----:B------:R-:W-:Y:S01]  /*11230*/  IADD3 R113, R240, -0x3f3504f3, RZ ;  /* 0xc0cafb0df0717810 */ /* 0x000fe20007ffe0ff */
[----:B------:R-:W-:-:S03]  /*11240*/  FFMA.FTZ R108, R117, R108, -0.24046532809734344482 ;  /* 0xbe763c8b756c7423 */ /* 0x000fc6000001006c */
[----:B------:R-:W-:Y:S01]  /*11250*/  LOP3.LUT R113, R113, 0xff800000, RZ, 0xc0, !PT ;  /* 0xff80000071717812 */ /* 0x000fe200078ec0ff */
[----:B------:R-:W-:-:S04]  /*11260*/  FFMA.FTZ R108, R117, R108, 0.28857114911079406738 ;  /* 0x3e93bf99756c7423 */ /* 0x000fc8000001006c */
[----:B------:R-:W-:Y:S02]  /*11270*/  IMAD.IADD R121, R240, 0x1, -R113 ;  /* 0x00000001f0797824 */ /* 0x000fe400078e0a71 */
[----:B------:R-:W-:Y:S02]  /*11280*/  FFMA.FTZ R108, R117, R108, -0.36067417263984680176 ;  /* 0xbeb8aa49756c7423 */ /* 0x000fe4000001006c */
[----:B------:R-:W-:Y:S02]  /*11290*/  FADD R121, R121, -1 ;  /* 0xbf80000079797421 */ /* 0x000fe40000000000 */
[----:B------:R-:W-:Y:S02]  /*112a0*/  FFMA.FTZ R108, R117, R108, 0.48089820146560668945 ;  /* 0x3ef6384a756c7423 */ /* 0x000fe4000001006c */
[----:B------:R-:W-:Y:S02]  /*112b0*/  FFMA.FTZ R96, R121, R96, -0.16845393180847167969 ;  /* 0xbe2c7f3079607423 */ /* 0x000fe40000010060 */
[----:B------:R-:W-:-:S02]  /*112c0*/  FFMA.FTZ R108, R117, R108, -0.72134751081466674805 ;  /* 0xbf38aa3b756c7423 */ /* 0x000fc4000001006c */
[----:B------:R-:W-:Y:S01]  /*112d0*/  FFMA.FTZ R96, R121, R96, 0.1716887056827545166 ;  /* 0x3e2fcf2a79607423 */ /* 0x000fe20000010060 */
[----:B------:R-:W0:Y:S01]  /*112e0*/  I2F R3, R3 ;  /* 0x0000000300037306 */ /* 0x000e220000201400 */
[----:B------:R-:W-:Y:S02]  /*112f0*/  FMUL R108, R117, R108 ;  /* 0x0000006c756c7220 */ /* 0x000fe40000400000 */
[----:B------:R-:W-:Y:S02]  /*11300*/  FFMA.FTZ R96, R121, R96, -0.17900948226451873779 ;  /* 0xbe374e4379607423 */ /* 0x000fe40000010060 */
[----:B------:R-:W-:Y:S02]  /*11310*/  FMUL R108, R117, R108 ;  /* 0x0000006c756c7220 */ /* 0x000fe40000400000 */
[----:B------:R-:W-:Y:S01]  /*11320*/  FFMA.FTZ R96, R121, R96, 0.20512372255325317383 ;  /* 0x3e520bf479607423 */ /* 0x000fe20000010060 */
[----:B------:R-:W1:Y:S01]  /*11330*/  I2F R2, R2 ;  /* 0x0000000200027306 */ /* 0x000e620000201400 */
[----:B------:R-:W-:-:S02]  /*11340*/  FFMA.FTZ R117, R117, 1.4426950216293334961, R108 ;  /* 0x3fb8aa3b75757823 */ /* 0x000fc4000001006c */
[----:B------:R-:W-:Y:S01]  /*11350*/  FFMA.FTZ R108, R121, R96, -0.24046532809734344482 ;  /* 0xbe763c8b796c7423 */ /* 0x000fe20000010060 */
[----:B------:R-:W-:Y:S02]  /*11360*/  FSEL R96, RZ, -23, P3 ;  /* 0xc1b80000ff607808 */ /* 0x000fe40001800000 */
[----:B------:R-:W-:Y:S02]  /*11370*/  ISETP.GE.U32.AND P3, PT, R242, 0x7f800000, PT ;  /* 0x7f800000f200780c */ /* 0x000fe40003f66070 */
[----:B------:R-:W-:Y:S01]  /*11380*/  FSETP.NEU.AND P4, PT, R243, RZ, PT ;  /* 0x000000fff300720b */ /* 0x000fe20003f8d000 */
[----:B0-----:R-:W-:Y:S01]  /*11390*/  FFMA.FTZ R243, R3, 1.1920928955078125e-07, R96 ;  /* 0x3400000003f37823 */ /* 0x001fe20000010060 */
[----:B------:R-:W-:-:S03]  /*113a0*/  FSEL R3, RZ, -23, P2 ;  /* 0xc1b80000ff037808 */ /* 0x000fc60001000000 */
[----:B------:R-:W-:Y:S02]  /*113b0*/  FADD R96, R243, R104 ;  /* 0x00000068f3607221 */ /* 0x000fe40000000000 */
[----:B------:R-:W0:Y:S01]  /*113c0*/  I2F R104, R113 ;  /* 0x0000007100687306 */ /* 0x000e220000201400 */
[----:B-1----:R-:W-:Y:S01]  /*113d0*/  FFMA.FTZ R2, R2, 1.1920928955078125e-07, R3 ;  /* 0x3400000002027823 */ /* 0x002fe20000010003 */
[----:B------:R-:W-:Y:S02]  /*113e0*/  ISETP.GE.U32.AND P5, PT, R241, 0x7f800000, PT ;  /* 0x7f800000f100780c */ /* 0x000fe40003fa6070 */
[----:B------:R-:W-:Y:S02]  /*113f0*/  @P3 MOV R3, 0x7f800000 ;  /* 0x7f80000000033802 */ /* 0x000fe40000000f00 */
[----:B------:R-:W-:-:S03]  /*11400*/  PRMT R109, R109, 0x7632, R109 ;  /* 0x000076326d6d7816 */ /* 0x000fc6000000006d */
[----:B------:R-:W-:Y:S01]  /*11410*/  @P3 FFMA.FTZ R96, R242, R3, +INF ;  /* 0x7f800000f2603423 */ /* 0x000fe20000010003 */
[----:B------:R-:W-:Y:S01]  /*11420*/  FSEL R3, RZ, -23, P1 ;  /* 0xc1b80000ff037808 */ /* 0x000fe20000800000 */
[----:B------:R-:W-:Y:S01]  /*11430*/  FADD R2, R2, R117 ;  /* 0x0000007502027221 */ /* 0x000fe20000000000 */
[----:B------:R-:W-:Y:S01]  /*11440*/  PRMT R116, R105, 0x7632, R116 ;  /* 0x0000763269747816 */ /* 0x000fe20000000074 */
[----:B------:R-:W-:Y:S01]  /*11450*/  FFMA.FTZ R108, R121, R108, 0.28857114911079406738 ;  /* 0x3e93bf99796c7423 */ /* 0x000fe2000001006c */
[----:B------:R-:W-:Y:S02]  /*11460*/  PRMT R101, R101, 0x7632, R101 ;  /* 0x0000763265657816 */ /* 0x000fe40000000065 */
[----:B------:R-:W-:Y:S01]  /*11470*/  PRMT R117, R97, 0x7632, R117 ;  /* 0x0000763261757816 */ /* 0x000fe20000000075 */
[----:B0-----:R-:W-:Y:S01]  /*11480*/  FFMA.FTZ R3, R104, 1.1920928955078125e-07, R3 ;  /* 0x3400000068037823 */ /* 0x001fe20000010003 */
[----:B------:R-:W-:Y:S01]  /*11490*/  STG.E.U16 [R238.64], R109 ;  /* 0x0000006dee007986 */ /* 0x000fe2000c101504 */
[----:B------:R-:W-:Y:S01]  /*114a0*/  @P5 MOV R104, 0x7f800000 ;  /* 0x7f80000000685802 */ /* 0x000fe20000000f00 */
[----:B------:R-:W-:-:S02]  /*114b0*/  FFMA.FTZ R108, R121, R108, -0.36067417263984680176 ;  /* 0xbeb8aa49796c7423 */ /* 0x000fc4000001006c */
[----:B------:R-:W-:Y:S04]  /*114c0*/  STG.E.U16 [R232.64], R116 ;  /* 0x00000074e8007986 */ /* 0x000fe8000c101504 */
[----:B------:R-:W-:Y:S01]  /*114d0*/  STG.E.U16 [R236.64], R101 ;  /* 0x00000065ec007986 */ /* 0x000fe2000c101504 */
[----:B------:R-:W-:-:S03]  /*114e0*/  FFMA.FTZ R108, R121, R108, 0.48089820146560668945 ;  /* 0x3ef6384a796c7423 */ /* 0x000fc6000001006c */
[----:B------:R-:W-:Y:S01]  /*114f0*/  STG.E.U16 [R234.64], R117 ;  /* 0x00000075ea007986 */ /* 0x000fe2000c101504 */
[----:B------:R-:W-:-:S03]  /*11500*/  @P5 FFMA.FTZ R2, R241, R104, +INF ;  /* 0x7f800000f1025423 */ /* 0x000fc60000010068 */
[----:B------:R0:W-:Y:S01]  /*11510*/  STG.E.U16 [R230.64], R94 ;  /* 0x0000005ee6007986 */ /* 0x0001e2000c101504 */
[----:B------:R-:W-:-:S03]  /*11520*/  PRMT R104, R94, 0x7632, R104 ;  /* 0x000076325e687816 */ /* 0x000fc60000000068 */
[----:B------:R-:W-:Y:S01]  /*11530*/  STG.E.U16 [R222.64], R118 ;  /* 0x00000076de007986 */ /* 0x000fe2000c101504 */
[----:B------:R-:W-:-:S03]  /*11540*/  PRMT R97, R118, 0x7632, R97 ;  /* 0x0000763276617816 */ /* 0x000fc60000000061 */
[----:B------:R-:W-:Y:S01]  /*11550*/  STG.E.U16 [R220.64], R122 ;  /* 0x0000007adc007986 */ /* 0x000fe2000c101504 */
[----:B------:R-:W-:-:S03]  /*11560*/  ISETP.GE.U32.AND P3, PT, R240, 0x7f800000, PT ;  /* 0x7f800000f000780c */ /* 0x000fc60003f66070 */
[----:B------:R-:W-:Y:S01]  /*11570*/  STG.E.U16 [R218.64], R114 ;  /* 0x00000072da007986 */ /* 0x000fe2000c101504 */
[----:B0-----:R-:W-:Y:S01]  /*11580*/  PRMT R94, R122, 0x7632, R94 ;  /* 0x000076327a5e7816 */ /* 0x001fe2000000005e */
[----:B------:R-:W-:Y:S02]  /*11590*/  FFMA.FTZ R108, R121, R108, -0.72134751081466674805 ;  /* 0xbf38aa3b796c7423 */ /* 0x000fe4000001006c */
[----:B------:R0:W-:Y:S01]  /*115a0*/  STG.E.U16 [R216.64], R110 ;  /* 0x0000006ed8007986 */ /* 0x0001e2000c101504 */
[----:B------:R-:W-:-:S03]  /*115b0*/  PRMT R101, R114, 0x7632, R101 ;  /* 0x0000763272657816 */ /* 0x000fc60000000065 */
[----:B------:R1:W-:Y:S04]  /*115c0*/  STG.E.U16 [R214.64], R106 ;  /* 0x0000006ad6007986 */ /* 0x0003e8000c101504 */
[----:B------:R2:W-:Y:S01]  /*115d0*/  STG.E.U16 [R212.64], R102 ;  /* 0x00000066d4007986 */ /* 0x0005e2000c101504 */
[----:B------:R-:W-:-:S03]  /*115e0*/  FMUL R108, R121, R108 ;  /* 0x0000006c796c7220 */ /* 0x000fc60000400000 */
[----:B------:R3:W-:Y:S01]  /*115f0*/  STG.E.U16 [R210.64], R98 ;  /* 0x00000062d2007986 */ /* 0x0007e2000c101504 */
[----:B0-----:R-:W-:-:S03]  /*11600*/  PRMT R110, R110, 0x7632, R110 ;  /* 0x000076326e6e7816 */ /* 0x001fc6000000006e */
[----:B------:R-:W-:Y:S01]  /*11610*/  STG.E.U16 [R208.64], R104 ;  /* 0x00000068d0007986 */ /* 0x000fe2000c101504 */
[----:B-1----:R-:W-:-:S03]  /*11620*/  PRMT R106, R106, 0x7632, R106 ;  /* 0x000076326a6a7816 */ /* 0x002fc6000000006a */
[----:B------:R-:W-:Y:S01]  /*11630*/  STG.E.U16 [R206.64], R97 ;  /* 0x00000061ce007986 */ /* 0x000fe2000c101504 */
[----:B--2---:R-:W-:-:S03]  /*11640*/  PRMT R102, R102, 0x7632, R102 ;  /* 0x0000763266667816 */ /* 0x004fc60000000066 */
[----:B------:R-:W-:Y:S01]  /*11650*/  STG.E.U16 [R204.64], R94 ;  /* 0x0000005ecc007986 */ /* 0x000fe2000c101504 */
[----:B---3--:R-:W-:-:S03]  /*11660*/  PRMT R98, R98, 0x7632, R98 ;  /* 0x0000763262627816 */ /* 0x008fc60000000062 */
[----:B------:R0:W-:Y:S01]  /*11670*/  STG.E.U16 [R202.64], R101 ;  /* 0x00000065ca007986 */ /* 0x0001e2000c101504 */
[----:B------:R-:W-:-:S03]  /*11680*/  FMUL R108, R121, R108 ;  /* 0x0000006c796c7220 */ /* 0x000fc60000400000 */
[----:B------:R-:W-:Y:S04]  /*11690*/  STG.E.U16 [R200.64], R110 ;  /* 0x0000006ec8007986 */ /* 0x000fe8000c101504 */
[----:B------:R-:W-:Y:S04]  /*116a0*/  STG.E.U16 [R132.64], R106 ;  /* 0x0000006a84007986 */ /* 0x000fe8000c101504 */
[----:B------:R-:W-:Y:S01]  /*116b0*/  STG.E.U16 [R138.64], R102 ;  /* 0x000000668a007986 */ /* 0x000fe2000c101504 */
[----:B------:R-:W-:-:S03]  /*116c0*/  FFMA.FTZ R108, R121, 1.4426950216293334961, R108 ;  /* 0x3fb8aa3b796c7823 */ /* 0x000fc6000001006c */
[----:B------:R-:W-:Y:S01]  /*116d0*/  STG.E.U16 [R134.64], R98 ;  /* 0x0000006286007986 */ /* 0x000fe2000c101504 */
[----:B------:R-:W-:-:S03]  /*116e0*/  @P3 IMAD.MOV.U32 R113, RZ, RZ, 0x7f800000 ;  /* 0x7f800000ff713424 */ /* 0x000fc600078e00ff */
[----:B------:R1:W-:Y:S01]  /*116f0*/  STG.E.U16 [R130.64], R95 ;  /* 0x0000005f82007986 */ /* 0x0003e2000c101504 */
[----:B0-----:R-:W-:-:S03]  /*11700*/  PRMT R101, R123, 0x7632, R101 ;  /* 0x000076327b657816 */ /* 0x001fc60000000065 */
[----:B------:R-:W-:Y:S01]  /*11710*/  STG.E.U16 [R124.64], R119 ;  /* 0x000000777c007986 */ /* 0x000fe2000c101504 */
[----:B------:R-:W-:-:S03]  /*11720*/  PRMT R94, R119, 0x7632, R94 ;  /* 0x00007632775e7816 */ /* 0x000fc6000000005e */
[----:B------:R-:W-:Y:S01]  /*11730*/  STG.E.U16 [R126.64], R123 ;  /* 0x0000007b7e007986 */ /* 0x000fe2000c101504 */
[----:B------:R-:W-:-:S03]  /*11740*/  FADD R3, R3, R108 ;  /* 0x0000006c03037221 */ /* 0x000fc60000000000 */
[----:B------:R-:W0:Y:S01]  /*11750*/  LDS.128 R124, [R0] ;  /* 0x00000000007c7984 */ /* 0x000e220000000c00 */
[----:B------:R-:W-:-:S03]  /*11760*/  @P3 FFMA.FTZ R3, R240, R113, +INF ;  /* 0x7f800000f0033423 */ /* 0x000fc60000010071 */
[----:B------:R-:W2:Y:S01]  /*11770*/  LDS.128 R120, [R224] ;  /* 0x00000000e0787984 */ /* 0x000ea20000000c00 */
[----:B------:R-:W-:-:S03]  /*11780*/  PRMT R97, R95, 0x7632, R97 ;  /* 0x000076325f617816 */ /* 0x000fc60000000061 */
[----:B------:R-:W3:Y:S01]  /*11790*/  LDS.128 R116, [R0+0x400] ;  /* 0x0004000000747984 */ /* 0x000ee20000000c00 */
[----:B------:R-:W-:-:S03]  /*117a0*/  PRMT R104, R115, 0x7632, R104 ;  /* 0x0000763273687816 */ /* 0x000fc60000000068 */
[----:B------:R-:W-:Y:S01]  /*117b0*/  STG.E.U16 [R128.64], R115 ;  /* 0x0000007380007986 */ /* 0x000fe2000c101504 */
[----:B-1----:R-:W-:-:S03]  /*117c0*/  PRMT R95, R111, 0x7632, R95 ;  /* 0x000076326f5f7816 */ /* 0x002fc6000000005f */
[----:B------:R-:W1:Y:S04]  /*117d0*/  LDS.128 R132, [R224+0x400] ;  /* 0x00040000e0847984 */ /* 0x000e680000000c00 */
[----:B------:R-:W4:Y:S04]  /*117e0*/  LDS.128 R128, [R0+0x800] ;  /* 0x0008000000807984 */ /* 0x000f280000000c00 */
[----:B------:R-:W0:Y:S04]  /*117f0*/  LDS.128 R112, [R224+0x800] ;  /* 0x00080000e0707984 */ /* 0x000e280000000c00 */
[----:B------:R-:W-:Y:S04]  /*11800*/  STG.E.U16 [R136.64], R111 ;  /* 0x0000006f88007986 */ /* 0x000fe8000c101504 */
[----:B------:R-:W0:Y:S04]  /*11810*/  LDS.128 R108, [R0+0xc00] ;  /* 0x000c0000006c7984 */ /* 0x000e280000000c00 */
[----:B------:R-:W0:Y:S01]  /*11820*/  LDS.128 R136, [R224+0xc00] ;  /* 0x000c0000e0887984 */ /* 0x000e220000000c00 */
[----:B------:R-:W-:-:S03]  /*11830*/  PRMT R98, R107, 0x7632, R98 ;  /* 0x000076326b627816 */ /* 0x000fc60000000062 */
[----:B------:R2:W-:Y:S04]  /*11840*/  STG.E.U16 [R4.64], R107 ;  /* 0x0000006b04007986 */ /* 0x0005e8000c101504 */
[----:B------:R1:W-:Y:S04]  /*11850*/  STG.E.U16 [R6.64], R103 ;  /* 0x0000006706007986 */ /* 0x0003e8000c101504 */
[----:B------:R-:W-:Y:S04]  /*11860*/  STG.E.U16 [R8.64], R99 ;  /* 0x0000006308007986 */ /* 0x000fe8000c101504 */
[----:B------:R-:W-:Y:S01]  /*11870*/  STG.E.U16 [R10.64], R97 ;  /* 0x000000610a007986 */ /* 0x000fe2000c101504 */
[----:B--2---:R-:W-:-:S03]  /*11880*/  PRMT R5, R103, 0x7632, R5 ;  /* 0x0000763267057816 */ /* 0x004fc60000000005 */
[----:B------:R-:W-:Y:S01]  /*11890*/  STG.E.U16 [R12.64], R94 ;  /* 0x0000005e0c007986 */ /* 0x000fe2000c101504 */
[----:B-1----:R-:W-:-:S03]  /*118a0*/  PRMT R7, R99, 0x7632, R7 ;  /* 0x0000763263077816 */ /* 0x002fc60000000007 */
[----:B------:R-:W-:Y:S04]  /*118b0*/  STG.E.U16 [R14.64], R101 ;  /* 0x000000650e007986 */ /* 0x000fe8000c101504 */
[----:B------:R-:W-:Y:S04]  /*118c0*/  STG.E.U16 [R16.64], R104 ;  /* 0x0000006810007986 */ /* 0x000fe8000c101504 */
[----:B------:R-:W-:Y:S04]  /*118d0*/  STG.E.U16 [R18.64], R95 ;  /* 0x0000005f12007986 */ /* 0x000fe8000c101504 */
[----:B------:R1:W-:Y:S04]  /*118e0*/  STG.E.U16 [R20.64], R98 ;  /* 0x0000006214007986 */ /* 0x0003e8000c101504 */
[----:B------:R2:W-:Y:S04]  /*118f0*/  STG.E.U16 [R22.64], R5 ;  /* 0x0000000516007986 */ /* 0x0005e8000c101504 */
[----:B------:R3:W-:Y:S04]  /*11900*/  STG.E.U16 [R24.64], R7 ;  /* 0x0000000718007986 */ /* 0x0007e8000c101504 */
[----:B0-----:R0:W-:Y:S01]  /*11910*/  STG.E.U16 [R26.64], R124 ;  /* 0x0000007c1a007986 */ /* 0x0011e2000c101504 */
[----:B-1----:R-:W-:-:S03]  /*11920*/  PRMT R21, R124, 0x7632, R21 ;  /* 0x000076327c157816 */ /* 0x002fc60000000015 */
[----:B------:R1:W-:Y:S01]  /*11930*/  STG.E.U16 [R28.64], R120 ;  /* 0x000000781c007986 */ /* 0x0003e2000c101504 */
[----:B--2---:R-:W-:-:S03]  /*11940*/  PRMT R22, R120, 0x7632, R22 ;  /* 0x0000763278167816 */ /* 0x004fc60000000016 */
[----:B---3--:R-:W-:Y:S01]  /*11950*/  STG.E.U16 [R30.64], R116 ;  /* 0x000000741e007986 */ /* 0x008fe2000c101504 */
[----:B------:R-:W-:-:S03]  /*11960*/  PRMT R23, R116, 0x7632, R23 ;  /* 0x0000763274177816 */ /* 0x000fc60000000017 */
[----:B------:R-:W-:Y:S01]  /*11970*/  STG.E.U16 [R32.64], R132 ;  /* 0x0000008420007986 */ /* 0x000fe2000c101504 */
[----:B------:R-:W-:-:S03]  /*11980*/  PRMT R24, R132, 0x7632, R24 ;  /* 0x0000763284187816 */ /* 0x000fc60000000018 */
[----:B----4-:R-:W-:Y:S01]  /*11990*/  STG.E.U16 [R34.64], R128 ;  /* 0x0000008022007986 */ /* 0x010fe2000c101504 */
[----:B------:R-:W-:-:S03]  /*119a0*/  PRMT R25, R128, 0x7632, R25 ;  /* 0x0000763280197816 */ /* 0x000fc60000000019 */
[----:B------:R2:W-:Y:S01]  /*119b0*/  STG.E.U16 [R36.64], R112 ;  /* 0x0000007024007986 */ /* 0x0005e2000c101504 */
[----:B0-----:R-:W-:-:S03]  /*119c0*/  PRMT R26, R112, 0x7632, R26 ;  /* 0x00007632701a7816 */ /* 0x001fc6000000001a */
[----:B------:R0:W-:Y:S01]  /*119d0*/  STG.E.U16 [R38.64], R108 ;  /* 0x0000006c26007986 */ /* 0x0001e2000c101504 */
[----:B------:R-:W-:-:S03]  /*119e0*/  PRMT R27, R108, 0x7632, R27 ;  /* 0x000076326c1b7816 */ /* 0x000fc6000000001b */
[----:B------:R3:W-:Y:S01]  /*119f0*/  STG.E.U16 [R40.64], R136 ;  /* 0x0000008828007986 */ /* 0x0007e2000c101504 */
[----:B-1----:R-:W-:-:S03]  /*11a00*/  PRMT R28, R136, 0x7632, R28 ;  /* 0x00007632881c7816 */ /* 0x002fc6000000001c */
[----:B------:R1:W-:Y:S04]  /*11a10*/  STG.E.U16 [R42.64], R21 ;  /* 0x000000152a007986 */ /* 0x0003e8000c101504 */
[----:B------:R4:W-:Y:S04]  /*11a20*/  STG.E.U16 [R44.64], R22 ;  /* 0x000000162c007986 */ /* 0x0009e8000c101504 */
[----:B------:R-:W-:Y:S04]  /*11a30*/  STG.E.U16 [R46.64], R23 ;  /* 0x000000172e007986 */ /* 0x000fe8000c101504 */
[----:B------:R-:W-:Y:S04]  /*11a40*/  STG.E.U16 [R48.64], R24 ;  /* 0x0000001830007986 */ /* 0x000fe8000c101504 */
[----:B------:R-:W-:Y:S04]  /*11a50*/  STG.E.U16 [R50.64], R25 ;  /* 0x0000001932007986 */ /* 0x000fe8000c101504 */
[----:B------:R-:W-:Y:S04]  /*11a60*/  STG.E.U16 [R52.64], R26 ;  /* 0x0000001a34007986 */ /* 0x000fe8000c101504 */
[----:B------:R-:W-:Y:S04]  /*11a70*/  STG.E.U16 [R54.64], R27 ;  /* 0x0000001b36007986 */ /* 0x000fe8000c101504 */
[----:B------:R-:W-:Y:S01]  /*11a80*/  STG.E.U16 [R56.64], R28 ;  /* 0x0000001c38007986 */ /* 0x000fe2000c101504 */
[----:B--2---:R-:W-:-:S03]  /*11a90*/  PRMT R37, R125, 0x7632, R37 ;  /* 0x000076327d257816 */ /* 0x004fc60000000025 */
[----:B------:R-:W-:Y:S01]  /*11aa0*/  STG.E.U16 [R58.64], R125 ;  /* 0x0000007d3a007986 */ /* 0x000fe2000c101504 */
[----:B0-----:R-:W-:-:S03]  /*11ab0*/  PRMT R38, R121, 0x7632, R38 ;  /* 0x0000763279267816 */ /* 0x001fc60000000026 */
[----:B------:R-:W-:Y:S01]  /*11ac0*/  STG.E.U16 [R60.64], R121 ;  /* 0x000000793c007986 */ /* 0x000fe2000c101504 */
[----:B------:R-:W-:-:S03]  /*11ad0*/  PRMT R39, R117, 0x7632, R39 ;  /* 0x0000763275277816 */ /* 0x000fc60000000027 */
[----:B------:R-:W-:Y:S01]  /*11ae0*/  STG.E.U16 [R62.64], R117 ;  /* 0x000000753e007986 */ /* 0x000fe2000c101504 */
[----:B---3--:R-:W-:-:S03]  /*11af0*/  PRMT R40, R133, 0x7632, R40 ;  /* 0x0000763285287816 */ /* 0x008fc60000000028 */
[----:B------:R-:W-:Y:S01]  /*11b00*/  STG.E.U16 [R64.64], R133 ;  /* 0x0000008540007986 */ /* 0x000fe2000c101504 */
[----:B------:R-:W-:-:S03]  /*11b10*/  PRMT R41, R129, 0x7632, R41 ;  /* 0x0000763281297816 */ /* 0x000fc60000000029 */
[----:B------:R-:W-:Y:S01]  /*11b20*/  STG.E.U16 [R66.64], R129 ;  /* 0x0000008142007986 */ /* 0x000fe2000c101504 */
[----:B-1----:R-:W-:-:S03]  /*11b30*/  PRMT R42, R113, 0x7632, R42 ;  /* 0x00007632712a7816 */ /* 0x002fc6000000002a */
[----:B------:R-:W-:Y:S01]  /*11b40*/  STG.E.U16 [R68.64], R113 ;  /* 0x0000007144007986 */ /* 0x000fe2000c101504 */
[----:B------:R-:W-:-:S03]  /*11b50*/  PRMT R43, R109, 0x7632, R43 ;  /* 0x000076326d2b7816 */ /* 0x000fc6000000002b */
[----:B------:R-:W-:Y:S01]  /*11b60*/  STG.E.U16 [R70.64], R109 ;  /* 0x0000006d46007986 */ /* 0x000fe2000c101504 */
[----:B----4-:R-:W-:-:S03]  /*11b70*/  PRMT R44, R137, 0x7632, R44 ;  /* 0x00007632892c7816 */ /* 0x010fc6000000002c */
[----:B------:R-:W-:Y:S04]  /*11b80*/  STG.E.U16 [R72.64], R137 ;  /* 0x0000008948007986 */ /* 0x000fe8000c101504 */
[----:B------:R-:W-:Y:S04]  /*11b90*/  STG.E.U16 [R74.64], R37 ;  /* 0x000000254a007986 */ /* 0x000fe8000c101504 */
[----:B------:R0:W-:Y:S04]  /*11ba0*/  STG.E.U16 [R76.64], R38 ;  /* 0x000000264c007986 */ /* 0x0001e8000c101504 */
[----:B------:R1:W-:Y:S04]  /*11bb0*/  STG.E.U16 [R78.64], R39 ;  /* 0x000000274e007986 */ /* 0x0003e8000c101504 */
[----:B------:R2:W-:Y:S04]  /*11bc0*/  STG.E.U16 [R80.64], R40 ;  /* 0x0000002850007986 */ /* 0x0005e8000c101504 */
[----:B------:R3:W-:Y:S04]  /*11bd0*/  STG.E.U16 [R82.64], R41 ;  /* 0x0000002952007986 */ /* 0x0007e8000c101504 */
[----:B------:R-:W-:Y:S04]  /*11be0*/  STG.E.U16 [R84.64], R42 ;  /* 0x0000002a54007986 */ /* 0x000fe8000c101504 */
[----:B------:R-:W-:Y:S04]  /*11bf0*/  STG.E.U16 [R86.64], R43 ;  /* 0x0000002b56007986 */ /* 0x000fe8000c101504 */
[----:B------:R-:W-:Y:S01]  /*11c00*/  STG.E.U16 [R88.64], R44 ;  /* 0x0000002c58007986 */ /* 0x000fe2000c101504 */
[----:B0-----:R-:W-:-:S03]  /*11c10*/  PRMT R76, R126, 0x7632, R76 ;  /* 0x000076327e4c7816 */ /* 0x001fc6000000004c */
[----:B------:R-:W-:Y:S01]  /*11c20*/  STG.E.U16 [R90.64], R126 ;  /* 0x0000007e5a007986 */ /* 0x000fe2000c101504 */
[----:B------:R-:W-:-:S03]  /*11c30*/  PRMT R77, R122, 0x7632, R77 ;  /* 0x000076327a4d7816 */ /* 0x000fc6000000004d */
[----:B------:R0:W-:Y:S01]  /*11c40*/  STG.E.U16 [R92.64], R122 ;  /* 0x0000007a5c007986 */ /* 0x0001e2000c101504 */
[----:B-1----:R-:W-:-:S03]  /*11c50*/  PRMT R78, R118, 0x7632, R78 ;  /* 0x00007632764e7816 */ /* 0x002fc6000000004e */
[----:B------:R1:W-:Y:S01]  /*11c60*/  STG.E.U16 [R140.64], R118 ;  /* 0x000000768c007986 */ /* 0x0003e2000c101504 */
[----:B------:R-:W-:-:S03]  /*11c70*/  PRMT R79, R134, 0x7632, R79 ;  /* 0x00007632864f7816 */ /* 0x000fc6000000004f */
[----:B------:R1:W-:Y:S01]  /*11c80*/  STG.E.U16 [R142.64], R134 ;  /* 0x000000868e007986 */ /* 0x0003e2000c101504 */
[----:B--2---:R-:W-:-:S03]  /*11c90*/  PRMT R80, R130, 0x7632, R80 ;  /* 0x0000763282507816 */ /* 0x004fc60000000050 */
[----:B------:R1:W-:Y:S01]  /*11ca0*/  STG.E.U16 [R144.64], R130 ;  /* 0x0000008290007986 */ /* 0x0003e2000c101504 */
[----:B------:R-:W-:-:S03]  /*11cb0*/  PRMT R81, R114, 0x7632, R81 ;  /* 0x0000763272517816 */ /* 0x000fc60000000051 */
[----:B------:R1:W-:Y:S01]  /*11cc0*/  STG.E.U16 [R146.64], R114 ;  /* 0x0000007292007986 */ /* 0x0003e2000c101504 */
[----:B---3--:R-:W-:-:S03]  /*11cd0*/  PRMT R82, R110, 0x7632, R82 ;  /* 0x000076326e527816 */ /* 0x008fc60000000052 */
[----:B------:R1:W-:Y:S01]  /*11ce0*/  STG.E.U16 [R148.64], R110 ;  /* 0x0000006e94007986 */ /* 0x0003e2000c101504 */
[----:B------:R-:W-:-:S03]  /*11cf0*/  PRMT R83, R138, 0x7632, R83 ;  /* 0x000076328a537816 */ /* 0x000fc60000000053 */
[----:B------:R1:W-:Y:S04]  /*11d00*/  STG.E.U16 [R150.64], R138 ;  /* 0x0000008a96007986 */ /* 0x0003e8000c101504 */
[----:B------:R1:W-:Y:S04]  /*11d10*/  STG.E.U16 [R152.64], R76 ;  /* 0x0000004c98007986 */ /* 0x0003e8000c101504 */
[----:B------:R1:W-:Y:S04]  /*11d20*/  STG.E.U16 [R154.64], R77 ;  /* 0x0000004d9a007986 */ /* 0x0003e8000c101504 */
[----:B------:R1:W-:Y:S04]  /*11d30*/  STG.E.U16 [R156.64], R78 ;  /* 0x0000004e9c007986 */ /* 0x0003e8000c101504 */
[----:B------:R1:W-:Y:S04]  /*11d40*/  STG.E.U16 [R158.64], R79 ;  /* 0x0000004f9e007986 */ /* 0x0003e8000c101504 */
[----:B------:R1:W-:Y:S04]  /*11d50*/  STG.E.U16 [R160.64], R80 ;  /* 0x00000050a0007986 */ /* 0x0003e8000c101504 */
[----:B------:R1:W-:Y:S04]  /*11d60*/  STG.E.U16 [R162.64], R81 ;  /* 0x00000051a2007986 */ /* 0x0003e8000c101504 */
[----:B------:R1:W-:Y:S04]  /*11d70*/  STG.E.U16 [R164.64], R82 ;  /* 0x00000052a4007986 */ /* 0x0003e8000c101504 */
[----:B------:R1:W-:Y:S01]  /*11d80*/  STG.E.U16 [R166.64], R83 ;  /* 0x00000053a6007986 */ /* 0x0003e2000c101504 */
[----:B0-----:R-:W-:-:S03]  /*11d90*/  PRMT R92, R127, 0x7632, R92 ;  /* 0x000076327f5c7816 */ /* 0x001fc6000000005c */
[----:B------:R1:W-:Y:S01]  /*11da0*/  STG.E.U16 [R168.64], R127 ;  /* 0x0000007fa8007986 */ /* 0x0003e2000c101504 */
[----:B------:R-:W-:-:S03]  /*11db0*/  PRMT R93, R123, 0x7632, R93 ;  /* 0x000076327b5d7816 */ /* 0x000fc6000000005d */
        /* <DEDUP_REMOVED lines=21> */
[----:B------:R-:W-:Y:S01]  /*11f10*/  BAR.SYNC.DEFER_BLOCKING 0x0 ;  /* 0x0000000000007b1d */ /* 0x000fe20000010000 */
[----:B------:R-:W-:-:S02]  /*11f20*/  FSETP.NEU.AND P3, PT, R240, RZ, PT ;  /* 0x000000fff000720b */ /* 0x000fc40003f6d000 */
[----:B------:R-:W-:Y:S02]  /*11f30*/  FSETP.NEU.AND P2, PT, R242, RZ, PT ;  /* 0x000000fff200720b */ /* 0x000fe40003f4d000 */
[----:B------:R-:W-:Y:S02]  /*11f40*/  FSETP.NEU.AND P1, PT, R241, RZ, PT ;  /* 0x000000fff100720b */ /* 0x000fe40003f2d000 */
[----:B------:R-:W-:Y:S02]  /*11f50*/  FSEL R0, R3, -INF , P3 ;  /* 0xff80000003007808 */ /* 0x000fe40001800000 */
[----:B------:R-:W-:Y:S02]  /*11f60*/  FSEL R7, R100, -INF , P4 ;  /* 0xff80000064077808 */ /* 0x000fe40002000000 */
[----:B------:R-:W-:Y:S02]  /*11f70*/  FSEL R96, R96, -INF , P2 ;  /* 0xff80000060607808 */ /* 0x000fe40001000000 */
[----:B------:R-:W-:Y:S01]  /*11f80*/  FSEL R5, R2, -INF , P1 ;  /* 0xff80000002057808 */ /* 0x000fe20000800000 */
[----:B------:R-:W-:Y:S01]  /*11f90*/  FFMA R11, R0, 0.69314718246459960938, R225 ;  /* 0x3f317218000b7823 */ /* 0x000fe200000000e1 */
[----:B------:R-:W-:Y:S01]  /*11fa0*/  LOP3.LUT R0, R245, 0x70, RZ, 0xc0, !PT ;  /* 0x00000070f5007812 */ /* 0x000fe200078ec0ff */
[----:B------:R-:W-:-:S02]  /*11fb0*/  FFMA R8, R7, 0.69314718246459960938, R228 ;  /* 0x3f31721807087823 */ /* 0x000fc400000000e4 */
[----:B------:R-:W-:Y:S02]  /*11fc0*/  FFMA R9, R96, 0.69314718246459960938, R227 ;  /* 0x3f31721860097823 */ /* 0x000fe400000000e3 */
[----:B------:R-:W-:-:S05]  /*11fd0*/  FFMA R10, R5, 0.69314718246459960938, R226 ;  /* 0x3f317218050a7823 */ /* 0x000fca00000000e2 */
[----:B------:R1:W-:Y:S04]  /*11fe0*/  STS.128 [R0], R8 ;  /* 0x0000000800007388 */ /* 0x0003e80000000c00 */
[----:B------:R-:W-:Y:S06]  /*11ff0*/  BAR.SYNC.DEFER_BLOCKING 0x0 ;  /* 0x0000000000007b1d */ /* 0x000fec0000010000 */
[----:B------:R-:W-:Y:S05]  /*12000*/  @P0 EXIT ;  /* 0x000000000000094d */ /* 0x000fea0003800000 */
[----:B-1----:R-:W0:Y:S01]  /*12010*/  LDS R229, [R229] ;  /* 0x00000000e5e57984 */ /* 0x002e220000000800 */
[----:B------:R-:W-:Y:S01]  /*12020*/  IMAD R0, R246, c[0x0][0x1cc], RZ ;  /* 0x00007300f6007a24 */ /* 0x000fe200078e02ff */
[C---:B------:R-:W-:Y:S01]  /*12030*/  SHF.L.U32 R3, R244.reuse, 0x2, RZ ;  /* 0x00000002f4037819 */ /* 0x040fe200000006ff */
[----:B------:R-:W-:-:S03]  /*12040*/  IMAD.HI R5, R244, 0x4, RZ ;  /* 0x00000004f4057827 */ /* 0x000fc600078e02ff */
[C---:B------:R-:W-:Y:S01]  /*12050*/  SHF.L.U32 R2, R0.reuse, 0x2, RZ ;  /* 0x0000000200027819 */ /* 0x040fe200000006ff */
[----:B------:R-:W-:-:S03]  /*12060*/  IMAD.HI R0, R0, 0x4, RZ ;  /* 0x0000000400007827 */ /* 0x000fc600078e02ff */
[----:B------:R-:W-:-:S04]  /*12070*/  IADD3 R2, P0, P1, R3, c[0x0][0x180], R2 ;  /* 0x0000600003027a10 */ /* 0x000fc8000791e002 */
[----:B------:R-:W-:-:S05]  /*12080*/  IADD3.X R3, R5, c[0x0][0x184], R0, P0, P1 ;  /* 0x0000610005037a10 */ /* 0x000fca00007e2400 */
[----:B0-----:R-:W-:Y:S01]  /*12090*/  STG.E [R2.64], R229 ;  /* 0x000000e502007986 */ /* 0x001fe2000c101904 */
[----:B------:R-:W-:Y:S05]  /*120a0*/  EXIT ;  /* 0x000000000000794d */ /* 0x000fea0003800000 */
.L_x_2:
[----:B------:R-:W-:-:S00]  /*120b0*/  BRA `(.L_x_2) ;  /* 0xfffffff000007947 */ /* 0x000fc0000383ffff */
[----:B------:R-:W-:-:S00]  /*120c0*/  NOP ;  /* 0x0000000000007918 */ /* 0x000fc00000000000 */
        /* <DEDUP_REMOVED lines=11> */
.L_x_3:


//--------------------- .nv.global.init           --------------------------
	.section	.nv.global.init,"aw",@progbits
.nv.global.init:
	.type		_$_str,@object
	.size		_$_str,(.L_0 - _$_str)
_$_str:
        /*0000*/ 	.byte	0x5f, 0x5f, 0x43, 0x55, 0x44, 0x41, 0x5f, 0x46, 0x54, 0x5a, 0x00
.L_0:


//--------------------- .nv.shared.attn_fwd       --------------------------
	.section	.nv.shared.attn_fwd,"aw",@nobits
	.sectionflags	@""
	.align	16
